//
// Generated by NVIDIA NVVM Compiler
//
// Compiler Build ID: CL-36424714
// Cuda compilation tools, release 13.0, V13.0.88
// Based on NVVM 20.0.0
//

.version 9.0
.target sm_100
.address_size 64

	// .globl	_ZN3cub18CUB_300001_SM_10006detail11EmptyKernelIvEEvv
// _ZZN3cub18CUB_300001_SM_10006detail6reduce28DeviceReduceSingleTileKernelINS2_10policy_hubIfjN4cuda3std3__44plusIfEEE10Policy1000EN6thrust24THRUST_300001_SM_1000_NS6detail15normal_iteratorINSD_10device_ptrIfEEEEPfjS9_ff6squareIfEEEvT0_T1_T2_T3_T4_T6_E12temp_storage has been demoted
// _ZZN3cub18CUB_300001_SM_10006detail6reduce18DeviceReduceKernelINS2_10policy_hubIfjN4cuda3std3__44plusIfEEE10Policy1000EN6thrust24THRUST_300001_SM_1000_NS6detail15normal_iteratorINSD_10device_ptrIfEEEEjS9_f6squareIfEEEvT0_PT3_T1_NS0_13GridEvenShareISO_EET2_T4_E12temp_storage has been demoted
// _ZZN3cub18CUB_300001_SM_10006detail6reduce28DeviceReduceSingleTileKernelINS2_10policy_hubIfjN4cuda3std3__44plusIfEEE10Policy1000EPfSC_iS9_ffNS7_10__identityEEEvT0_T1_T2_T3_T4_T6_E12temp_storage has been demoted
// _ZZN3cub18CUB_300001_SM_10006detail6reduce28DeviceReduceSingleTileKernelINS2_10policy_hubIfyN4cuda3std3__44plusIfEEE10Policy1000EN6thrust24THRUST_300001_SM_1000_NS6detail15normal_iteratorINSD_10device_ptrIfEEEEPfyS9_ff6squareIfEEEvT0_T1_T2_T3_T4_T6_E12temp_storage has been demoted
// _ZZN3cub18CUB_300001_SM_10006detail6reduce18DeviceReduceKernelINS2_10policy_hubIfyN4cuda3std3__44plusIfEEE10Policy1000EN6thrust24THRUST_300001_SM_1000_NS6detail15normal_iteratorINSD_10device_ptrIfEEEEyS9_f6squareIfEEEvT0_PT3_T1_NS0_13GridEvenShareISO_EET2_T4_E12temp_storage has been demoted
// _ZZN3cub18CUB_300001_SM_10006detail6reduce28DeviceReduceSingleTileKernelINS2_10policy_hubIfyN4cuda3std3__44plusIfEEE10Policy1000EPfSC_iS9_ffNS7_10__identityEEEvT0_T1_T2_T3_T4_T6_E12temp_storage has been demoted
.global .align 1 .b8 _ZN30_INTERNAL_4e12e831_4_k_cu_main4cuda3std3__45__cpo5beginE[1];
.global .align 1 .b8 _ZN30_INTERNAL_4e12e831_4_k_cu_main4cuda3std3__45__cpo3endE[1];
.global .align 1 .b8 _ZN30_INTERNAL_4e12e831_4_k_cu_main4cuda3std3__45__cpo6cbeginE[1];
.global .align 1 .b8 _ZN30_INTERNAL_4e12e831_4_k_cu_main4cuda3std3__45__cpo4cendE[1];
.global .align 1 .b8 _ZN30_INTERNAL_4e12e831_4_k_cu_main4cuda3std3__45__cpo6rbeginE[1];
.global .align 1 .b8 _ZN30_INTERNAL_4e12e831_4_k_cu_main4cuda3std3__45__cpo4rendE[1];
.global .align 1 .b8 _ZN30_INTERNAL_4e12e831_4_k_cu_main4cuda3std3__45__cpo7crbeginE[1];
.global .align 1 .b8 _ZN30_INTERNAL_4e12e831_4_k_cu_main4cuda3std3__45__cpo5crendE[1];
.global .align 1 .b8 _ZN30_INTERNAL_4e12e831_4_k_cu_main4cuda3std3__432_GLOBAL__N__4e12e831_4_k_cu_main6ignoreE[1];
.global .align 1 .b8 _ZN30_INTERNAL_4e12e831_4_k_cu_main4cuda3std3__419piecewise_constructE[1];
.global .align 1 .b8 _ZN30_INTERNAL_4e12e831_4_k_cu_main4cuda3std3__48in_placeE[1];
.global .align 1 .b8 _ZN30_INTERNAL_4e12e831_4_k_cu_main4cuda3std3__420unreachable_sentinelE[1];
.global .align 1 .b8 _ZN30_INTERNAL_4e12e831_4_k_cu_main4cuda3std3__47nulloptE[1];
.global .align 1 .b8 _ZN30_INTERNAL_4e12e831_4_k_cu_main4cuda3std3__48unexpectE[1];
.global .align 1 .b8 _ZN30_INTERNAL_4e12e831_4_k_cu_main4cuda3std6ranges3__45__cpo4swapE[1];
.global .align 1 .b8 _ZN30_INTERNAL_4e12e831_4_k_cu_main4cuda3std6ranges3__45__cpo9iter_moveE[1];
.global .align 1 .b8 _ZN30_INTERNAL_4e12e831_4_k_cu_main4cuda3std6ranges3__45__cpo5beginE[1];
.global .align 1 .b8 _ZN30_INTERNAL_4e12e831_4_k_cu_main4cuda3std6ranges3__45__cpo3endE[1];
.global .align 1 .b8 _ZN30_INTERNAL_4e12e831_4_k_cu_main4cuda3std6ranges3__45__cpo6cbeginE[1];
.global .align 1 .b8 _ZN30_INTERNAL_4e12e831_4_k_cu_main4cuda3std6ranges3__45__cpo4cendE[1];
.global .align 1 .b8 _ZN30_INTERNAL_4e12e831_4_k_cu_main4cuda3std6ranges3__45__cpo7advanceE[1];
.global .align 1 .b8 _ZN30_INTERNAL_4e12e831_4_k_cu_main4cuda3std6ranges3__45__cpo9iter_swapE[1];
.global .align 1 .b8 _ZN30_INTERNAL_4e12e831_4_k_cu_main4cuda3std6ranges3__45__cpo4nextE[1];
.global .align 1 .b8 _ZN30_INTERNAL_4e12e831_4_k_cu_main4cuda3std6ranges3__45__cpo4prevE[1];
.global .align 1 .b8 _ZN30_INTERNAL_4e12e831_4_k_cu_main4cuda3std6ranges3__45__cpo4dataE[1];
.global .align 1 .b8 _ZN30_INTERNAL_4e12e831_4_k_cu_main4cuda3std6ranges3__45__cpo5cdataE[1];
.global .align 1 .b8 _ZN30_INTERNAL_4e12e831_4_k_cu_main4cuda3std6ranges3__45__cpo4sizeE[1];
.global .align 1 .b8 _ZN30_INTERNAL_4e12e831_4_k_cu_main4cuda3std6ranges3__45__cpo5ssizeE[1];
.global .align 1 .b8 _ZN30_INTERNAL_4e12e831_4_k_cu_main4cuda3std6ranges3__45__cpo8distanceE[1];
.global .align 1 .b8 _ZN30_INTERNAL_4e12e831_4_k_cu_main6thrust24THRUST_300001_SM_1000_NS8cuda_cub3parE[1];
.global .align 1 .b8 _ZN30_INTERNAL_4e12e831_4_k_cu_main6thrust24THRUST_300001_SM_1000_NS8cuda_cub10par_nosyncE[1];
.global .align 1 .b8 _ZN30_INTERNAL_4e12e831_4_k_cu_main6thrust24THRUST_300001_SM_1000_NS6system6detail10sequential3seqE[1];
.global .align 1 .b8 _ZN30_INTERNAL_4e12e831_4_k_cu_main6thrust24THRUST_300001_SM_1000_NS12placeholders2_1E[1];
.global .align 1 .b8 _ZN30_INTERNAL_4e12e831_4_k_cu_main6thrust24THRUST_300001_SM_1000_NS12placeholders2_2E[1];
.global .align 1 .b8 _ZN30_INTERNAL_4e12e831_4_k_cu_main6thrust24THRUST_300001_SM_1000_NS12placeholders2_3E[1];
.global .align 1 .b8 _ZN30_INTERNAL_4e12e831_4_k_cu_main6thrust24THRUST_300001_SM_1000_NS12placeholders2_4E[1];
.global .align 1 .b8 _ZN30_INTERNAL_4e12e831_4_k_cu_main6thrust24THRUST_300001_SM_1000_NS12placeholders2_5E[1];
.global .align 1 .b8 _ZN30_INTERNAL_4e12e831_4_k_cu_main6thrust24THRUST_300001_SM_1000_NS12placeholders2_6E[1];
.global .align 1 .b8 _ZN30_INTERNAL_4e12e831_4_k_cu_main6thrust24THRUST_300001_SM_1000_NS12placeholders2_7E[1];
.global .align 1 .b8 _ZN30_INTERNAL_4e12e831_4_k_cu_main6thrust24THRUST_300001_SM_1000_NS12placeholders2_8E[1];
.global .align 1 .b8 _ZN30_INTERNAL_4e12e831_4_k_cu_main6thrust24THRUST_300001_SM_1000_NS12placeholders2_9E[1];
.global .align 1 .b8 _ZN30_INTERNAL_4e12e831_4_k_cu_main6thrust24THRUST_300001_SM_1000_NS12placeholders3_10E[1];
.global .align 1 .b8 _ZN30_INTERNAL_4e12e831_4_k_cu_main6thrust24THRUST_300001_SM_1000_NS3seqE[1];

.visible .entry _ZN3cub18CUB_300001_SM_10006detail11EmptyKernelIvEEvv()
{


	ret;

}
	// .globl	_ZN3cub18CUB_300001_SM_10006detail6reduce28DeviceReduceSingleTileKernelINS2_10policy_hubIfjN4cuda3std3__44plusIfEEE10Policy1000EN6thrust24THRUST_300001_SM_1000_NS6detail15normal_iteratorINSD_10device_ptrIfEEEEPfjS9_ff6squareIfEEEvT0_T1_T2_T3_T4_T6_
.visible .entry _ZN3cub18CUB_300001_SM_10006detail6reduce28DeviceReduceSingleTileKernelINS2_10policy_hubIfjN4cuda3std3__44plusIfEEE10Policy1000EN6thrust24THRUST_300001_SM_1000_NS6detail15normal_iteratorINSD_10device_ptrIfEEEEPfjS9_ff6squareIfEEEvT0_T1_T2_T3_T4_T6_(
	.param .align 8 .b8 _ZN3cub18CUB_300001_SM_10006detail6reduce28DeviceReduceSingleTileKernelINS2_10policy_hubIfjN4cuda3std3__44plusIfEEE10Policy1000EN6thrust24THRUST_300001_SM_1000_NS6detail15normal_iteratorINSD_10device_ptrIfEEEEPfjS9_ff6squareIfEEEvT0_T1_T2_T3_T4_T6__param_0[8],
	.param .u64 .ptr .align 1 _ZN3cub18CUB_300001_SM_10006detail6reduce28DeviceReduceSingleTileKernelINS2_10policy_hubIfjN4cuda3std3__44plusIfEEE10Policy1000EN6thrust24THRUST_300001_SM_1000_NS6detail15normal_iteratorINSD_10device_ptrIfEEEEPfjS9_ff6squareIfEEEvT0_T1_T2_T3_T4_T6__param_1,
	.param .u32 _ZN3cub18CUB_300001_SM_10006detail6reduce28DeviceReduceSingleTileKernelINS2_10policy_hubIfjN4cuda3std3__44plusIfEEE10Policy1000EN6thrust24THRUST_300001_SM_1000_NS6detail15normal_iteratorINSD_10device_ptrIfEEEEPfjS9_ff6squareIfEEEvT0_T1_T2_T3_T4_T6__param_2,
	.param .align 1 .b8 _ZN3cub18CUB_300001_SM_10006detail6reduce28DeviceReduceSingleTileKernelINS2_10policy_hubIfjN4cuda3std3__44plusIfEEE10Policy1000EN6thrust24THRUST_300001_SM_1000_NS6detail15normal_iteratorINSD_10device_ptrIfEEEEPfjS9_ff6squareIfEEEvT0_T1_T2_T3_T4_T6__param_3[1],
	.param .f32 _ZN3cub18CUB_300001_SM_10006detail6reduce28DeviceReduceSingleTileKernelINS2_10policy_hubIfjN4cuda3std3__44plusIfEEE10Policy1000EN6thrust24THRUST_300001_SM_1000_NS6detail15normal_iteratorINSD_10device_ptrIfEEEEPfjS9_ff6squareIfEEEvT0_T1_T2_T3_T4_T6__param_4,
	.param .align 1 .b8 _ZN3cub18CUB_300001_SM_10006detail6reduce28DeviceReduceSingleTileKernelINS2_10policy_hubIfjN4cuda3std3__44plusIfEEE10Policy1000EN6thrust24THRUST_300001_SM_1000_NS6detail15normal_iteratorINSD_10device_ptrIfEEEEPfjS9_ff6squareIfEEEvT0_T1_T2_T3_T4_T6__param_5[1]
)
.maxntid 512
.minnctapersm 1
{
	.reg .pred 	%p<67>;
	.reg .b32 	%r<211>;
	.reg .b32 	%f<400>;
	.reg .b64 	%rd<84>;
	// demoted variable
	.shared .align 4 .b8 _ZZN3cub18CUB_300001_SM_10006detail6reduce28DeviceReduceSingleTileKernelINS2_10policy_hubIfjN4cuda3std3__44plusIfEEE10Policy1000EN6thrust24THRUST_300001_SM_1000_NS6detail15normal_iteratorINSD_10device_ptrIfEEEEPfjS9_ff6squareIfEEEvT0_T1_T2_T3_T4_T6_E12temp_storage[84];
	ld.param.u64 	%rd9, [_ZN3cub18CUB_300001_SM_10006detail6reduce28DeviceReduceSingleTileKernelINS2_10policy_hubIfjN4cuda3std3__44plusIfEEE10Policy1000EN6thrust24THRUST_300001_SM_1000_NS6detail15normal_iteratorINSD_10device_ptrIfEEEEPfjS9_ff6squareIfEEEvT0_T1_T2_T3_T4_T6__param_0];
	ld.param.u64 	%rd10, [_ZN3cub18CUB_300001_SM_10006detail6reduce28DeviceReduceSingleTileKernelINS2_10policy_hubIfjN4cuda3std3__44plusIfEEE10Policy1000EN6thrust24THRUST_300001_SM_1000_NS6detail15normal_iteratorINSD_10device_ptrIfEEEEPfjS9_ff6squareIfEEEvT0_T1_T2_T3_T4_T6__param_1];
	ld.param.u32 	%r51, [_ZN3cub18CUB_300001_SM_10006detail6reduce28DeviceReduceSingleTileKernelINS2_10policy_hubIfjN4cuda3std3__44plusIfEEE10Policy1000EN6thrust24THRUST_300001_SM_1000_NS6detail15normal_iteratorINSD_10device_ptrIfEEEEPfjS9_ff6squareIfEEEvT0_T1_T2_T3_T4_T6__param_2];
	ld.param.f32 	%f42, [_ZN3cub18CUB_300001_SM_10006detail6reduce28DeviceReduceSingleTileKernelINS2_10policy_hubIfjN4cuda3std3__44plusIfEEE10Policy1000EN6thrust24THRUST_300001_SM_1000_NS6detail15normal_iteratorINSD_10device_ptrIfEEEEPfjS9_ff6squareIfEEEvT0_T1_T2_T3_T4_T6__param_4];
	cvta.to.global.u64 	%rd1, %rd10;
	setp.ne.s32 	%p1, %r51, 0;
	@%p1 bra 	$L__BB1_3;
	mov.u32 	%r193, %tid.x;
	setp.ne.s32 	%p66, %r193, 0;
	@%p66 bra 	$L__BB1_52;
	st.global.f32 	[%rd1], %f42;
	bra.uni 	$L__BB1_52;
$L__BB1_3:
	cvta.to.global.u64 	%rd2, %rd9;
	setp.gt.u32 	%p2, %r51, 8191;
	@%p2 bra 	$L__BB1_28;
	mov.u32 	%r1, %tid.x;
	setp.ge.u32 	%p24, %r1, %r51;
	mov.f32 	%f387, 0f00000000;
	mov.u32 	%r197, %r1;
	@%p24 bra 	$L__BB1_6;
	mul.wide.u32 	%rd73, %r1, 4;
	add.s64 	%rd74, %rd2, %rd73;
	ld.global.f32 	%f219, [%rd74];
	mul.f32 	%f387, %f219, %f219;
	add.s32 	%r197, %r1, 512;
$L__BB1_6:
	setp.ge.u32 	%p25, %r197, %r51;
	@%p25 bra 	$L__BB1_19;
	not.b32 	%r120, %r197;
	add.s32 	%r121, %r51, %r120;
	shr.u32 	%r122, %r121, 9;
	add.s32 	%r4, %r122, 1;
	and.b32  	%r5, %r4, 15;
	setp.lt.u32 	%p26, %r121, 7680;
	@%p26 bra 	$L__BB1_10;
	and.b32  	%r123, %r4, 16777200;
	neg.s32 	%r195, %r123;
	mul.wide.u32 	%rd75, %r197, 4;
	add.s64 	%rd76, %rd75, %rd2;
	add.s64 	%rd82, %rd76, 16384;
$L__BB1_9:
	.pragma "nounroll";
	ld.global.f32 	%f221, [%rd82+-16384];
	fma.rn.f32 	%f222, %f221, %f221, %f387;
	ld.global.f32 	%f223, [%rd82+-14336];
	fma.rn.f32 	%f224, %f223, %f223, %f222;
	ld.global.f32 	%f225, [%rd82+-12288];
	fma.rn.f32 	%f226, %f225, %f225, %f224;
	ld.global.f32 	%f227, [%rd82+-10240];
	fma.rn.f32 	%f228, %f227, %f227, %f226;
	ld.global.f32 	%f229, [%rd82+-8192];
	fma.rn.f32 	%f230, %f229, %f229, %f228;
	ld.global.f32 	%f231, [%rd82+-6144];
	fma.rn.f32 	%f232, %f231, %f231, %f230;
	ld.global.f32 	%f233, [%rd82+-4096];
	fma.rn.f32 	%f234, %f233, %f233, %f232;
	ld.global.f32 	%f235, [%rd82+-2048];
	fma.rn.f32 	%f236, %f235, %f235, %f234;
	ld.global.f32 	%f237, [%rd82];
	fma.rn.f32 	%f238, %f237, %f237, %f236;
	ld.global.f32 	%f239, [%rd82+2048];
	fma.rn.f32 	%f240, %f239, %f239, %f238;
	ld.global.f32 	%f241, [%rd82+4096];
	fma.rn.f32 	%f242, %f241, %f241, %f240;
	ld.global.f32 	%f243, [%rd82+6144];
	fma.rn.f32 	%f244, %f243, %f243, %f242;
	ld.global.f32 	%f245, [%rd82+8192];
	fma.rn.f32 	%f246, %f245, %f245, %f244;
	ld.global.f32 	%f247, [%rd82+10240];
	fma.rn.f32 	%f248, %f247, %f247, %f246;
	ld.global.f32 	%f249, [%rd82+12288];
	fma.rn.f32 	%f250, %f249, %f249, %f248;
	ld.global.f32 	%f251, [%rd82+14336];
	fma.rn.f32 	%f387, %f251, %f251, %f250;
	add.s32 	%r197, %r197, 8192;
	add.s32 	%r195, %r195, 16;
	add.s64 	%rd82, %rd82, 32768;
	setp.ne.s32 	%p27, %r195, 0;
	@%p27 bra 	$L__BB1_9;
$L__BB1_10:
	setp.eq.s32 	%p28, %r5, 0;
	@%p28 bra 	$L__BB1_19;
	and.b32  	%r12, %r4, 7;
	setp.lt.u32 	%p29, %r5, 8;
	@%p29 bra 	$L__BB1_13;
	mul.wide.u32 	%rd77, %r197, 4;
	add.s64 	%rd78, %rd2, %rd77;
	ld.global.f32 	%f253, [%rd78];
	fma.rn.f32 	%f254, %f253, %f253, %f387;
	ld.global.f32 	%f255, [%rd78+2048];
	fma.rn.f32 	%f256, %f255, %f255, %f254;
	ld.global.f32 	%f257, [%rd78+4096];
	fma.rn.f32 	%f258, %f257, %f257, %f256;
	ld.global.f32 	%f259, [%rd78+6144];
	fma.rn.f32 	%f260, %f259, %f259, %f258;
	ld.global.f32 	%f261, [%rd78+8192];
	fma.rn.f32 	%f262, %f261, %f261, %f260;
	ld.global.f32 	%f263, [%rd78+10240];
	fma.rn.f32 	%f264, %f263, %f263, %f262;
	ld.global.f32 	%f265, [%rd78+12288];
	fma.rn.f32 	%f266, %f265, %f265, %f264;
	ld.global.f32 	%f267, [%rd78+14336];
	fma.rn.f32 	%f387, %f267, %f267, %f266;
	add.s32 	%r197, %r197, 4096;
$L__BB1_13:
	setp.eq.s32 	%p30, %r12, 0;
	@%p30 bra 	$L__BB1_19;
	and.b32  	%r15, %r4, 3;
	setp.lt.u32 	%p31, %r12, 4;
	@%p31 bra 	$L__BB1_16;
	mul.wide.u32 	%rd79, %r197, 4;
	add.s64 	%rd80, %rd2, %rd79;
	ld.global.f32 	%f269, [%rd80];
	fma.rn.f32 	%f270, %f269, %f269, %f387;
	ld.global.f32 	%f271, [%rd80+2048];
	fma.rn.f32 	%f272, %f271, %f271, %f270;
	ld.global.f32 	%f273, [%rd80+4096];
	fma.rn.f32 	%f274, %f273, %f273, %f272;
	ld.global.f32 	%f275, [%rd80+6144];
	fma.rn.f32 	%f387, %f275, %f275, %f274;
	add.s32 	%r197, %r197, 2048;
$L__BB1_16:
	setp.eq.s32 	%p32, %r15, 0;
	@%p32 bra 	$L__BB1_19;
	mul.wide.u32 	%rd81, %r197, 4;
	add.s64 	%rd83, %rd2, %rd81;
	neg.s32 	%r200, %r15;
$L__BB1_18:
	.pragma "nounroll";
	ld.global.f32 	%f276, [%rd83];
	fma.rn.f32 	%f387, %f276, %f276, %f387;
	add.s64 	%rd83, %rd83, 2048;
	add.s32 	%r200, %r200, 1;
	setp.ne.s32 	%p33, %r200, 0;
	@%p33 bra 	$L__BB1_18;
$L__BB1_19:
	setp.lt.u32 	%p34, %r51, 512;
	@%p34 bra 	$L__BB1_24;
	// begin inline asm
	mov.u32 %r162, %laneid;
	// end inline asm
	mov.b32 	%r164, %f387;
	mov.b32 	%r165, 1;
	mov.b32 	%r186, 31;
	mov.b32 	%r187, -1;
	// begin inline asm
	shfl.sync.down.b32 %r163, %r164, %r165, %r186, %r187;
	// end inline asm
	setp.gt.s32 	%p58, %r162, 30;
	mov.b32 	%f335, %r163;
	add.f32 	%f336, %f387, %f335;
	selp.f32 	%f337, %f387, %f336, %p58;
	mov.b32 	%r169, %f337;
	mov.b32 	%r170, 2;
	// begin inline asm
	shfl.sync.down.b32 %r168, %r169, %r170, %r186, %r187;
	// end inline asm
	setp.gt.s32 	%p59, %r162, 29;
	mov.b32 	%f338, %r168;
	add.f32 	%f339, %f337, %f338;
	selp.f32 	%f340, %f337, %f339, %p59;
	mov.b32 	%r174, %f340;
	mov.b32 	%r175, 4;
	// begin inline asm
	shfl.sync.down.b32 %r173, %r174, %r175, %r186, %r187;
	// end inline asm
	setp.gt.s32 	%p60, %r162, 27;
	mov.b32 	%f341, %r173;
	add.f32 	%f342, %f340, %f341;
	selp.f32 	%f343, %f340, %f342, %p60;
	mov.b32 	%r179, %f343;
	mov.b32 	%r180, 8;
	// begin inline asm
	shfl.sync.down.b32 %r178, %r179, %r180, %r186, %r187;
	// end inline asm
	setp.gt.s32 	%p61, %r162, 23;
	mov.b32 	%f344, %r178;
	add.f32 	%f345, %f343, %f344;
	selp.f32 	%f346, %f343, %f345, %p61;
	mov.b32 	%r184, %f346;
	mov.b32 	%r185, 16;
	// begin inline asm
	shfl.sync.down.b32 %r183, %r184, %r185, %r186, %r187;
	// end inline asm
	setp.gt.s32 	%p62, %r162, 15;
	mov.b32 	%f347, %r183;
	add.f32 	%f16, %f346, %f347;
	selp.f32 	%f399, %f346, %f16, %p62;
	setp.ne.s32 	%p63, %r162, 0;
	@%p63 bra 	$L__BB1_22;
	shr.u32 	%r188, %r1, 3;
	and.b32  	%r189, %r188, 124;
	mov.u32 	%r190, _ZZN3cub18CUB_300001_SM_10006detail6reduce28DeviceReduceSingleTileKernelINS2_10policy_hubIfjN4cuda3std3__44plusIfEEE10Policy1000EN6thrust24THRUST_300001_SM_1000_NS6detail15normal_iteratorINSD_10device_ptrIfEEEEPfjS9_ff6squareIfEEEvT0_T1_T2_T3_T4_T6_E12temp_storage;
	add.s32 	%r191, %r190, %r189;
	st.shared.f32 	[%r191+16], %f16;
$L__BB1_22:
	bar.sync 	0;
	setp.ne.s32 	%p64, %r1, 0;
	@%p64 bra 	$L__BB1_50;
	ld.shared.f32 	%f348, [_ZZN3cub18CUB_300001_SM_10006detail6reduce28DeviceReduceSingleTileKernelINS2_10policy_hubIfjN4cuda3std3__44plusIfEEE10Policy1000EN6thrust24THRUST_300001_SM_1000_NS6detail15normal_iteratorINSD_10device_ptrIfEEEEPfjS9_ff6squareIfEEEvT0_T1_T2_T3_T4_T6_E12temp_storage+20];
	add.f32 	%f349, %f399, %f348;
	ld.shared.f32 	%f350, [_ZZN3cub18CUB_300001_SM_10006detail6reduce28DeviceReduceSingleTileKernelINS2_10policy_hubIfjN4cuda3std3__44plusIfEEE10Policy1000EN6thrust24THRUST_300001_SM_1000_NS6detail15normal_iteratorINSD_10device_ptrIfEEEEPfjS9_ff6squareIfEEEvT0_T1_T2_T3_T4_T6_E12temp_storage+24];
	add.f32 	%f351, %f349, %f350;
	ld.shared.f32 	%f352, [_ZZN3cub18CUB_300001_SM_10006detail6reduce28DeviceReduceSingleTileKernelINS2_10policy_hubIfjN4cuda3std3__44plusIfEEE10Policy1000EN6thrust24THRUST_300001_SM_1000_NS6detail15normal_iteratorINSD_10device_ptrIfEEEEPfjS9_ff6squareIfEEEvT0_T1_T2_T3_T4_T6_E12temp_storage+28];
	add.f32 	%f353, %f351, %f352;
	ld.shared.f32 	%f354, [_ZZN3cub18CUB_300001_SM_10006detail6reduce28DeviceReduceSingleTileKernelINS2_10policy_hubIfjN4cuda3std3__44plusIfEEE10Policy1000EN6thrust24THRUST_300001_SM_1000_NS6detail15normal_iteratorINSD_10device_ptrIfEEEEPfjS9_ff6squareIfEEEvT0_T1_T2_T3_T4_T6_E12temp_storage+32];
	add.f32 	%f355, %f353, %f354;
	ld.shared.f32 	%f356, [_ZZN3cub18CUB_300001_SM_10006detail6reduce28DeviceReduceSingleTileKernelINS2_10policy_hubIfjN4cuda3std3__44plusIfEEE10Policy1000EN6thrust24THRUST_300001_SM_1000_NS6detail15normal_iteratorINSD_10device_ptrIfEEEEPfjS9_ff6squareIfEEEvT0_T1_T2_T3_T4_T6_E12temp_storage+36];
	add.f32 	%f357, %f355, %f356;
	ld.shared.f32 	%f358, [_ZZN3cub18CUB_300001_SM_10006detail6reduce28DeviceReduceSingleTileKernelINS2_10policy_hubIfjN4cuda3std3__44plusIfEEE10Policy1000EN6thrust24THRUST_300001_SM_1000_NS6detail15normal_iteratorINSD_10device_ptrIfEEEEPfjS9_ff6squareIfEEEvT0_T1_T2_T3_T4_T6_E12temp_storage+40];
	add.f32 	%f359, %f357, %f358;
	ld.shared.f32 	%f360, [_ZZN3cub18CUB_300001_SM_10006detail6reduce28DeviceReduceSingleTileKernelINS2_10policy_hubIfjN4cuda3std3__44plusIfEEE10Policy1000EN6thrust24THRUST_300001_SM_1000_NS6detail15normal_iteratorINSD_10device_ptrIfEEEEPfjS9_ff6squareIfEEEvT0_T1_T2_T3_T4_T6_E12temp_storage+44];
	add.f32 	%f361, %f359, %f360;
	ld.shared.f32 	%f362, [_ZZN3cub18CUB_300001_SM_10006detail6reduce28DeviceReduceSingleTileKernelINS2_10policy_hubIfjN4cuda3std3__44plusIfEEE10Policy1000EN6thrust24THRUST_300001_SM_1000_NS6detail15normal_iteratorINSD_10device_ptrIfEEEEPfjS9_ff6squareIfEEEvT0_T1_T2_T3_T4_T6_E12temp_storage+48];
	add.f32 	%f363, %f361, %f362;
	ld.shared.f32 	%f364, [_ZZN3cub18CUB_300001_SM_10006detail6reduce28DeviceReduceSingleTileKernelINS2_10policy_hubIfjN4cuda3std3__44plusIfEEE10Policy1000EN6thrust24THRUST_300001_SM_1000_NS6detail15normal_iteratorINSD_10device_ptrIfEEEEPfjS9_ff6squareIfEEEvT0_T1_T2_T3_T4_T6_E12temp_storage+52];
	add.f32 	%f365, %f363, %f364;
	ld.shared.f32 	%f366, [_ZZN3cub18CUB_300001_SM_10006detail6reduce28DeviceReduceSingleTileKernelINS2_10policy_hubIfjN4cuda3std3__44plusIfEEE10Policy1000EN6thrust24THRUST_300001_SM_1000_NS6detail15normal_iteratorINSD_10device_ptrIfEEEEPfjS9_ff6squareIfEEEvT0_T1_T2_T3_T4_T6_E12temp_storage+56];
	add.f32 	%f367, %f365, %f366;
	ld.shared.f32 	%f368, [_ZZN3cub18CUB_300001_SM_10006detail6reduce28DeviceReduceSingleTileKernelINS2_10policy_hubIfjN4cuda3std3__44plusIfEEE10Policy1000EN6thrust24THRUST_300001_SM_1000_NS6detail15normal_iteratorINSD_10device_ptrIfEEEEPfjS9_ff6squareIfEEEvT0_T1_T2_T3_T4_T6_E12temp_storage+60];
	add.f32 	%f369, %f367, %f368;
	ld.shared.f32 	%f370, [_ZZN3cub18CUB_300001_SM_10006detail6reduce28DeviceReduceSingleTileKernelINS2_10policy_hubIfjN4cuda3std3__44plusIfEEE10Policy1000EN6thrust24THRUST_300001_SM_1000_NS6detail15normal_iteratorINSD_10device_ptrIfEEEEPfjS9_ff6squareIfEEEvT0_T1_T2_T3_T4_T6_E12temp_storage+64];
	add.f32 	%f371, %f369, %f370;
	ld.shared.f32 	%f372, [_ZZN3cub18CUB_300001_SM_10006detail6reduce28DeviceReduceSingleTileKernelINS2_10policy_hubIfjN4cuda3std3__44plusIfEEE10Policy1000EN6thrust24THRUST_300001_SM_1000_NS6detail15normal_iteratorINSD_10device_ptrIfEEEEPfjS9_ff6squareIfEEEvT0_T1_T2_T3_T4_T6_E12temp_storage+68];
	add.f32 	%f373, %f371, %f372;
	ld.shared.f32 	%f374, [_ZZN3cub18CUB_300001_SM_10006detail6reduce28DeviceReduceSingleTileKernelINS2_10policy_hubIfjN4cuda3std3__44plusIfEEE10Policy1000EN6thrust24THRUST_300001_SM_1000_NS6detail15normal_iteratorINSD_10device_ptrIfEEEEPfjS9_ff6squareIfEEEvT0_T1_T2_T3_T4_T6_E12temp_storage+72];
	add.f32 	%f375, %f373, %f374;
	ld.shared.f32 	%f376, [_ZZN3cub18CUB_300001_SM_10006detail6reduce28DeviceReduceSingleTileKernelINS2_10policy_hubIfjN4cuda3std3__44plusIfEEE10Policy1000EN6thrust24THRUST_300001_SM_1000_NS6detail15normal_iteratorINSD_10device_ptrIfEEEEPfjS9_ff6squareIfEEEvT0_T1_T2_T3_T4_T6_E12temp_storage+76];
	add.f32 	%f399, %f375, %f376;
	bra.uni 	$L__BB1_50;
$L__BB1_24:
	// begin inline asm
	mov.u32 %r124, %laneid;
	// end inline asm
	and.b32  	%r150, %r1, 992;
	add.s32 	%r151, %r150, 32;
	setp.gt.u32 	%p35, %r151, %r51;
	not.b32 	%r152, %r150;
	add.s32 	%r153, %r51, %r152;
	selp.b32 	%r148, %r153, 31, %p35;
	mov.b32 	%r126, %f387;
	mov.b32 	%r127, 1;
	mov.b32 	%r149, -1;
	// begin inline asm
	shfl.sync.down.b32 %r125, %r126, %r127, %r148, %r149;
	// end inline asm
	setp.lt.s32 	%p36, %r124, %r148;
	mov.b32 	%f277, %r125;
	add.f32 	%f278, %f387, %f277;
	selp.f32 	%f279, %f278, %f387, %p36;
	mov.b32 	%r131, %f279;
	mov.b32 	%r132, 2;
	// begin inline asm
	shfl.sync.down.b32 %r130, %r131, %r132, %r148, %r149;
	// end inline asm
	add.s32 	%r154, %r124, 2;
	setp.gt.s32 	%p37, %r154, %r148;
	mov.b32 	%f280, %r130;
	add.f32 	%f281, %f279, %f280;
	selp.f32 	%f282, %f279, %f281, %p37;
	mov.b32 	%r136, %f282;
	mov.b32 	%r137, 4;
	// begin inline asm
	shfl.sync.down.b32 %r135, %r136, %r137, %r148, %r149;
	// end inline asm
	add.s32 	%r155, %r124, 4;
	setp.gt.s32 	%p38, %r155, %r148;
	mov.b32 	%f283, %r135;
	add.f32 	%f284, %f282, %f283;
	selp.f32 	%f285, %f282, %f284, %p38;
	mov.b32 	%r141, %f285;
	mov.b32 	%r142, 8;
	// begin inline asm
	shfl.sync.down.b32 %r140, %r141, %r142, %r148, %r149;
	// end inline asm
	add.s32 	%r156, %r124, 8;
	setp.gt.s32 	%p39, %r156, %r148;
	mov.b32 	%f286, %r140;
	add.f32 	%f287, %f285, %f286;
	selp.f32 	%f288, %f285, %f287, %p39;
	mov.b32 	%r146, %f288;
	mov.b32 	%r147, 16;
	// begin inline asm
	shfl.sync.down.b32 %r145, %r146, %r147, %r148, %r149;
	// end inline asm
	add.s32 	%r157, %r124, 16;
	setp.gt.s32 	%p40, %r157, %r148;
	mov.b32 	%f289, %r145;
	add.f32 	%f290, %f288, %f289;
	selp.f32 	%f399, %f288, %f290, %p40;
	setp.ne.s32 	%p41, %r124, 0;
	@%p41 bra 	$L__BB1_26;
	shr.u32 	%r158, %r1, 3;
	and.b32  	%r159, %r158, 124;
	mov.u32 	%r160, _ZZN3cub18CUB_300001_SM_10006detail6reduce28DeviceReduceSingleTileKernelINS2_10policy_hubIfjN4cuda3std3__44plusIfEEE10Policy1000EN6thrust24THRUST_300001_SM_1000_NS6detail15normal_iteratorINSD_10device_ptrIfEEEEPfjS9_ff6squareIfEEEvT0_T1_T2_T3_T4_T6_E12temp_storage;
	add.s32 	%r161, %r160, %r159;
	st.shared.f32 	[%r161+16], %f399;
$L__BB1_26:
	bar.sync 	0;
	setp.ne.s32 	%p42, %r1, 0;
	@%p42 bra 	$L__BB1_50;
	setp.gt.u32 	%p43, %r51, 32;
	ld.shared.f32 	%f291, [_ZZN3cub18CUB_300001_SM_10006detail6reduce28DeviceReduceSingleTileKernelINS2_10policy_hubIfjN4cuda3std3__44plusIfEEE10Policy1000EN6thrust24THRUST_300001_SM_1000_NS6detail15normal_iteratorINSD_10device_ptrIfEEEEPfjS9_ff6squareIfEEEvT0_T1_T2_T3_T4_T6_E12temp_storage+20];
	add.f32 	%f292, %f399, %f291;
	selp.f32 	%f293, %f292, %f399, %p43;
	setp.gt.u32 	%p44, %r51, 64;
	ld.shared.f32 	%f294, [_ZZN3cub18CUB_300001_SM_10006detail6reduce28DeviceReduceSingleTileKernelINS2_10policy_hubIfjN4cuda3std3__44plusIfEEE10Policy1000EN6thrust24THRUST_300001_SM_1000_NS6detail15normal_iteratorINSD_10device_ptrIfEEEEPfjS9_ff6squareIfEEEvT0_T1_T2_T3_T4_T6_E12temp_storage+24];
	add.f32 	%f295, %f294, %f293;
	selp.f32 	%f296, %f295, %f293, %p44;
	setp.gt.u32 	%p45, %r51, 96;
	ld.shared.f32 	%f297, [_ZZN3cub18CUB_300001_SM_10006detail6reduce28DeviceReduceSingleTileKernelINS2_10policy_hubIfjN4cuda3std3__44plusIfEEE10Policy1000EN6thrust24THRUST_300001_SM_1000_NS6detail15normal_iteratorINSD_10device_ptrIfEEEEPfjS9_ff6squareIfEEEvT0_T1_T2_T3_T4_T6_E12temp_storage+28];
	add.f32 	%f298, %f297, %f296;
	selp.f32 	%f299, %f298, %f296, %p45;
	setp.gt.u32 	%p46, %r51, 128;
	ld.shared.f32 	%f300, [_ZZN3cub18CUB_300001_SM_10006detail6reduce28DeviceReduceSingleTileKernelINS2_10policy_hubIfjN4cuda3std3__44plusIfEEE10Policy1000EN6thrust24THRUST_300001_SM_1000_NS6detail15normal_iteratorINSD_10device_ptrIfEEEEPfjS9_ff6squareIfEEEvT0_T1_T2_T3_T4_T6_E12temp_storage+32];
	add.f32 	%f301, %f300, %f299;
	selp.f32 	%f302, %f301, %f299, %p46;
	setp.gt.u32 	%p47, %r51, 160;
	ld.shared.f32 	%f303, [_ZZN3cub18CUB_300001_SM_10006detail6reduce28DeviceReduceSingleTileKernelINS2_10policy_hubIfjN4cuda3std3__44plusIfEEE10Policy1000EN6thrust24THRUST_300001_SM_1000_NS6detail15normal_iteratorINSD_10device_ptrIfEEEEPfjS9_ff6squareIfEEEvT0_T1_T2_T3_T4_T6_E12temp_storage+36];
	add.f32 	%f304, %f303, %f302;
	selp.f32 	%f305, %f304, %f302, %p47;
	setp.gt.u32 	%p48, %r51, 192;
	ld.shared.f32 	%f306, [_ZZN3cub18CUB_300001_SM_10006detail6reduce28DeviceReduceSingleTileKernelINS2_10policy_hubIfjN4cuda3std3__44plusIfEEE10Policy1000EN6thrust24THRUST_300001_SM_1000_NS6detail15normal_iteratorINSD_10device_ptrIfEEEEPfjS9_ff6squareIfEEEvT0_T1_T2_T3_T4_T6_E12temp_storage+40];
	add.f32 	%f307, %f306, %f305;
	selp.f32 	%f308, %f307, %f305, %p48;
	setp.gt.u32 	%p49, %r51, 224;
	ld.shared.f32 	%f309, [_ZZN3cub18CUB_300001_SM_10006detail6reduce28DeviceReduceSingleTileKernelINS2_10policy_hubIfjN4cuda3std3__44plusIfEEE10Policy1000EN6thrust24THRUST_300001_SM_1000_NS6detail15normal_iteratorINSD_10device_ptrIfEEEEPfjS9_ff6squareIfEEEvT0_T1_T2_T3_T4_T6_E12temp_storage+44];
	add.f32 	%f310, %f309, %f308;
	selp.f32 	%f311, %f310, %f308, %p49;
	setp.gt.u32 	%p50, %r51, 256;
	ld.shared.f32 	%f312, [_ZZN3cub18CUB_300001_SM_10006detail6reduce28DeviceReduceSingleTileKernelINS2_10policy_hubIfjN4cuda3std3__44plusIfEEE10Policy1000EN6thrust24THRUST_300001_SM_1000_NS6detail15normal_iteratorINSD_10device_ptrIfEEEEPfjS9_ff6squareIfEEEvT0_T1_T2_T3_T4_T6_E12temp_storage+48];
	add.f32 	%f313, %f312, %f311;
	selp.f32 	%f314, %f313, %f311, %p50;
	setp.gt.u32 	%p51, %r51, 288;
	ld.shared.f32 	%f315, [_ZZN3cub18CUB_300001_SM_10006detail6reduce28DeviceReduceSingleTileKernelINS2_10policy_hubIfjN4cuda3std3__44plusIfEEE10Policy1000EN6thrust24THRUST_300001_SM_1000_NS6detail15normal_iteratorINSD_10device_ptrIfEEEEPfjS9_ff6squareIfEEEvT0_T1_T2_T3_T4_T6_E12temp_storage+52];
	add.f32 	%f316, %f315, %f314;
	selp.f32 	%f317, %f316, %f314, %p51;
	setp.gt.u32 	%p52, %r51, 320;
	ld.shared.f32 	%f318, [_ZZN3cub18CUB_300001_SM_10006detail6reduce28DeviceReduceSingleTileKernelINS2_10policy_hubIfjN4cuda3std3__44plusIfEEE10Policy1000EN6thrust24THRUST_300001_SM_1000_NS6detail15normal_iteratorINSD_10device_ptrIfEEEEPfjS9_ff6squareIfEEEvT0_T1_T2_T3_T4_T6_E12temp_storage+56];
	add.f32 	%f319, %f318, %f317;
	selp.f32 	%f320, %f319, %f317, %p52;
	setp.gt.u32 	%p53, %r51, 352;
	ld.shared.f32 	%f321, [_ZZN3cub18CUB_300001_SM_10006detail6reduce28DeviceReduceSingleTileKernelINS2_10policy_hubIfjN4cuda3std3__44plusIfEEE10Policy1000EN6thrust24THRUST_300001_SM_1000_NS6detail15normal_iteratorINSD_10device_ptrIfEEEEPfjS9_ff6squareIfEEEvT0_T1_T2_T3_T4_T6_E12temp_storage+60];
	add.f32 	%f322, %f321, %f320;
	selp.f32 	%f323, %f322, %f320, %p53;
	setp.gt.u32 	%p54, %r51, 384;
	ld.shared.f32 	%f324, [_ZZN3cub18CUB_300001_SM_10006detail6reduce28DeviceReduceSingleTileKernelINS2_10policy_hubIfjN4cuda3std3__44plusIfEEE10Policy1000EN6thrust24THRUST_300001_SM_1000_NS6detail15normal_iteratorINSD_10device_ptrIfEEEEPfjS9_ff6squareIfEEEvT0_T1_T2_T3_T4_T6_E12temp_storage+64];
	add.f32 	%f325, %f324, %f323;
	selp.f32 	%f326, %f325, %f323, %p54;
	setp.gt.u32 	%p55, %r51, 416;
	ld.shared.f32 	%f327, [_ZZN3cub18CUB_300001_SM_10006detail6reduce28DeviceReduceSingleTileKernelINS2_10policy_hubIfjN4cuda3std3__44plusIfEEE10Policy1000EN6thrust24THRUST_300001_SM_1000_NS6detail15normal_iteratorINSD_10device_ptrIfEEEEPfjS9_ff6squareIfEEEvT0_T1_T2_T3_T4_T6_E12temp_storage+68];
	add.f32 	%f328, %f327, %f326;
	selp.f32 	%f329, %f328, %f326, %p55;
	setp.gt.u32 	%p56, %r51, 448;
	ld.shared.f32 	%f330, [_ZZN3cub18CUB_300001_SM_10006detail6reduce28DeviceReduceSingleTileKernelINS2_10policy_hubIfjN4cuda3std3__44plusIfEEE10Policy1000EN6thrust24THRUST_300001_SM_1000_NS6detail15normal_iteratorINSD_10device_ptrIfEEEEPfjS9_ff6squareIfEEEvT0_T1_T2_T3_T4_T6_E12temp_storage+72];
	add.f32 	%f331, %f330, %f329;
	selp.f32 	%f332, %f331, %f329, %p56;
	setp.gt.u32 	%p57, %r51, 480;
	ld.shared.f32 	%f333, [_ZZN3cub18CUB_300001_SM_10006detail6reduce28DeviceReduceSingleTileKernelINS2_10policy_hubIfjN4cuda3std3__44plusIfEEE10Policy1000EN6thrust24THRUST_300001_SM_1000_NS6detail15normal_iteratorINSD_10device_ptrIfEEEEPfjS9_ff6squareIfEEEvT0_T1_T2_T3_T4_T6_E12temp_storage+76];
	add.f32 	%f334, %f333, %f332;
	selp.f32 	%f399, %f334, %f332, %p57;
	bra.uni 	$L__BB1_50;
$L__BB1_28:
	mov.u32 	%r21, %tid.x;
	mul.wide.u32 	%rd11, %r21, 4;
	add.s64 	%rd12, %rd2, %rd11;
	ld.global.f32 	%f43, [%rd12];
	ld.global.f32 	%f44, [%rd12+2048];
	mul.f32 	%f45, %f44, %f44;
	ld.global.f32 	%f46, [%rd12+4096];
	ld.global.f32 	%f47, [%rd12+6144];
	mul.f32 	%f48, %f47, %f47;
	ld.global.f32 	%f49, [%rd12+8192];
	ld.global.f32 	%f50, [%rd12+10240];
	mul.f32 	%f51, %f50, %f50;
	ld.global.f32 	%f52, [%rd12+12288];
	ld.global.f32 	%f53, [%rd12+14336];
	mul.f32 	%f54, %f53, %f53;
	ld.global.f32 	%f55, [%rd12+16384];
	ld.global.f32 	%f56, [%rd12+18432];
	mul.f32 	%f57, %f56, %f56;
	ld.global.f32 	%f58, [%rd12+20480];
	ld.global.f32 	%f59, [%rd12+22528];
	mul.f32 	%f60, %f59, %f59;
	ld.global.f32 	%f61, [%rd12+24576];
	ld.global.f32 	%f62, [%rd12+26624];
	mul.f32 	%f63, %f62, %f62;
	ld.global.f32 	%f64, [%rd12+28672];
	ld.global.f32 	%f65, [%rd12+30720];
	mul.f32 	%f66, %f65, %f65;
	fma.rn.f32 	%f67, %f43, %f43, %f45;
	fma.rn.f32 	%f68, %f46, %f46, %f48;
	fma.rn.f32 	%f69, %f49, %f49, %f51;
	fma.rn.f32 	%f70, %f52, %f52, %f54;
	fma.rn.f32 	%f71, %f55, %f55, %f57;
	fma.rn.f32 	%f72, %f58, %f58, %f60;
	fma.rn.f32 	%f73, %f61, %f61, %f63;
	fma.rn.f32 	%f74, %f64, %f64, %f66;
	add.f32 	%f75, %f67, %f68;
	add.f32 	%f76, %f69, %f70;
	add.f32 	%f77, %f71, %f72;
	add.f32 	%f78, %f73, %f74;
	add.f32 	%f79, %f75, %f76;
	add.f32 	%f80, %f77, %f78;
	add.f32 	%f398, %f79, %f80;
	add.s32 	%r22, %r51, -8192;
	setp.lt.u32 	%p3, %r22, 8192;
	mov.b32 	%r202, 8192;
	@%p3 bra 	$L__BB1_32;
	mov.b32 	%r202, 8192;
$L__BB1_30:
	add.s32 	%r54, %r21, %r202;
	mul.wide.u32 	%rd13, %r54, 4;
	add.s64 	%rd14, %rd2, %rd13;
	ld.global.f32 	%f81, [%rd14];
	ld.global.f32 	%f82, [%rd14+2048];
	ld.global.f32 	%f83, [%rd14+4096];
	mul.f32 	%f84, %f83, %f83;
	ld.global.f32 	%f85, [%rd14+6144];
	ld.global.f32 	%f86, [%rd14+8192];
	mul.f32 	%f87, %f86, %f86;
	ld.global.f32 	%f88, [%rd14+10240];
	ld.global.f32 	%f89, [%rd14+12288];
	mul.f32 	%f90, %f89, %f89;
	ld.global.f32 	%f91, [%rd14+14336];
	ld.global.f32 	%f92, [%rd14+16384];
	mul.f32 	%f93, %f92, %f92;
	ld.global.f32 	%f94, [%rd14+18432];
	ld.global.f32 	%f95, [%rd14+20480];
	mul.f32 	%f96, %f95, %f95;
	ld.global.f32 	%f97, [%rd14+22528];
	ld.global.f32 	%f98, [%rd14+24576];
	mul.f32 	%f99, %f98, %f98;
	ld.global.f32 	%f100, [%rd14+26624];
	ld.global.f32 	%f101, [%rd14+28672];
	mul.f32 	%f102, %f101, %f101;
	ld.global.f32 	%f103, [%rd14+30720];
	fma.rn.f32 	%f104, %f81, %f81, %f398;
	fma.rn.f32 	%f105, %f82, %f82, %f84;
	fma.rn.f32 	%f106, %f85, %f85, %f87;
	fma.rn.f32 	%f107, %f88, %f88, %f90;
	fma.rn.f32 	%f108, %f91, %f91, %f93;
	fma.rn.f32 	%f109, %f94, %f94, %f96;
	fma.rn.f32 	%f110, %f97, %f97, %f99;
	fma.rn.f32 	%f111, %f100, %f100, %f102;
	add.f32 	%f112, %f104, %f105;
	add.f32 	%f113, %f106, %f107;
	add.f32 	%f114, %f108, %f109;
	add.f32 	%f115, %f110, %f111;
	add.f32 	%f116, %f112, %f113;
	add.f32 	%f117, %f114, %f115;
	add.f32 	%f118, %f116, %f117;
	fma.rn.f32 	%f398, %f103, %f103, %f118;
	sub.s32 	%r55, %r51, %r202;
	setp.lt.u32 	%p4, %r55, 8192;
	@%p4 bra 	$L__BB1_46;
	add.s32 	%r202, %r202, 8192;
	setp.le.u32 	%p5, %r202, %r22;
	@%p5 bra 	$L__BB1_30;
$L__BB1_32:
	setp.le.u32 	%p6, %r51, %r202;
	sub.s32 	%r56, %r51, %r202;
	setp.ge.s32 	%p7, %r21, %r56;
	or.pred  	%p8, %p6, %p7;
	@%p8 bra 	$L__BB1_46;
	not.b32 	%r58, %r21;
	add.s32 	%r59, %r51, %r58;
	sub.s32 	%r60, %r59, %r202;
	shr.u32 	%r61, %r60, 9;
	add.s32 	%r26, %r61, 1;
	and.b32  	%r27, %r26, 15;
	setp.lt.u32 	%p9, %r60, 7680;
	mov.u32 	%r207, %r21;
	@%p9 bra 	$L__BB1_37;
	or.b32  	%r205, %r21, 4096;
	add.s32 	%r204, %r21, %r202;
	and.b32  	%r62, %r26, 16777200;
	neg.s32 	%r203, %r62;
$L__BB1_35:
	.pragma "nounroll";
	mul.wide.u32 	%rd15, %r204, 4;
	add.s64 	%rd16, %rd2, %rd15;
	ld.global.f32 	%f120, [%rd16];
	fma.rn.f32 	%f121, %f120, %f120, %f398;
	add.s32 	%r63, %r204, 512;
	mul.wide.u32 	%rd17, %r63, 4;
	add.s64 	%rd18, %rd2, %rd17;
	ld.global.f32 	%f122, [%rd18];
	fma.rn.f32 	%f123, %f122, %f122, %f121;
	add.s32 	%r64, %r204, 1024;
	mul.wide.u32 	%rd19, %r64, 4;
	add.s64 	%rd20, %rd2, %rd19;
	ld.global.f32 	%f124, [%rd20];
	fma.rn.f32 	%f125, %f124, %f124, %f123;
	add.s32 	%r65, %r204, 1536;
	mul.wide.u32 	%rd21, %r65, 4;
	add.s64 	%rd22, %rd2, %rd21;
	ld.global.f32 	%f126, [%rd22];
	fma.rn.f32 	%f127, %f126, %f126, %f125;
	add.s32 	%r66, %r204, 2048;
	mul.wide.u32 	%rd23, %r66, 4;
	add.s64 	%rd24, %rd2, %rd23;
	ld.global.f32 	%f128, [%rd24];
	fma.rn.f32 	%f129, %f128, %f128, %f127;
	add.s32 	%r67, %r204, 2560;
	mul.wide.u32 	%rd25, %r67, 4;
	add.s64 	%rd26, %rd2, %rd25;
	ld.global.f32 	%f130, [%rd26];
	fma.rn.f32 	%f131, %f130, %f130, %f129;
	add.s32 	%r68, %r204, 3072;
	mul.wide.u32 	%rd27, %r68, 4;
	add.s64 	%rd28, %rd2, %rd27;
	ld.global.f32 	%f132, [%rd28];
	fma.rn.f32 	%f133, %f132, %f132, %f131;
	add.s32 	%r69, %r204, 3584;
	mul.wide.u32 	%rd29, %r69, 4;
	add.s64 	%rd30, %rd2, %rd29;
	ld.global.f32 	%f134, [%rd30];
	fma.rn.f32 	%f135, %f134, %f134, %f133;
	add.s32 	%r70, %r204, 4096;
	mul.wide.u32 	%rd31, %r70, 4;
	add.s64 	%rd32, %rd2, %rd31;
	ld.global.f32 	%f136, [%rd32];
	fma.rn.f32 	%f137, %f136, %f136, %f135;
	add.s32 	%r71, %r204, 4608;
	mul.wide.u32 	%rd33, %r71, 4;
	add.s64 	%rd34, %rd2, %rd33;
	ld.global.f32 	%f138, [%rd34];
	fma.rn.f32 	%f139, %f138, %f138, %f137;
	add.s32 	%r72, %r204, 5120;
	mul.wide.u32 	%rd35, %r72, 4;
	add.s64 	%rd36, %rd2, %rd35;
	ld.global.f32 	%f140, [%rd36];
	fma.rn.f32 	%f141, %f140, %f140, %f139;
	add.s32 	%r73, %r204, 5632;
	mul.wide.u32 	%rd37, %r73, 4;
	add.s64 	%rd38, %rd2, %rd37;
	ld.global.f32 	%f142, [%rd38];
	fma.rn.f32 	%f143, %f142, %f142, %f141;
	add.s32 	%r74, %r204, 6144;
	mul.wide.u32 	%rd39, %r74, 4;
	add.s64 	%rd40, %rd2, %rd39;
	ld.global.f32 	%f144, [%rd40];
	fma.rn.f32 	%f145, %f144, %f144, %f143;
	add.s32 	%r75, %r204, 6656;
	mul.wide.u32 	%rd41, %r75, 4;
	add.s64 	%rd42, %rd2, %rd41;
	ld.global.f32 	%f146, [%rd42];
	fma.rn.f32 	%f147, %f146, %f146, %f145;
	add.s32 	%r76, %r204, 7168;
	mul.wide.u32 	%rd43, %r76, 4;
	add.s64 	%rd44, %rd2, %rd43;
	ld.global.f32 	%f148, [%rd44];
	fma.rn.f32 	%f149, %f148, %f148, %f147;
	add.s32 	%r77, %r204, 7680;
	mul.wide.u32 	%rd45, %r77, 4;
	add.s64 	%rd46, %rd2, %rd45;
	ld.global.f32 	%f150, [%rd46];
	fma.rn.f32 	%f398, %f150, %f150, %f149;
	add.s32 	%r205, %r205, 8192;
	add.s32 	%r204, %r204, 8192;
	add.s32 	%r203, %r203, 16;
	setp.ne.s32 	%p10, %r203, 0;
	@%p10 bra 	$L__BB1_35;
	add.s32 	%r207, %r205, -4096;
$L__BB1_37:
	setp.eq.s32 	%p11, %r27, 0;
	@%p11 bra 	$L__BB1_46;
	and.b32  	%r39, %r26, 7;
	setp.lt.u32 	%p12, %r27, 8;
	@%p12 bra 	$L__BB1_40;
	add.s32 	%r78, %r207, %r202;
	mul.wide.u32 	%rd47, %r78, 4;
	add.s64 	%rd48, %rd2, %rd47;
	ld.global.f32 	%f152, [%rd48];
	fma.rn.f32 	%f153, %f152, %f152, %f398;
	add.s32 	%r79, %r78, 512;
	mul.wide.u32 	%rd49, %r79, 4;
	add.s64 	%rd50, %rd2, %rd49;
	ld.global.f32 	%f154, [%rd50];
	fma.rn.f32 	%f155, %f154, %f154, %f153;
	add.s32 	%r80, %r78, 1024;
	mul.wide.u32 	%rd51, %r80, 4;
	add.s64 	%rd52, %rd2, %rd51;
	ld.global.f32 	%f156, [%rd52];
	fma.rn.f32 	%f157, %f156, %f156, %f155;
	add.s32 	%r81, %r78, 1536;
	mul.wide.u32 	%rd53, %r81, 4;
	add.s64 	%rd54, %rd2, %rd53;
	ld.global.f32 	%f158, [%rd54];
	fma.rn.f32 	%f159, %f158, %f158, %f157;
	add.s32 	%r82, %r78, 2048;
	mul.wide.u32 	%rd55, %r82, 4;
	add.s64 	%rd56, %rd2, %rd55;
	ld.global.f32 	%f160, [%rd56];
	fma.rn.f32 	%f161, %f160, %f160, %f159;
	add.s32 	%r83, %r78, 2560;
	mul.wide.u32 	%rd57, %r83, 4;
	add.s64 	%rd58, %rd2, %rd57;
	ld.global.f32 	%f162, [%rd58];
	fma.rn.f32 	%f163, %f162, %f162, %f161;
	add.s32 	%r84, %r78, 3072;
	mul.wide.u32 	%rd59, %r84, 4;
	add.s64 	%rd60, %rd2, %rd59;
	ld.global.f32 	%f164, [%rd60];
	fma.rn.f32 	%f165, %f164, %f164, %f163;
	add.s32 	%r85, %r78, 3584;
	mul.wide.u32 	%rd61, %r85, 4;
	add.s64 	%rd62, %rd2, %rd61;
	ld.global.f32 	%f166, [%rd62];
	fma.rn.f32 	%f398, %f166, %f166, %f165;
	add.s32 	%r207, %r207, 4096;
$L__BB1_40:
	setp.eq.s32 	%p13, %r39, 0;
	@%p13 bra 	$L__BB1_46;
	and.b32  	%r42, %r26, 3;
	setp.lt.u32 	%p14, %r39, 4;
	@%p14 bra 	$L__BB1_43;
	add.s32 	%r86, %r207, %r202;
	mul.wide.u32 	%rd63, %r86, 4;
	add.s64 	%rd64, %rd2, %rd63;
	ld.global.f32 	%f168, [%rd64];
	fma.rn.f32 	%f169, %f168, %f168, %f398;
	add.s32 	%r87, %r86, 512;
	mul.wide.u32 	%rd65, %r87, 4;
	add.s64 	%rd66, %rd2, %rd65;
	ld.global.f32 	%f170, [%rd66];
	fma.rn.f32 	%f171, %f170, %f170, %f169;
	add.s32 	%r88, %r86, 1024;
	mul.wide.u32 	%rd67, %r88, 4;
	add.s64 	%rd68, %rd2, %rd67;
	ld.global.f32 	%f172, [%rd68];
	fma.rn.f32 	%f173, %f172, %f172, %f171;
	add.s32 	%r89, %r86, 1536;
	mul.wide.u32 	%rd69, %r89, 4;
	add.s64 	%rd70, %rd2, %rd69;
	ld.global.f32 	%f174, [%rd70];
	fma.rn.f32 	%f398, %f174, %f174, %f173;
	add.s32 	%r207, %r207, 2048;
$L__BB1_43:
	setp.eq.s32 	%p15, %r42, 0;
	@%p15 bra 	$L__BB1_46;
	add.s32 	%r210, %r207, %r202;
	neg.s32 	%r209, %r42;
$L__BB1_45:
	.pragma "nounroll";
	mul.wide.u32 	%rd71, %r210, 4;
	add.s64 	%rd72, %rd2, %rd71;
	ld.global.f32 	%f175, [%rd72];
	fma.rn.f32 	%f398, %f175, %f175, %f398;
	add.s32 	%r210, %r210, 512;
	add.s32 	%r209, %r209, 1;
	setp.ne.s32 	%p16, %r209, 0;
	@%p16 bra 	$L__BB1_45;
$L__BB1_46:
	// begin inline asm
	mov.u32 %r90, %laneid;
	// end inline asm
	mov.b32 	%r92, %f398;
	mov.b32 	%r93, 1;
	mov.b32 	%r114, 31;
	mov.b32 	%r115, -1;
	// begin inline asm
	shfl.sync.down.b32 %r91, %r92, %r93, %r114, %r115;
	// end inline asm
	setp.gt.s32 	%p17, %r90, 30;
	mov.b32 	%f176, %r91;
	add.f32 	%f177, %f398, %f176;
	selp.f32 	%f178, %f398, %f177, %p17;
	mov.b32 	%r97, %f178;
	mov.b32 	%r98, 2;
	// begin inline asm
	shfl.sync.down.b32 %r96, %r97, %r98, %r114, %r115;
	// end inline asm
	setp.gt.s32 	%p18, %r90, 29;
	mov.b32 	%f179, %r96;
	add.f32 	%f180, %f178, %f179;
	selp.f32 	%f181, %f178, %f180, %p18;
	mov.b32 	%r102, %f181;
	mov.b32 	%r103, 4;
	// begin inline asm
	shfl.sync.down.b32 %r101, %r102, %r103, %r114, %r115;
	// end inline asm
	setp.gt.s32 	%p19, %r90, 27;
	mov.b32 	%f182, %r101;
	add.f32 	%f183, %f181, %f182;
	selp.f32 	%f184, %f181, %f183, %p19;
	mov.b32 	%r107, %f184;
	mov.b32 	%r108, 8;
	// begin inline asm
	shfl.sync.down.b32 %r106, %r107, %r108, %r114, %r115;
	// end inline asm
	setp.gt.s32 	%p20, %r90, 23;
	mov.b32 	%f185, %r106;
	add.f32 	%f186, %f184, %f185;
	selp.f32 	%f187, %f184, %f186, %p20;
	mov.b32 	%r112, %f187;
	mov.b32 	%r113, 16;
	// begin inline asm
	shfl.sync.down.b32 %r111, %r112, %r113, %r114, %r115;
	// end inline asm
	setp.gt.s32 	%p21, %r90, 15;
	mov.b32 	%f188, %r111;
	add.f32 	%f38, %f187, %f188;
	selp.f32 	%f399, %f187, %f38, %p21;
	setp.ne.s32 	%p22, %r90, 0;
	@%p22 bra 	$L__BB1_48;
	shr.u32 	%r116, %r21, 3;
	and.b32  	%r117, %r116, 124;
	mov.u32 	%r118, _ZZN3cub18CUB_300001_SM_10006detail6reduce28DeviceReduceSingleTileKernelINS2_10policy_hubIfjN4cuda3std3__44plusIfEEE10Policy1000EN6thrust24THRUST_300001_SM_1000_NS6detail15normal_iteratorINSD_10device_ptrIfEEEEPfjS9_ff6squareIfEEEvT0_T1_T2_T3_T4_T6_E12temp_storage;
	add.s32 	%r119, %r118, %r117;
	st.shared.f32 	[%r119+16], %f38;
$L__BB1_48:
	bar.sync 	0;
	setp.ne.s32 	%p23, %r21, 0;
	@%p23 bra 	$L__BB1_50;
	ld.shared.f32 	%f189, [_ZZN3cub18CUB_300001_SM_10006detail6reduce28DeviceReduceSingleTileKernelINS2_10policy_hubIfjN4cuda3std3__44plusIfEEE10Policy1000EN6thrust24THRUST_300001_SM_1000_NS6detail15normal_iteratorINSD_10device_ptrIfEEEEPfjS9_ff6squareIfEEEvT0_T1_T2_T3_T4_T6_E12temp_storage+20];
	add.f32 	%f190, %f399, %f189;
	ld.shared.f32 	%f191, [_ZZN3cub18CUB_300001_SM_10006detail6reduce28DeviceReduceSingleTileKernelINS2_10policy_hubIfjN4cuda3std3__44plusIfEEE10Policy1000EN6thrust24THRUST_300001_SM_1000_NS6detail15normal_iteratorINSD_10device_ptrIfEEEEPfjS9_ff6squareIfEEEvT0_T1_T2_T3_T4_T6_E12temp_storage+24];
	add.f32 	%f192, %f190, %f191;
	ld.shared.f32 	%f193, [_ZZN3cub18CUB_300001_SM_10006detail6reduce28DeviceReduceSingleTileKernelINS2_10policy_hubIfjN4cuda3std3__44plusIfEEE10Policy1000EN6thrust24THRUST_300001_SM_1000_NS6detail15normal_iteratorINSD_10device_ptrIfEEEEPfjS9_ff6squareIfEEEvT0_T1_T2_T3_T4_T6_E12temp_storage+28];
	add.f32 	%f194, %f192, %f193;
	ld.shared.f32 	%f195, [_ZZN3cub18CUB_300001_SM_10006detail6reduce28DeviceReduceSingleTileKernelINS2_10policy_hubIfjN4cuda3std3__44plusIfEEE10Policy1000EN6thrust24THRUST_300001_SM_1000_NS6detail15normal_iteratorINSD_10device_ptrIfEEEEPfjS9_ff6squareIfEEEvT0_T1_T2_T3_T4_T6_E12temp_storage+32];
	add.f32 	%f196, %f194, %f195;
	ld.shared.f32 	%f197, [_ZZN3cub18CUB_300001_SM_10006detail6reduce28DeviceReduceSingleTileKernelINS2_10policy_hubIfjN4cuda3std3__44plusIfEEE10Policy1000EN6thrust24THRUST_300001_SM_1000_NS6detail15normal_iteratorINSD_10device_ptrIfEEEEPfjS9_ff6squareIfEEEvT0_T1_T2_T3_T4_T6_E12temp_storage+36];
	add.f32 	%f198, %f196, %f197;
	ld.shared.f32 	%f199, [_ZZN3cub18CUB_300001_SM_10006detail6reduce28DeviceReduceSingleTileKernelINS2_10policy_hubIfjN4cuda3std3__44plusIfEEE10Policy1000EN6thrust24THRUST_300001_SM_1000_NS6detail15normal_iteratorINSD_10device_ptrIfEEEEPfjS9_ff6squareIfEEEvT0_T1_T2_T3_T4_T6_E12temp_storage+40];
	add.f32 	%f200, %f198, %f199;
	ld.shared.f32 	%f201, [_ZZN3cub18CUB_300001_SM_10006detail6reduce28DeviceReduceSingleTileKernelINS2_10policy_hubIfjN4cuda3std3__44plusIfEEE10Policy1000EN6thrust24THRUST_300001_SM_1000_NS6detail15normal_iteratorINSD_10device_ptrIfEEEEPfjS9_ff6squareIfEEEvT0_T1_T2_T3_T4_T6_E12temp_storage+44];
	add.f32 	%f202, %f200, %f201;
	ld.shared.f32 	%f203, [_ZZN3cub18CUB_300001_SM_10006detail6reduce28DeviceReduceSingleTileKernelINS2_10policy_hubIfjN4cuda3std3__44plusIfEEE10Policy1000EN6thrust24THRUST_300001_SM_1000_NS6detail15normal_iteratorINSD_10device_ptrIfEEEEPfjS9_ff6squareIfEEEvT0_T1_T2_T3_T4_T6_E12temp_storage+48];
	add.f32 	%f204, %f202, %f203;
	ld.shared.f32 	%f205, [_ZZN3cub18CUB_300001_SM_10006detail6reduce28DeviceReduceSingleTileKernelINS2_10policy_hubIfjN4cuda3std3__44plusIfEEE10Policy1000EN6thrust24THRUST_300001_SM_1000_NS6detail15normal_iteratorINSD_10device_ptrIfEEEEPfjS9_ff6squareIfEEEvT0_T1_T2_T3_T4_T6_E12temp_storage+52];
	add.f32 	%f206, %f204, %f205;
	ld.shared.f32 	%f207, [_ZZN3cub18CUB_300001_SM_10006detail6reduce28DeviceReduceSingleTileKernelINS2_10policy_hubIfjN4cuda3std3__44plusIfEEE10Policy1000EN6thrust24THRUST_300001_SM_1000_NS6detail15normal_iteratorINSD_10device_ptrIfEEEEPfjS9_ff6squareIfEEEvT0_T1_T2_T3_T4_T6_E12temp_storage+56];
	add.f32 	%f208, %f206, %f207;
	ld.shared.f32 	%f209, [_ZZN3cub18CUB_300001_SM_10006detail6reduce28DeviceReduceSingleTileKernelINS2_10policy_hubIfjN4cuda3std3__44plusIfEEE10Policy1000EN6thrust24THRUST_300001_SM_1000_NS6detail15normal_iteratorINSD_10device_ptrIfEEEEPfjS9_ff6squareIfEEEvT0_T1_T2_T3_T4_T6_E12temp_storage+60];
	add.f32 	%f210, %f208, %f209;
	ld.shared.f32 	%f211, [_ZZN3cub18CUB_300001_SM_10006detail6reduce28DeviceReduceSingleTileKernelINS2_10policy_hubIfjN4cuda3std3__44plusIfEEE10Policy1000EN6thrust24THRUST_300001_SM_1000_NS6detail15normal_iteratorINSD_10device_ptrIfEEEEPfjS9_ff6squareIfEEEvT0_T1_T2_T3_T4_T6_E12temp_storage+64];
	add.f32 	%f212, %f210, %f211;
	ld.shared.f32 	%f213, [_ZZN3cub18CUB_300001_SM_10006detail6reduce28DeviceReduceSingleTileKernelINS2_10policy_hubIfjN4cuda3std3__44plusIfEEE10Policy1000EN6thrust24THRUST_300001_SM_1000_NS6detail15normal_iteratorINSD_10device_ptrIfEEEEPfjS9_ff6squareIfEEEvT0_T1_T2_T3_T4_T6_E12temp_storage+68];
	add.f32 	%f214, %f212, %f213;
	ld.shared.f32 	%f215, [_ZZN3cub18CUB_300001_SM_10006detail6reduce28DeviceReduceSingleTileKernelINS2_10policy_hubIfjN4cuda3std3__44plusIfEEE10Policy1000EN6thrust24THRUST_300001_SM_1000_NS6detail15normal_iteratorINSD_10device_ptrIfEEEEPfjS9_ff6squareIfEEEvT0_T1_T2_T3_T4_T6_E12temp_storage+72];
	add.f32 	%f216, %f214, %f215;
	ld.shared.f32 	%f217, [_ZZN3cub18CUB_300001_SM_10006detail6reduce28DeviceReduceSingleTileKernelINS2_10policy_hubIfjN4cuda3std3__44plusIfEEE10Policy1000EN6thrust24THRUST_300001_SM_1000_NS6detail15normal_iteratorINSD_10device_ptrIfEEEEPfjS9_ff6squareIfEEEvT0_T1_T2_T3_T4_T6_E12temp_storage+76];
	add.f32 	%f399, %f216, %f217;
$L__BB1_50:
	mov.u32 	%r192, %tid.x;
	setp.ne.s32 	%p65, %r192, 0;
	@%p65 bra 	$L__BB1_52;
	add.f32 	%f377, %f42, %f399;
	st.global.f32 	[%rd1], %f377;
$L__BB1_52:
	ret;

}
	// .globl	_ZN3cub18CUB_300001_SM_10006detail6reduce18DeviceReduceKernelINS2_10policy_hubIfjN4cuda3std3__44plusIfEEE10Policy1000EN6thrust24THRUST_300001_SM_1000_NS6detail15normal_iteratorINSD_10device_ptrIfEEEEjS9_f6squareIfEEEvT0_PT3_T1_NS0_13GridEvenShareISO_EET2_T4_
.visible .entry _ZN3cub18CUB_300001_SM_10006detail6reduce18DeviceReduceKernelINS2_10policy_hubIfjN4cuda3std3__44plusIfEEE10Policy1000EN6thrust24THRUST_300001_SM_1000_NS6detail15normal_iteratorINSD_10device_ptrIfEEEEjS9_f6squareIfEEEvT0_PT3_T1_NS0_13GridEvenShareISO_EET2_T4_(
	.param .align 8 .b8 _ZN3cub18CUB_300001_SM_10006detail6reduce18DeviceReduceKernelINS2_10policy_hubIfjN4cuda3std3__44plusIfEEE10Policy1000EN6thrust24THRUST_300001_SM_1000_NS6detail15normal_iteratorINSD_10device_ptrIfEEEEjS9_f6squareIfEEEvT0_PT3_T1_NS0_13GridEvenShareISO_EET2_T4__param_0[8],
	.param .u64 .ptr .align 1 _ZN3cub18CUB_300001_SM_10006detail6reduce18DeviceReduceKernelINS2_10policy_hubIfjN4cuda3std3__44plusIfEEE10Policy1000EN6thrust24THRUST_300001_SM_1000_NS6detail15normal_iteratorINSD_10device_ptrIfEEEEjS9_f6squareIfEEEvT0_PT3_T1_NS0_13GridEvenShareISO_EET2_T4__param_1,
	.param .u32 _ZN3cub18CUB_300001_SM_10006detail6reduce18DeviceReduceKernelINS2_10policy_hubIfjN4cuda3std3__44plusIfEEE10Policy1000EN6thrust24THRUST_300001_SM_1000_NS6detail15normal_iteratorINSD_10device_ptrIfEEEEjS9_f6squareIfEEEvT0_PT3_T1_NS0_13GridEvenShareISO_EET2_T4__param_2,
	.param .align 4 .b8 _ZN3cub18CUB_300001_SM_10006detail6reduce18DeviceReduceKernelINS2_10policy_hubIfjN4cuda3std3__44plusIfEEE10Policy1000EN6thrust24THRUST_300001_SM_1000_NS6detail15normal_iteratorINSD_10device_ptrIfEEEEjS9_f6squareIfEEEvT0_PT3_T1_NS0_13GridEvenShareISO_EET2_T4__param_3[40],
	.param .align 1 .b8 _ZN3cub18CUB_300001_SM_10006detail6reduce18DeviceReduceKernelINS2_10policy_hubIfjN4cuda3std3__44plusIfEEE10Policy1000EN6thrust24THRUST_300001_SM_1000_NS6detail15normal_iteratorINSD_10device_ptrIfEEEEjS9_f6squareIfEEEvT0_PT3_T1_NS0_13GridEvenShareISO_EET2_T4__param_4[1],
	.param .align 1 .b8 _ZN3cub18CUB_300001_SM_10006detail6reduce18DeviceReduceKernelINS2_10policy_hubIfjN4cuda3std3__44plusIfEEE10Policy1000EN6thrust24THRUST_300001_SM_1000_NS6detail15normal_iteratorINSD_10device_ptrIfEEEEjS9_f6squareIfEEEvT0_PT3_T1_NS0_13GridEvenShareISO_EET2_T4__param_5[1]
)
.maxntid 512
{
	.reg .pred 	%p<65>;
	.reg .b16 	%rs<4>;
	.reg .b32 	%r<277>;
	.reg .b32 	%f<396>;
	.reg .b64 	%rd<129>;
	// demoted variable
	.shared .align 4 .b8 _ZZN3cub18CUB_300001_SM_10006detail6reduce18DeviceReduceKernelINS2_10policy_hubIfjN4cuda3std3__44plusIfEEE10Policy1000EN6thrust24THRUST_300001_SM_1000_NS6detail15normal_iteratorINSD_10device_ptrIfEEEEjS9_f6squareIfEEEvT0_PT3_T1_NS0_13GridEvenShareISO_EET2_T4_E12temp_storage[84];
	ld.param.u32 	%r1, [_ZN3cub18CUB_300001_SM_10006detail6reduce18DeviceReduceKernelINS2_10policy_hubIfjN4cuda3std3__44plusIfEEE10Policy1000EN6thrust24THRUST_300001_SM_1000_NS6detail15normal_iteratorINSD_10device_ptrIfEEEEjS9_f6squareIfEEEvT0_PT3_T1_NS0_13GridEvenShareISO_EET2_T4__param_3+20];
	ld.param.u32 	%r2, [_ZN3cub18CUB_300001_SM_10006detail6reduce18DeviceReduceKernelINS2_10policy_hubIfjN4cuda3std3__44plusIfEEE10Policy1000EN6thrust24THRUST_300001_SM_1000_NS6detail15normal_iteratorINSD_10device_ptrIfEEEEjS9_f6squareIfEEEvT0_PT3_T1_NS0_13GridEvenShareISO_EET2_T4__param_3+24];
	ld.param.u64 	%rd3, [_ZN3cub18CUB_300001_SM_10006detail6reduce18DeviceReduceKernelINS2_10policy_hubIfjN4cuda3std3__44plusIfEEE10Policy1000EN6thrust24THRUST_300001_SM_1000_NS6detail15normal_iteratorINSD_10device_ptrIfEEEEjS9_f6squareIfEEEvT0_PT3_T1_NS0_13GridEvenShareISO_EET2_T4__param_0];
	ld.param.u64 	%rd2, [_ZN3cub18CUB_300001_SM_10006detail6reduce18DeviceReduceKernelINS2_10policy_hubIfjN4cuda3std3__44plusIfEEE10Policy1000EN6thrust24THRUST_300001_SM_1000_NS6detail15normal_iteratorINSD_10device_ptrIfEEEEjS9_f6squareIfEEEvT0_PT3_T1_NS0_13GridEvenShareISO_EET2_T4__param_1];
	cvta.to.global.u64 	%rd1, %rd3;
	mov.u32 	%r3, %ctaid.x;
	shl.b32 	%r4, %r2, 13;
	shl.b32 	%r268, %r3, 13;
	sub.s32 	%r6, %r1, %r268;
	setp.gt.u32 	%p1, %r6, 8191;
	@%p1 bra 	$L__BB2_26;
	mov.u32 	%r7, %tid.x;
	setp.ge.u32 	%p23, %r7, %r6;
	mov.f32 	%f384, 0f00000000;
	mov.u32 	%r259, %r7;
	@%p23 bra 	$L__BB2_3;
	add.s32 	%r153, %r268, %r7;
	mul.wide.u32 	%rd66, %r153, 4;
	add.s64 	%rd67, %rd1, %rd66;
	ld.global.f32 	%f217, [%rd67];
	mul.f32 	%f384, %f217, %f217;
	add.s32 	%r259, %r7, 512;
$L__BB2_3:
	setp.ge.u32 	%p24, %r259, %r6;
	@%p24 bra 	$L__BB2_17;
	not.b32 	%r154, %r259;
	add.s32 	%r155, %r1, %r154;
	sub.s32 	%r156, %r155, %r268;
	shr.u32 	%r157, %r156, 9;
	add.s32 	%r10, %r157, 1;
	and.b32  	%r11, %r10, 15;
	setp.lt.u32 	%p25, %r156, 7680;
	@%p25 bra 	$L__BB2_8;
	or.b32  	%r258, %r259, 4096;
	add.s32 	%r257, %r259, %r268;
	and.b32  	%r158, %r10, 16777200;
	neg.s32 	%r256, %r158;
$L__BB2_6:
	.pragma "nounroll";
	mul.wide.u32 	%rd68, %r257, 4;
	add.s64 	%rd69, %rd1, %rd68;
	ld.global.f32 	%f219, [%rd69];
	fma.rn.f32 	%f220, %f219, %f219, %f384;
	add.s32 	%r159, %r257, 512;
	mul.wide.u32 	%rd70, %r159, 4;
	add.s64 	%rd71, %rd1, %rd70;
	ld.global.f32 	%f221, [%rd71];
	fma.rn.f32 	%f222, %f221, %f221, %f220;
	add.s32 	%r160, %r257, 1024;
	mul.wide.u32 	%rd72, %r160, 4;
	add.s64 	%rd73, %rd1, %rd72;
	ld.global.f32 	%f223, [%rd73];
	fma.rn.f32 	%f224, %f223, %f223, %f222;
	add.s32 	%r161, %r257, 1536;
	mul.wide.u32 	%rd74, %r161, 4;
	add.s64 	%rd75, %rd1, %rd74;
	ld.global.f32 	%f225, [%rd75];
	fma.rn.f32 	%f226, %f225, %f225, %f224;
	add.s32 	%r162, %r257, 2048;
	mul.wide.u32 	%rd76, %r162, 4;
	add.s64 	%rd77, %rd1, %rd76;
	ld.global.f32 	%f227, [%rd77];
	fma.rn.f32 	%f228, %f227, %f227, %f226;
	add.s32 	%r163, %r257, 2560;
	mul.wide.u32 	%rd78, %r163, 4;
	add.s64 	%rd79, %rd1, %rd78;
	ld.global.f32 	%f229, [%rd79];
	fma.rn.f32 	%f230, %f229, %f229, %f228;
	add.s32 	%r164, %r257, 3072;
	mul.wide.u32 	%rd80, %r164, 4;
	add.s64 	%rd81, %rd1, %rd80;
	ld.global.f32 	%f231, [%rd81];
	fma.rn.f32 	%f232, %f231, %f231, %f230;
	add.s32 	%r165, %r257, 3584;
	mul.wide.u32 	%rd82, %r165, 4;
	add.s64 	%rd83, %rd1, %rd82;
	ld.global.f32 	%f233, [%rd83];
	fma.rn.f32 	%f234, %f233, %f233, %f232;
	add.s32 	%r166, %r257, 4096;
	mul.wide.u32 	%rd84, %r166, 4;
	add.s64 	%rd85, %rd1, %rd84;
	ld.global.f32 	%f235, [%rd85];
	fma.rn.f32 	%f236, %f235, %f235, %f234;
	add.s32 	%r167, %r257, 4608;
	mul.wide.u32 	%rd86, %r167, 4;
	add.s64 	%rd87, %rd1, %rd86;
	ld.global.f32 	%f237, [%rd87];
	fma.rn.f32 	%f238, %f237, %f237, %f236;
	add.s32 	%r168, %r257, 5120;
	mul.wide.u32 	%rd88, %r168, 4;
	add.s64 	%rd89, %rd1, %rd88;
	ld.global.f32 	%f239, [%rd89];
	fma.rn.f32 	%f240, %f239, %f239, %f238;
	add.s32 	%r169, %r257, 5632;
	mul.wide.u32 	%rd90, %r169, 4;
	add.s64 	%rd91, %rd1, %rd90;
	ld.global.f32 	%f241, [%rd91];
	fma.rn.f32 	%f242, %f241, %f241, %f240;
	add.s32 	%r170, %r257, 6144;
	mul.wide.u32 	%rd92, %r170, 4;
	add.s64 	%rd93, %rd1, %rd92;
	ld.global.f32 	%f243, [%rd93];
	fma.rn.f32 	%f244, %f243, %f243, %f242;
	add.s32 	%r171, %r257, 6656;
	mul.wide.u32 	%rd94, %r171, 4;
	add.s64 	%rd95, %rd1, %rd94;
	ld.global.f32 	%f245, [%rd95];
	fma.rn.f32 	%f246, %f245, %f245, %f244;
	add.s32 	%r172, %r257, 7168;
	mul.wide.u32 	%rd96, %r172, 4;
	add.s64 	%rd97, %rd1, %rd96;
	ld.global.f32 	%f247, [%rd97];
	fma.rn.f32 	%f248, %f247, %f247, %f246;
	add.s32 	%r173, %r257, 7680;
	mul.wide.u32 	%rd98, %r173, 4;
	add.s64 	%rd99, %rd1, %rd98;
	ld.global.f32 	%f249, [%rd99];
	fma.rn.f32 	%f384, %f249, %f249, %f248;
	add.s32 	%r258, %r258, 8192;
	add.s32 	%r257, %r257, 8192;
	add.s32 	%r256, %r256, 16;
	setp.ne.s32 	%p26, %r256, 0;
	@%p26 bra 	$L__BB2_6;
	add.s32 	%r259, %r258, -4096;
$L__BB2_8:
	setp.eq.s32 	%p27, %r11, 0;
	@%p27 bra 	$L__BB2_17;
	and.b32  	%r23, %r10, 7;
	setp.lt.u32 	%p28, %r11, 8;
	@%p28 bra 	$L__BB2_11;
	add.s32 	%r174, %r268, %r259;
	mul.wide.u32 	%rd100, %r174, 4;
	add.s64 	%rd101, %rd1, %rd100;
	ld.global.f32 	%f251, [%rd101];
	fma.rn.f32 	%f252, %f251, %f251, %f384;
	add.s32 	%r175, %r174, 512;
	mul.wide.u32 	%rd102, %r175, 4;
	add.s64 	%rd103, %rd1, %rd102;
	ld.global.f32 	%f253, [%rd103];
	fma.rn.f32 	%f254, %f253, %f253, %f252;
	add.s32 	%r176, %r174, 1024;
	mul.wide.u32 	%rd104, %r176, 4;
	add.s64 	%rd105, %rd1, %rd104;
	ld.global.f32 	%f255, [%rd105];
	fma.rn.f32 	%f256, %f255, %f255, %f254;
	add.s32 	%r177, %r174, 1536;
	mul.wide.u32 	%rd106, %r177, 4;
	add.s64 	%rd107, %rd1, %rd106;
	ld.global.f32 	%f257, [%rd107];
	fma.rn.f32 	%f258, %f257, %f257, %f256;
	add.s32 	%r178, %r174, 2048;
	mul.wide.u32 	%rd108, %r178, 4;
	add.s64 	%rd109, %rd1, %rd108;
	ld.global.f32 	%f259, [%rd109];
	fma.rn.f32 	%f260, %f259, %f259, %f258;
	add.s32 	%r179, %r174, 2560;
	mul.wide.u32 	%rd110, %r179, 4;
	add.s64 	%rd111, %rd1, %rd110;
	ld.global.f32 	%f261, [%rd111];
	fma.rn.f32 	%f262, %f261, %f261, %f260;
	add.s32 	%r180, %r174, 3072;
	mul.wide.u32 	%rd112, %r180, 4;
	add.s64 	%rd113, %rd1, %rd112;
	ld.global.f32 	%f263, [%rd113];
	fma.rn.f32 	%f264, %f263, %f263, %f262;
	add.s32 	%r181, %r174, 3584;
	mul.wide.u32 	%rd114, %r181, 4;
	add.s64 	%rd115, %rd1, %rd114;
	ld.global.f32 	%f265, [%rd115];
	fma.rn.f32 	%f384, %f265, %f265, %f264;
	add.s32 	%r259, %r259, 4096;
$L__BB2_11:
	setp.eq.s32 	%p29, %r23, 0;
	@%p29 bra 	$L__BB2_17;
	and.b32  	%r26, %r10, 3;
	setp.lt.u32 	%p30, %r23, 4;
	@%p30 bra 	$L__BB2_14;
	add.s32 	%r182, %r268, %r259;
	mul.wide.u32 	%rd116, %r182, 4;
	add.s64 	%rd117, %rd1, %rd116;
	ld.global.f32 	%f267, [%rd117];
	fma.rn.f32 	%f268, %f267, %f267, %f384;
	add.s32 	%r183, %r182, 512;
	mul.wide.u32 	%rd118, %r183, 4;
	add.s64 	%rd119, %rd1, %rd118;
	ld.global.f32 	%f269, [%rd119];
	fma.rn.f32 	%f270, %f269, %f269, %f268;
	add.s32 	%r184, %r182, 1024;
	mul.wide.u32 	%rd120, %r184, 4;
	add.s64 	%rd121, %rd1, %rd120;
	ld.global.f32 	%f271, [%rd121];
	fma.rn.f32 	%f272, %f271, %f271, %f270;
	add.s32 	%r185, %r182, 1536;
	mul.wide.u32 	%rd122, %r185, 4;
	add.s64 	%rd123, %rd1, %rd122;
	ld.global.f32 	%f273, [%rd123];
	fma.rn.f32 	%f384, %f273, %f273, %f272;
	add.s32 	%r259, %r259, 2048;
$L__BB2_14:
	setp.eq.s32 	%p31, %r26, 0;
	@%p31 bra 	$L__BB2_17;
	add.s32 	%r263, %r259, %r268;
	neg.s32 	%r262, %r26;
$L__BB2_16:
	.pragma "nounroll";
	mul.wide.u32 	%rd124, %r263, 4;
	add.s64 	%rd125, %rd1, %rd124;
	ld.global.f32 	%f274, [%rd125];
	fma.rn.f32 	%f384, %f274, %f274, %f384;
	add.s32 	%r263, %r263, 512;
	add.s32 	%r262, %r262, 1;
	setp.ne.s32 	%p32, %r262, 0;
	@%p32 bra 	$L__BB2_16;
$L__BB2_17:
	setp.lt.u32 	%p33, %r6, 512;
	@%p33 bra 	$L__BB2_22;
	// begin inline asm
	mov.u32 %r224, %laneid;
	// end inline asm
	mov.b32 	%r226, %f384;
	mov.b32 	%r227, 1;
	mov.b32 	%r248, 31;
	mov.b32 	%r249, -1;
	// begin inline asm
	shfl.sync.down.b32 %r225, %r226, %r227, %r248, %r249;
	// end inline asm
	setp.gt.s32 	%p57, %r224, 30;
	mov.b32 	%f333, %r225;
	add.f32 	%f334, %f384, %f333;
	selp.f32 	%f335, %f384, %f334, %p57;
	mov.b32 	%r231, %f335;
	mov.b32 	%r232, 2;
	// begin inline asm
	shfl.sync.down.b32 %r230, %r231, %r232, %r248, %r249;
	// end inline asm
	setp.gt.s32 	%p58, %r224, 29;
	mov.b32 	%f336, %r230;
	add.f32 	%f337, %f335, %f336;
	selp.f32 	%f338, %f335, %f337, %p58;
	mov.b32 	%r236, %f338;
	mov.b32 	%r237, 4;
	// begin inline asm
	shfl.sync.down.b32 %r235, %r236, %r237, %r248, %r249;
	// end inline asm
	setp.gt.s32 	%p59, %r224, 27;
	mov.b32 	%f339, %r235;
	add.f32 	%f340, %f338, %f339;
	selp.f32 	%f341, %f338, %f340, %p59;
	mov.b32 	%r241, %f341;
	mov.b32 	%r242, 8;
	// begin inline asm
	shfl.sync.down.b32 %r240, %r241, %r242, %r248, %r249;
	// end inline asm
	setp.gt.s32 	%p60, %r224, 23;
	mov.b32 	%f342, %r240;
	add.f32 	%f343, %f341, %f342;
	selp.f32 	%f344, %f341, %f343, %p60;
	mov.b32 	%r246, %f344;
	mov.b32 	%r247, 16;
	// begin inline asm
	shfl.sync.down.b32 %r245, %r246, %r247, %r248, %r249;
	// end inline asm
	setp.gt.s32 	%p61, %r224, 15;
	mov.b32 	%f345, %r245;
	add.f32 	%f16, %f344, %f345;
	selp.f32 	%f395, %f344, %f16, %p61;
	setp.ne.s32 	%p62, %r224, 0;
	@%p62 bra 	$L__BB2_20;
	shr.u32 	%r250, %r7, 3;
	and.b32  	%r251, %r250, 124;
	mov.u32 	%r252, _ZZN3cub18CUB_300001_SM_10006detail6reduce18DeviceReduceKernelINS2_10policy_hubIfjN4cuda3std3__44plusIfEEE10Policy1000EN6thrust24THRUST_300001_SM_1000_NS6detail15normal_iteratorINSD_10device_ptrIfEEEEjS9_f6squareIfEEEvT0_PT3_T1_NS0_13GridEvenShareISO_EET2_T4_E12temp_storage;
	add.s32 	%r253, %r252, %r251;
	st.shared.f32 	[%r253+16], %f16;
$L__BB2_20:
	bar.sync 	0;
	setp.ne.s32 	%p63, %r7, 0;
	@%p63 bra 	$L__BB2_48;
	ld.shared.f32 	%f346, [_ZZN3cub18CUB_300001_SM_10006detail6reduce18DeviceReduceKernelINS2_10policy_hubIfjN4cuda3std3__44plusIfEEE10Policy1000EN6thrust24THRUST_300001_SM_1000_NS6detail15normal_iteratorINSD_10device_ptrIfEEEEjS9_f6squareIfEEEvT0_PT3_T1_NS0_13GridEvenShareISO_EET2_T4_E12temp_storage+20];
	add.f32 	%f347, %f395, %f346;
	ld.shared.f32 	%f348, [_ZZN3cub18CUB_300001_SM_10006detail6reduce18DeviceReduceKernelINS2_10policy_hubIfjN4cuda3std3__44plusIfEEE10Policy1000EN6thrust24THRUST_300001_SM_1000_NS6detail15normal_iteratorINSD_10device_ptrIfEEEEjS9_f6squareIfEEEvT0_PT3_T1_NS0_13GridEvenShareISO_EET2_T4_E12temp_storage+24];
	add.f32 	%f349, %f347, %f348;
	ld.shared.f32 	%f350, [_ZZN3cub18CUB_300001_SM_10006detail6reduce18DeviceReduceKernelINS2_10policy_hubIfjN4cuda3std3__44plusIfEEE10Policy1000EN6thrust24THRUST_300001_SM_1000_NS6detail15normal_iteratorINSD_10device_ptrIfEEEEjS9_f6squareIfEEEvT0_PT3_T1_NS0_13GridEvenShareISO_EET2_T4_E12temp_storage+28];
	add.f32 	%f351, %f349, %f350;
	ld.shared.f32 	%f352, [_ZZN3cub18CUB_300001_SM_10006detail6reduce18DeviceReduceKernelINS2_10policy_hubIfjN4cuda3std3__44plusIfEEE10Policy1000EN6thrust24THRUST_300001_SM_1000_NS6detail15normal_iteratorINSD_10device_ptrIfEEEEjS9_f6squareIfEEEvT0_PT3_T1_NS0_13GridEvenShareISO_EET2_T4_E12temp_storage+32];
	add.f32 	%f353, %f351, %f352;
	ld.shared.f32 	%f354, [_ZZN3cub18CUB_300001_SM_10006detail6reduce18DeviceReduceKernelINS2_10policy_hubIfjN4cuda3std3__44plusIfEEE10Policy1000EN6thrust24THRUST_300001_SM_1000_NS6detail15normal_iteratorINSD_10device_ptrIfEEEEjS9_f6squareIfEEEvT0_PT3_T1_NS0_13GridEvenShareISO_EET2_T4_E12temp_storage+36];
	add.f32 	%f355, %f353, %f354;
	ld.shared.f32 	%f356, [_ZZN3cub18CUB_300001_SM_10006detail6reduce18DeviceReduceKernelINS2_10policy_hubIfjN4cuda3std3__44plusIfEEE10Policy1000EN6thrust24THRUST_300001_SM_1000_NS6detail15normal_iteratorINSD_10device_ptrIfEEEEjS9_f6squareIfEEEvT0_PT3_T1_NS0_13GridEvenShareISO_EET2_T4_E12temp_storage+40];
	add.f32 	%f357, %f355, %f356;
	ld.shared.f32 	%f358, [_ZZN3cub18CUB_300001_SM_10006detail6reduce18DeviceReduceKernelINS2_10policy_hubIfjN4cuda3std3__44plusIfEEE10Policy1000EN6thrust24THRUST_300001_SM_1000_NS6detail15normal_iteratorINSD_10device_ptrIfEEEEjS9_f6squareIfEEEvT0_PT3_T1_NS0_13GridEvenShareISO_EET2_T4_E12temp_storage+44];
	add.f32 	%f359, %f357, %f358;
	ld.shared.f32 	%f360, [_ZZN3cub18CUB_300001_SM_10006detail6reduce18DeviceReduceKernelINS2_10policy_hubIfjN4cuda3std3__44plusIfEEE10Policy1000EN6thrust24THRUST_300001_SM_1000_NS6detail15normal_iteratorINSD_10device_ptrIfEEEEjS9_f6squareIfEEEvT0_PT3_T1_NS0_13GridEvenShareISO_EET2_T4_E12temp_storage+48];
	add.f32 	%f361, %f359, %f360;
	ld.shared.f32 	%f362, [_ZZN3cub18CUB_300001_SM_10006detail6reduce18DeviceReduceKernelINS2_10policy_hubIfjN4cuda3std3__44plusIfEEE10Policy1000EN6thrust24THRUST_300001_SM_1000_NS6detail15normal_iteratorINSD_10device_ptrIfEEEEjS9_f6squareIfEEEvT0_PT3_T1_NS0_13GridEvenShareISO_EET2_T4_E12temp_storage+52];
	add.f32 	%f363, %f361, %f362;
	ld.shared.f32 	%f364, [_ZZN3cub18CUB_300001_SM_10006detail6reduce18DeviceReduceKernelINS2_10policy_hubIfjN4cuda3std3__44plusIfEEE10Policy1000EN6thrust24THRUST_300001_SM_1000_NS6detail15normal_iteratorINSD_10device_ptrIfEEEEjS9_f6squareIfEEEvT0_PT3_T1_NS0_13GridEvenShareISO_EET2_T4_E12temp_storage+56];
	add.f32 	%f365, %f363, %f364;
	ld.shared.f32 	%f366, [_ZZN3cub18CUB_300001_SM_10006detail6reduce18DeviceReduceKernelINS2_10policy_hubIfjN4cuda3std3__44plusIfEEE10Policy1000EN6thrust24THRUST_300001_SM_1000_NS6detail15normal_iteratorINSD_10device_ptrIfEEEEjS9_f6squareIfEEEvT0_PT3_T1_NS0_13GridEvenShareISO_EET2_T4_E12temp_storage+60];
	add.f32 	%f367, %f365, %f366;
	ld.shared.f32 	%f368, [_ZZN3cub18CUB_300001_SM_10006detail6reduce18DeviceReduceKernelINS2_10policy_hubIfjN4cuda3std3__44plusIfEEE10Policy1000EN6thrust24THRUST_300001_SM_1000_NS6detail15normal_iteratorINSD_10device_ptrIfEEEEjS9_f6squareIfEEEvT0_PT3_T1_NS0_13GridEvenShareISO_EET2_T4_E12temp_storage+64];
	add.f32 	%f369, %f367, %f368;
	ld.shared.f32 	%f370, [_ZZN3cub18CUB_300001_SM_10006detail6reduce18DeviceReduceKernelINS2_10policy_hubIfjN4cuda3std3__44plusIfEEE10Policy1000EN6thrust24THRUST_300001_SM_1000_NS6detail15normal_iteratorINSD_10device_ptrIfEEEEjS9_f6squareIfEEEvT0_PT3_T1_NS0_13GridEvenShareISO_EET2_T4_E12temp_storage+68];
	add.f32 	%f371, %f369, %f370;
	ld.shared.f32 	%f372, [_ZZN3cub18CUB_300001_SM_10006detail6reduce18DeviceReduceKernelINS2_10policy_hubIfjN4cuda3std3__44plusIfEEE10Policy1000EN6thrust24THRUST_300001_SM_1000_NS6detail15normal_iteratorINSD_10device_ptrIfEEEEjS9_f6squareIfEEEvT0_PT3_T1_NS0_13GridEvenShareISO_EET2_T4_E12temp_storage+72];
	add.f32 	%f373, %f371, %f372;
	ld.shared.f32 	%f374, [_ZZN3cub18CUB_300001_SM_10006detail6reduce18DeviceReduceKernelINS2_10policy_hubIfjN4cuda3std3__44plusIfEEE10Policy1000EN6thrust24THRUST_300001_SM_1000_NS6detail15normal_iteratorINSD_10device_ptrIfEEEEjS9_f6squareIfEEEvT0_PT3_T1_NS0_13GridEvenShareISO_EET2_T4_E12temp_storage+76];
	add.f32 	%f395, %f373, %f374;
	bra.uni 	$L__BB2_48;
$L__BB2_22:
	// begin inline asm
	mov.u32 %r186, %laneid;
	// end inline asm
	and.b32  	%r212, %r7, 992;
	add.s32 	%r213, %r212, 32;
	setp.gt.u32 	%p34, %r213, %r6;
	not.b32 	%r214, %r212;
	add.s32 	%r215, %r6, %r214;
	selp.b32 	%r210, %r215, 31, %p34;
	mov.b32 	%r188, %f384;
	mov.b32 	%r189, 1;
	mov.b32 	%r211, -1;
	// begin inline asm
	shfl.sync.down.b32 %r187, %r188, %r189, %r210, %r211;
	// end inline asm
	setp.lt.s32 	%p35, %r186, %r210;
	mov.b32 	%f275, %r187;
	add.f32 	%f276, %f384, %f275;
	selp.f32 	%f277, %f276, %f384, %p35;
	mov.b32 	%r193, %f277;
	mov.b32 	%r194, 2;
	// begin inline asm
	shfl.sync.down.b32 %r192, %r193, %r194, %r210, %r211;
	// end inline asm
	add.s32 	%r216, %r186, 2;
	setp.gt.s32 	%p36, %r216, %r210;
	mov.b32 	%f278, %r192;
	add.f32 	%f279, %f277, %f278;
	selp.f32 	%f280, %f277, %f279, %p36;
	mov.b32 	%r198, %f280;
	mov.b32 	%r199, 4;
	// begin inline asm
	shfl.sync.down.b32 %r197, %r198, %r199, %r210, %r211;
	// end inline asm
	add.s32 	%r217, %r186, 4;
	setp.gt.s32 	%p37, %r217, %r210;
	mov.b32 	%f281, %r197;
	add.f32 	%f282, %f280, %f281;
	selp.f32 	%f283, %f280, %f282, %p37;
	mov.b32 	%r203, %f283;
	mov.b32 	%r204, 8;
	// begin inline asm
	shfl.sync.down.b32 %r202, %r203, %r204, %r210, %r211;
	// end inline asm
	add.s32 	%r218, %r186, 8;
	setp.gt.s32 	%p38, %r218, %r210;
	mov.b32 	%f284, %r202;
	add.f32 	%f285, %f283, %f284;
	selp.f32 	%f286, %f283, %f285, %p38;
	mov.b32 	%r208, %f286;
	mov.b32 	%r209, 16;
	// begin inline asm
	shfl.sync.down.b32 %r207, %r208, %r209, %r210, %r211;
	// end inline asm
	add.s32 	%r219, %r186, 16;
	setp.gt.s32 	%p39, %r219, %r210;
	mov.b32 	%f287, %r207;
	add.f32 	%f288, %f286, %f287;
	selp.f32 	%f395, %f286, %f288, %p39;
	setp.ne.s32 	%p40, %r186, 0;
	@%p40 bra 	$L__BB2_24;
	shr.u32 	%r220, %r7, 3;
	and.b32  	%r221, %r220, 124;
	mov.u32 	%r222, _ZZN3cub18CUB_300001_SM_10006detail6reduce18DeviceReduceKernelINS2_10policy_hubIfjN4cuda3std3__44plusIfEEE10Policy1000EN6thrust24THRUST_300001_SM_1000_NS6detail15normal_iteratorINSD_10device_ptrIfEEEEjS9_f6squareIfEEEvT0_PT3_T1_NS0_13GridEvenShareISO_EET2_T4_E12temp_storage;
	add.s32 	%r223, %r222, %r221;
	st.shared.f32 	[%r223+16], %f395;
$L__BB2_24:
	bar.sync 	0;
	setp.ne.s32 	%p41, %r7, 0;
	@%p41 bra 	$L__BB2_48;
	setp.gt.u32 	%p42, %r6, 32;
	ld.shared.f32 	%f289, [_ZZN3cub18CUB_300001_SM_10006detail6reduce18DeviceReduceKernelINS2_10policy_hubIfjN4cuda3std3__44plusIfEEE10Policy1000EN6thrust24THRUST_300001_SM_1000_NS6detail15normal_iteratorINSD_10device_ptrIfEEEEjS9_f6squareIfEEEvT0_PT3_T1_NS0_13GridEvenShareISO_EET2_T4_E12temp_storage+20];
	add.f32 	%f290, %f395, %f289;
	selp.f32 	%f291, %f290, %f395, %p42;
	setp.gt.u32 	%p43, %r6, 64;
	ld.shared.f32 	%f292, [_ZZN3cub18CUB_300001_SM_10006detail6reduce18DeviceReduceKernelINS2_10policy_hubIfjN4cuda3std3__44plusIfEEE10Policy1000EN6thrust24THRUST_300001_SM_1000_NS6detail15normal_iteratorINSD_10device_ptrIfEEEEjS9_f6squareIfEEEvT0_PT3_T1_NS0_13GridEvenShareISO_EET2_T4_E12temp_storage+24];
	add.f32 	%f293, %f292, %f291;
	selp.f32 	%f294, %f293, %f291, %p43;
	setp.gt.u32 	%p44, %r6, 96;
	ld.shared.f32 	%f295, [_ZZN3cub18CUB_300001_SM_10006detail6reduce18DeviceReduceKernelINS2_10policy_hubIfjN4cuda3std3__44plusIfEEE10Policy1000EN6thrust24THRUST_300001_SM_1000_NS6detail15normal_iteratorINSD_10device_ptrIfEEEEjS9_f6squareIfEEEvT0_PT3_T1_NS0_13GridEvenShareISO_EET2_T4_E12temp_storage+28];
	add.f32 	%f296, %f295, %f294;
	selp.f32 	%f297, %f296, %f294, %p44;
	setp.gt.u32 	%p45, %r6, 128;
	ld.shared.f32 	%f298, [_ZZN3cub18CUB_300001_SM_10006detail6reduce18DeviceReduceKernelINS2_10policy_hubIfjN4cuda3std3__44plusIfEEE10Policy1000EN6thrust24THRUST_300001_SM_1000_NS6detail15normal_iteratorINSD_10device_ptrIfEEEEjS9_f6squareIfEEEvT0_PT3_T1_NS0_13GridEvenShareISO_EET2_T4_E12temp_storage+32];
	add.f32 	%f299, %f298, %f297;
	selp.f32 	%f300, %f299, %f297, %p45;
	setp.gt.u32 	%p46, %r6, 160;
	ld.shared.f32 	%f301, [_ZZN3cub18CUB_300001_SM_10006detail6reduce18DeviceReduceKernelINS2_10policy_hubIfjN4cuda3std3__44plusIfEEE10Policy1000EN6thrust24THRUST_300001_SM_1000_NS6detail15normal_iteratorINSD_10device_ptrIfEEEEjS9_f6squareIfEEEvT0_PT3_T1_NS0_13GridEvenShareISO_EET2_T4_E12temp_storage+36];
	add.f32 	%f302, %f301, %f300;
	selp.f32 	%f303, %f302, %f300, %p46;
	setp.gt.u32 	%p47, %r6, 192;
	ld.shared.f32 	%f304, [_ZZN3cub18CUB_300001_SM_10006detail6reduce18DeviceReduceKernelINS2_10policy_hubIfjN4cuda3std3__44plusIfEEE10Policy1000EN6thrust24THRUST_300001_SM_1000_NS6detail15normal_iteratorINSD_10device_ptrIfEEEEjS9_f6squareIfEEEvT0_PT3_T1_NS0_13GridEvenShareISO_EET2_T4_E12temp_storage+40];
	add.f32 	%f305, %f304, %f303;
	selp.f32 	%f306, %f305, %f303, %p47;
	setp.gt.u32 	%p48, %r6, 224;
	ld.shared.f32 	%f307, [_ZZN3cub18CUB_300001_SM_10006detail6reduce18DeviceReduceKernelINS2_10policy_hubIfjN4cuda3std3__44plusIfEEE10Policy1000EN6thrust24THRUST_300001_SM_1000_NS6detail15normal_iteratorINSD_10device_ptrIfEEEEjS9_f6squareIfEEEvT0_PT3_T1_NS0_13GridEvenShareISO_EET2_T4_E12temp_storage+44];
	add.f32 	%f308, %f307, %f306;
	selp.f32 	%f309, %f308, %f306, %p48;
	setp.gt.u32 	%p49, %r6, 256;
	ld.shared.f32 	%f310, [_ZZN3cub18CUB_300001_SM_10006detail6reduce18DeviceReduceKernelINS2_10policy_hubIfjN4cuda3std3__44plusIfEEE10Policy1000EN6thrust24THRUST_300001_SM_1000_NS6detail15normal_iteratorINSD_10device_ptrIfEEEEjS9_f6squareIfEEEvT0_PT3_T1_NS0_13GridEvenShareISO_EET2_T4_E12temp_storage+48];
	add.f32 	%f311, %f310, %f309;
	selp.f32 	%f312, %f311, %f309, %p49;
	setp.gt.u32 	%p50, %r6, 288;
	ld.shared.f32 	%f313, [_ZZN3cub18CUB_300001_SM_10006detail6reduce18DeviceReduceKernelINS2_10policy_hubIfjN4cuda3std3__44plusIfEEE10Policy1000EN6thrust24THRUST_300001_SM_1000_NS6detail15normal_iteratorINSD_10device_ptrIfEEEEjS9_f6squareIfEEEvT0_PT3_T1_NS0_13GridEvenShareISO_EET2_T4_E12temp_storage+52];
	add.f32 	%f314, %f313, %f312;
	selp.f32 	%f315, %f314, %f312, %p50;
	setp.gt.u32 	%p51, %r6, 320;
	ld.shared.f32 	%f316, [_ZZN3cub18CUB_300001_SM_10006detail6reduce18DeviceReduceKernelINS2_10policy_hubIfjN4cuda3std3__44plusIfEEE10Policy1000EN6thrust24THRUST_300001_SM_1000_NS6detail15normal_iteratorINSD_10device_ptrIfEEEEjS9_f6squareIfEEEvT0_PT3_T1_NS0_13GridEvenShareISO_EET2_T4_E12temp_storage+56];
	add.f32 	%f317, %f316, %f315;
	selp.f32 	%f318, %f317, %f315, %p51;
	setp.gt.u32 	%p52, %r6, 352;
	ld.shared.f32 	%f319, [_ZZN3cub18CUB_300001_SM_10006detail6reduce18DeviceReduceKernelINS2_10policy_hubIfjN4cuda3std3__44plusIfEEE10Policy1000EN6thrust24THRUST_300001_SM_1000_NS6detail15normal_iteratorINSD_10device_ptrIfEEEEjS9_f6squareIfEEEvT0_PT3_T1_NS0_13GridEvenShareISO_EET2_T4_E12temp_storage+60];
	add.f32 	%f320, %f319, %f318;
	selp.f32 	%f321, %f320, %f318, %p52;
	setp.gt.u32 	%p53, %r6, 384;
	ld.shared.f32 	%f322, [_ZZN3cub18CUB_300001_SM_10006detail6reduce18DeviceReduceKernelINS2_10policy_hubIfjN4cuda3std3__44plusIfEEE10Policy1000EN6thrust24THRUST_300001_SM_1000_NS6detail15normal_iteratorINSD_10device_ptrIfEEEEjS9_f6squareIfEEEvT0_PT3_T1_NS0_13GridEvenShareISO_EET2_T4_E12temp_storage+64];
	add.f32 	%f323, %f322, %f321;
	selp.f32 	%f324, %f323, %f321, %p53;
	setp.gt.u32 	%p54, %r6, 416;
	ld.shared.f32 	%f325, [_ZZN3cub18CUB_300001_SM_10006detail6reduce18DeviceReduceKernelINS2_10policy_hubIfjN4cuda3std3__44plusIfEEE10Policy1000EN6thrust24THRUST_300001_SM_1000_NS6detail15normal_iteratorINSD_10device_ptrIfEEEEjS9_f6squareIfEEEvT0_PT3_T1_NS0_13GridEvenShareISO_EET2_T4_E12temp_storage+68];
	add.f32 	%f326, %f325, %f324;
	selp.f32 	%f327, %f326, %f324, %p54;
	setp.gt.u32 	%p55, %r6, 448;
	ld.shared.f32 	%f328, [_ZZN3cub18CUB_300001_SM_10006detail6reduce18DeviceReduceKernelINS2_10policy_hubIfjN4cuda3std3__44plusIfEEE10Policy1000EN6thrust24THRUST_300001_SM_1000_NS6detail15normal_iteratorINSD_10device_ptrIfEEEEjS9_f6squareIfEEEvT0_PT3_T1_NS0_13GridEvenShareISO_EET2_T4_E12temp_storage+72];
	add.f32 	%f329, %f328, %f327;
	selp.f32 	%f330, %f329, %f327, %p55;
	setp.gt.u32 	%p56, %r6, 480;
	ld.shared.f32 	%f331, [_ZZN3cub18CUB_300001_SM_10006detail6reduce18DeviceReduceKernelINS2_10policy_hubIfjN4cuda3std3__44plusIfEEE10Policy1000EN6thrust24THRUST_300001_SM_1000_NS6detail15normal_iteratorINSD_10device_ptrIfEEEEjS9_f6squareIfEEEvT0_PT3_T1_NS0_13GridEvenShareISO_EET2_T4_E12temp_storage+76];
	add.f32 	%f332, %f331, %f330;
	selp.f32 	%f395, %f332, %f330, %p56;
	bra.uni 	$L__BB2_48;
$L__BB2_26:
	mov.u32 	%r35, %tid.x;
	add.s32 	%r73, %r35, %r268;
	mul.wide.u32 	%rd4, %r73, 4;
	add.s64 	%rd5, %rd1, %rd4;
	ld.global.f32 	%f41, [%rd5];
	ld.global.f32 	%f42, [%rd5+2048];
	mul.f32 	%f43, %f42, %f42;
	ld.global.f32 	%f44, [%rd5+4096];
	ld.global.f32 	%f45, [%rd5+6144];
	mul.f32 	%f46, %f45, %f45;
	ld.global.f32 	%f47, [%rd5+8192];
	ld.global.f32 	%f48, [%rd5+10240];
	mul.f32 	%f49, %f48, %f48;
	ld.global.f32 	%f50, [%rd5+12288];
	ld.global.f32 	%f51, [%rd5+14336];
	mul.f32 	%f52, %f51, %f51;
	ld.global.f32 	%f53, [%rd5+16384];
	ld.global.f32 	%f54, [%rd5+18432];
	mul.f32 	%f55, %f54, %f54;
	ld.global.f32 	%f56, [%rd5+20480];
	ld.global.f32 	%f57, [%rd5+22528];
	mul.f32 	%f58, %f57, %f57;
	ld.global.f32 	%f59, [%rd5+24576];
	ld.global.f32 	%f60, [%rd5+26624];
	mul.f32 	%f61, %f60, %f60;
	ld.global.f32 	%f62, [%rd5+28672];
	ld.global.f32 	%f63, [%rd5+30720];
	mul.f32 	%f64, %f63, %f63;
	fma.rn.f32 	%f65, %f41, %f41, %f43;
	fma.rn.f32 	%f66, %f44, %f44, %f46;
	fma.rn.f32 	%f67, %f47, %f47, %f49;
	fma.rn.f32 	%f68, %f50, %f50, %f52;
	fma.rn.f32 	%f69, %f53, %f53, %f55;
	fma.rn.f32 	%f70, %f56, %f56, %f58;
	fma.rn.f32 	%f71, %f59, %f59, %f61;
	fma.rn.f32 	%f72, %f62, %f62, %f64;
	add.f32 	%f73, %f65, %f66;
	add.f32 	%f74, %f67, %f68;
	add.f32 	%f75, %f69, %f70;
	add.f32 	%f76, %f71, %f72;
	add.f32 	%f77, %f73, %f74;
	add.f32 	%f78, %f75, %f76;
	add.f32 	%f394, %f77, %f78;
	setp.lt.u32 	%p2, %r6, %r4;
	@%p2 bra 	$L__BB2_44;
	add.s32 	%r36, %r1, -8192;
	add.s32 	%r37, %r4, %r268;
	not.b32 	%r75, %r35;
	add.s32 	%r76, %r75, %r1;
	sub.s32 	%r77, %r76, %r4;
	sub.s32 	%r265, %r77, %r268;
	add.s32 	%r78, %r37, %r35;
	add.s32 	%r264, %r78, 4096;
	mov.b32 	%r267, 0;
	mov.u32 	%r266, %r37;
$L__BB2_28:
	add.s32 	%r268, %r268, %r4;
	setp.gt.u32 	%p3, %r268, %r36;
	@%p3 bra 	$L__BB2_30;
	add.s32 	%r79, %r35, %r268;
	mul.wide.u32 	%rd6, %r79, 4;
	add.s64 	%rd7, %rd1, %rd6;
	ld.global.f32 	%f79, [%rd7];
	ld.global.f32 	%f80, [%rd7+2048];
	ld.global.f32 	%f81, [%rd7+4096];
	mul.f32 	%f82, %f81, %f81;
	ld.global.f32 	%f83, [%rd7+6144];
	ld.global.f32 	%f84, [%rd7+8192];
	mul.f32 	%f85, %f84, %f84;
	ld.global.f32 	%f86, [%rd7+10240];
	ld.global.f32 	%f87, [%rd7+12288];
	mul.f32 	%f88, %f87, %f87;
	ld.global.f32 	%f89, [%rd7+14336];
	ld.global.f32 	%f90, [%rd7+16384];
	mul.f32 	%f91, %f90, %f90;
	ld.global.f32 	%f92, [%rd7+18432];
	ld.global.f32 	%f93, [%rd7+20480];
	mul.f32 	%f94, %f93, %f93;
	ld.global.f32 	%f95, [%rd7+22528];
	ld.global.f32 	%f96, [%rd7+24576];
	mul.f32 	%f97, %f96, %f96;
	ld.global.f32 	%f98, [%rd7+26624];
	ld.global.f32 	%f99, [%rd7+28672];
	mul.f32 	%f100, %f99, %f99;
	ld.global.f32 	%f101, [%rd7+30720];
	fma.rn.f32 	%f102, %f79, %f79, %f394;
	fma.rn.f32 	%f103, %f80, %f80, %f82;
	fma.rn.f32 	%f104, %f83, %f83, %f85;
	fma.rn.f32 	%f105, %f86, %f86, %f88;
	fma.rn.f32 	%f106, %f89, %f89, %f91;
	fma.rn.f32 	%f107, %f92, %f92, %f94;
	fma.rn.f32 	%f108, %f95, %f95, %f97;
	fma.rn.f32 	%f109, %f98, %f98, %f100;
	add.f32 	%f110, %f102, %f103;
	add.f32 	%f111, %f104, %f105;
	add.f32 	%f112, %f106, %f107;
	add.f32 	%f113, %f108, %f109;
	add.f32 	%f114, %f110, %f111;
	add.f32 	%f115, %f112, %f113;
	add.f32 	%f116, %f114, %f115;
	fma.rn.f32 	%f394, %f101, %f101, %f116;
	sub.s32 	%r80, %r1, %r268;
	setp.lt.u32 	%p4, %r80, %r4;
	add.s32 	%r267, %r267, 1;
	add.s32 	%r266, %r266, %r4;
	sub.s32 	%r265, %r265, %r4;
	add.s32 	%r264, %r264, %r4;
	@%p4 bra 	$L__BB2_44;
	bra.uni 	$L__BB2_28;
$L__BB2_30:
	setp.le.u32 	%p5, %r1, %r268;
	sub.s32 	%r81, %r1, %r268;
	setp.ge.s32 	%p6, %r35, %r81;
	or.pred  	%p7, %p5, %p6;
	@%p7 bra 	$L__BB2_44;
	add.s32 	%r84, %r1, %r75;
	sub.s32 	%r85, %r84, %r37;
	mul.lo.s32 	%r86, %r2, %r267;
	shl.b32 	%r87, %r86, 13;
	sub.s32 	%r88, %r85, %r87;
	shr.u32 	%r89, %r88, 9;
	add.s32 	%r50, %r89, 1;
	and.b32  	%r51, %r50, 15;
	setp.lt.u32 	%p8, %r88, 7680;
	mov.u32 	%r273, %r35;
	@%p8 bra 	$L__BB2_35;
	or.b32  	%r271, %r35, 4096;
	shr.u32 	%r90, %r265, 9;
	add.s32 	%r91, %r90, 1;
	and.b32  	%r92, %r91, 16777200;
	neg.s32 	%r269, %r92;
$L__BB2_33:
	.pragma "nounroll";
	add.s32 	%r93, %r264, -4096;
	mul.wide.u32 	%rd8, %r93, 4;
	add.s64 	%rd9, %rd1, %rd8;
	ld.global.f32 	%f118, [%rd9];
	fma.rn.f32 	%f119, %f118, %f118, %f394;
	add.s32 	%r94, %r264, -3584;
	mul.wide.u32 	%rd10, %r94, 4;
	add.s64 	%rd11, %rd1, %rd10;
	ld.global.f32 	%f120, [%rd11];
	fma.rn.f32 	%f121, %f120, %f120, %f119;
	add.s32 	%r95, %r264, -3072;
	mul.wide.u32 	%rd12, %r95, 4;
	add.s64 	%rd13, %rd1, %rd12;
	ld.global.f32 	%f122, [%rd13];
	fma.rn.f32 	%f123, %f122, %f122, %f121;
	add.s32 	%r96, %r264, -2560;
	mul.wide.u32 	%rd14, %r96, 4;
	add.s64 	%rd15, %rd1, %rd14;
	ld.global.f32 	%f124, [%rd15];
	fma.rn.f32 	%f125, %f124, %f124, %f123;
	add.s32 	%r97, %r264, -2048;
	mul.wide.u32 	%rd16, %r97, 4;
	add.s64 	%rd17, %rd1, %rd16;
	ld.global.f32 	%f126, [%rd17];
	fma.rn.f32 	%f127, %f126, %f126, %f125;
	add.s32 	%r98, %r264, -1536;
	mul.wide.u32 	%rd18, %r98, 4;
	add.s64 	%rd19, %rd1, %rd18;
	ld.global.f32 	%f128, [%rd19];
	fma.rn.f32 	%f129, %f128, %f128, %f127;
	add.s32 	%r99, %r264, -1024;
	mul.wide.u32 	%rd20, %r99, 4;
	add.s64 	%rd21, %rd1, %rd20;
	ld.global.f32 	%f130, [%rd21];
	fma.rn.f32 	%f131, %f130, %f130, %f129;
	add.s32 	%r100, %r264, 3584;
	add.s32 	%r101, %r264, -512;
	mul.wide.u32 	%rd22, %r101, 4;
	add.s64 	%rd23, %rd1, %rd22;
	ld.global.f32 	%f132, [%rd23];
	fma.rn.f32 	%f133, %f132, %f132, %f131;
	mul.wide.u32 	%rd24, %r264, 4;
	add.s64 	%rd25, %rd1, %rd24;
	ld.global.f32 	%f134, [%rd25];
	fma.rn.f32 	%f135, %f134, %f134, %f133;
	add.s32 	%r102, %r264, 512;
	mul.wide.u32 	%rd26, %r102, 4;
	add.s64 	%rd27, %rd1, %rd26;
	ld.global.f32 	%f136, [%rd27];
	fma.rn.f32 	%f137, %f136, %f136, %f135;
	add.s32 	%r103, %r264, 1024;
	mul.wide.u32 	%rd28, %r103, 4;
	add.s64 	%rd29, %rd1, %rd28;
	ld.global.f32 	%f138, [%rd29];
	fma.rn.f32 	%f139, %f138, %f138, %f137;
	add.s32 	%r104, %r264, 1536;
	mul.wide.u32 	%rd30, %r104, 4;
	add.s64 	%rd31, %rd1, %rd30;
	ld.global.f32 	%f140, [%rd31];
	fma.rn.f32 	%f141, %f140, %f140, %f139;
	add.s32 	%r105, %r264, 2048;
	mul.wide.u32 	%rd32, %r105, 4;
	add.s64 	%rd33, %rd1, %rd32;
	ld.global.f32 	%f142, [%rd33];
	fma.rn.f32 	%f143, %f142, %f142, %f141;
	add.s32 	%r106, %r264, 2560;
	mul.wide.u32 	%rd34, %r106, 4;
	add.s64 	%rd35, %rd1, %rd34;
	ld.global.f32 	%f144, [%rd35];
	fma.rn.f32 	%f145, %f144, %f144, %f143;
	add.s32 	%r107, %r264, 3072;
	mul.wide.u32 	%rd36, %r107, 4;
	add.s64 	%rd37, %rd1, %rd36;
	ld.global.f32 	%f146, [%rd37];
	fma.rn.f32 	%f147, %f146, %f146, %f145;
	mul.wide.u32 	%rd38, %r100, 4;
	add.s64 	%rd39, %rd1, %rd38;
	ld.global.f32 	%f148, [%rd39];
	fma.rn.f32 	%f394, %f148, %f148, %f147;
	add.s32 	%r271, %r271, 8192;
	add.s32 	%r264, %r264, 8192;
	add.s32 	%r269, %r269, 16;
	setp.ne.s32 	%p9, %r269, 0;
	@%p9 bra 	$L__BB2_33;
	add.s32 	%r273, %r271, -4096;
$L__BB2_35:
	setp.eq.s32 	%p10, %r51, 0;
	@%p10 bra 	$L__BB2_44;
	and.b32  	%r62, %r50, 7;
	setp.lt.u32 	%p11, %r51, 8;
	@%p11 bra 	$L__BB2_38;
	add.s32 	%r108, %r273, %r268;
	mul.wide.u32 	%rd40, %r108, 4;
	add.s64 	%rd41, %rd1, %rd40;
	ld.global.f32 	%f150, [%rd41];
	fma.rn.f32 	%f151, %f150, %f150, %f394;
	add.s32 	%r109, %r108, 512;
	mul.wide.u32 	%rd42, %r109, 4;
	add.s64 	%rd43, %rd1, %rd42;
	ld.global.f32 	%f152, [%rd43];
	fma.rn.f32 	%f153, %f152, %f152, %f151;
	add.s32 	%r110, %r108, 1024;
	mul.wide.u32 	%rd44, %r110, 4;
	add.s64 	%rd45, %rd1, %rd44;
	ld.global.f32 	%f154, [%rd45];
	fma.rn.f32 	%f155, %f154, %f154, %f153;
	add.s32 	%r111, %r108, 1536;
	mul.wide.u32 	%rd46, %r111, 4;
	add.s64 	%rd47, %rd1, %rd46;
	ld.global.f32 	%f156, [%rd47];
	fma.rn.f32 	%f157, %f156, %f156, %f155;
	add.s32 	%r112, %r108, 2048;
	mul.wide.u32 	%rd48, %r112, 4;
	add.s64 	%rd49, %rd1, %rd48;
	ld.global.f32 	%f158, [%rd49];
	fma.rn.f32 	%f159, %f158, %f158, %f157;
	add.s32 	%r113, %r108, 2560;
	mul.wide.u32 	%rd50, %r113, 4;
	add.s64 	%rd51, %rd1, %rd50;
	ld.global.f32 	%f160, [%rd51];
	fma.rn.f32 	%f161, %f160, %f160, %f159;
	add.s32 	%r114, %r108, 3072;
	mul.wide.u32 	%rd52, %r114, 4;
	add.s64 	%rd53, %rd1, %rd52;
	ld.global.f32 	%f162, [%rd53];
	fma.rn.f32 	%f163, %f162, %f162, %f161;
	add.s32 	%r115, %r108, 3584;
	mul.wide.u32 	%rd54, %r115, 4;
	add.s64 	%rd55, %rd1, %rd54;
	ld.global.f32 	%f164, [%rd55];
	fma.rn.f32 	%f394, %f164, %f164, %f163;
	add.s32 	%r273, %r273, 4096;
$L__BB2_38:
	setp.eq.s32 	%p12, %r62, 0;
	@%p12 bra 	$L__BB2_44;
	setp.lt.u32 	%p13, %r62, 4;
	@%p13 bra 	$L__BB2_41;
	add.s32 	%r116, %r273, %r268;
	mul.wide.u32 	%rd56, %r116, 4;
	add.s64 	%rd57, %rd1, %rd56;
	ld.global.f32 	%f166, [%rd57];
	fma.rn.f32 	%f167, %f166, %f166, %f394;
	add.s32 	%r117, %r116, 512;
	mul.wide.u32 	%rd58, %r117, 4;
	add.s64 	%rd59, %rd1, %rd58;
	ld.global.f32 	%f168, [%rd59];
	fma.rn.f32 	%f169, %f168, %f168, %f167;
	add.s32 	%r118, %r116, 1024;
	mul.wide.u32 	%rd60, %r118, 4;
	add.s64 	%rd61, %rd1, %rd60;
	ld.global.f32 	%f170, [%rd61];
	fma.rn.f32 	%f171, %f170, %f170, %f169;
	add.s32 	%r119, %r116, 1536;
	mul.wide.u32 	%rd62, %r119, 4;
	add.s64 	%rd63, %rd1, %rd62;
	ld.global.f32 	%f172, [%rd63];
	fma.rn.f32 	%f394, %f172, %f172, %f171;
	add.s32 	%r273, %r273, 2048;
$L__BB2_41:
	and.b32  	%r120, %r50, 3;
	setp.eq.s32 	%p14, %r120, 0;
	@%p14 bra 	$L__BB2_44;
	add.s32 	%r276, %r273, %r266;
	cvt.u16.u32 	%rs1, %r265;
	shr.u16 	%rs2, %rs1, 9;
	add.s16 	%rs3, %rs2, 1;
	cvt.u32.u16 	%r121, %rs3;
	and.b32  	%r122, %r121, 3;
	neg.s32 	%r275, %r122;
$L__BB2_43:
	.pragma "nounroll";
	mul.wide.u32 	%rd64, %r276, 4;
	add.s64 	%rd65, %rd1, %rd64;
	ld.global.f32 	%f173, [%rd65];
	fma.rn.f32 	%f394, %f173, %f173, %f394;
	add.s32 	%r276, %r276, 512;
	add.s32 	%r275, %r275, 1;
	setp.ne.s32 	%p15, %r275, 0;
	@%p15 bra 	$L__BB2_43;
$L__BB2_44:
	// begin inline asm
	mov.u32 %r123, %laneid;
	// end inline asm
	mov.b32 	%r125, %f394;
	mov.b32 	%r126, 1;
	mov.b32 	%r147, 31;
	mov.b32 	%r148, -1;
	// begin inline asm
	shfl.sync.down.b32 %r124, %r125, %r126, %r147, %r148;
	// end inline asm
	setp.gt.s32 	%p16, %r123, 30;
	mov.b32 	%f174, %r124;
	add.f32 	%f175, %f394, %f174;
	selp.f32 	%f176, %f394, %f175, %p16;
	mov.b32 	%r130, %f176;
	mov.b32 	%r131, 2;
	// begin inline asm
	shfl.sync.down.b32 %r129, %r130, %r131, %r147, %r148;
	// end inline asm
	setp.gt.s32 	%p17, %r123, 29;
	mov.b32 	%f177, %r129;
	add.f32 	%f178, %f176, %f177;
	selp.f32 	%f179, %f176, %f178, %p17;
	mov.b32 	%r135, %f179;
	mov.b32 	%r136, 4;
	// begin inline asm
	shfl.sync.down.b32 %r134, %r135, %r136, %r147, %r148;
	// end inline asm
	setp.gt.s32 	%p18, %r123, 27;
	mov.b32 	%f180, %r134;
	add.f32 	%f181, %f179, %f180;
	selp.f32 	%f182, %f179, %f181, %p18;
	mov.b32 	%r140, %f182;
	mov.b32 	%r141, 8;
	// begin inline asm
	shfl.sync.down.b32 %r139, %r140, %r141, %r147, %r148;
	// end inline asm
	setp.gt.s32 	%p19, %r123, 23;
	mov.b32 	%f183, %r139;
	add.f32 	%f184, %f182, %f183;
	selp.f32 	%f185, %f182, %f184, %p19;
	mov.b32 	%r145, %f185;
	mov.b32 	%r146, 16;
	// begin inline asm
	shfl.sync.down.b32 %r144, %r145, %r146, %r147, %r148;
	// end inline asm
	setp.gt.s32 	%p20, %r123, 15;
	mov.b32 	%f186, %r144;
	add.f32 	%f37, %f185, %f186;
	selp.f32 	%f395, %f185, %f37, %p20;
	setp.ne.s32 	%p21, %r123, 0;
	@%p21 bra 	$L__BB2_46;
	shr.u32 	%r149, %r35, 3;
	and.b32  	%r150, %r149, 124;
	mov.u32 	%r151, _ZZN3cub18CUB_300001_SM_10006detail6reduce18DeviceReduceKernelINS2_10policy_hubIfjN4cuda3std3__44plusIfEEE10Policy1000EN6thrust24THRUST_300001_SM_1000_NS6detail15normal_iteratorINSD_10device_ptrIfEEEEjS9_f6squareIfEEEvT0_PT3_T1_NS0_13GridEvenShareISO_EET2_T4_E12temp_storage;
	add.s32 	%r152, %r151, %r150;
	st.shared.f32 	[%r152+16], %f37;
$L__BB2_46:
	bar.sync 	0;
	setp.ne.s32 	%p22, %r35, 0;
	@%p22 bra 	$L__BB2_48;
	ld.shared.f32 	%f187, [_ZZN3cub18CUB_300001_SM_10006detail6reduce18DeviceReduceKernelINS2_10policy_hubIfjN4cuda3std3__44plusIfEEE10Policy1000EN6thrust24THRUST_300001_SM_1000_NS6detail15normal_iteratorINSD_10device_ptrIfEEEEjS9_f6squareIfEEEvT0_PT3_T1_NS0_13GridEvenShareISO_EET2_T4_E12temp_storage+20];
	add.f32 	%f188, %f395, %f187;
	ld.shared.f32 	%f189, [_ZZN3cub18CUB_300001_SM_10006detail6reduce18DeviceReduceKernelINS2_10policy_hubIfjN4cuda3std3__44plusIfEEE10Policy1000EN6thrust24THRUST_300001_SM_1000_NS6detail15normal_iteratorINSD_10device_ptrIfEEEEjS9_f6squareIfEEEvT0_PT3_T1_NS0_13GridEvenShareISO_EET2_T4_E12temp_storage+24];
	add.f32 	%f190, %f188, %f189;
	ld.shared.f32 	%f191, [_ZZN3cub18CUB_300001_SM_10006detail6reduce18DeviceReduceKernelINS2_10policy_hubIfjN4cuda3std3__44plusIfEEE10Policy1000EN6thrust24THRUST_300001_SM_1000_NS6detail15normal_iteratorINSD_10device_ptrIfEEEEjS9_f6squareIfEEEvT0_PT3_T1_NS0_13GridEvenShareISO_EET2_T4_E12temp_storage+28];
	add.f32 	%f192, %f190, %f191;
	ld.shared.f32 	%f193, [_ZZN3cub18CUB_300001_SM_10006detail6reduce18DeviceReduceKernelINS2_10policy_hubIfjN4cuda3std3__44plusIfEEE10Policy1000EN6thrust24THRUST_300001_SM_1000_NS6detail15normal_iteratorINSD_10device_ptrIfEEEEjS9_f6squareIfEEEvT0_PT3_T1_NS0_13GridEvenShareISO_EET2_T4_E12temp_storage+32];
	add.f32 	%f194, %f192, %f193;
	ld.shared.f32 	%f195, [_ZZN3cub18CUB_300001_SM_10006detail6reduce18DeviceReduceKernelINS2_10policy_hubIfjN4cuda3std3__44plusIfEEE10Policy1000EN6thrust24THRUST_300001_SM_1000_NS6detail15normal_iteratorINSD_10device_ptrIfEEEEjS9_f6squareIfEEEvT0_PT3_T1_NS0_13GridEvenShareISO_EET2_T4_E12temp_storage+36];
	add.f32 	%f196, %f194, %f195;
	ld.shared.f32 	%f197, [_ZZN3cub18CUB_300001_SM_10006detail6reduce18DeviceReduceKernelINS2_10policy_hubIfjN4cuda3std3__44plusIfEEE10Policy1000EN6thrust24THRUST_300001_SM_1000_NS6detail15normal_iteratorINSD_10device_ptrIfEEEEjS9_f6squareIfEEEvT0_PT3_T1_NS0_13GridEvenShareISO_EET2_T4_E12temp_storage+40];
	add.f32 	%f198, %f196, %f197;
	ld.shared.f32 	%f199, [_ZZN3cub18CUB_300001_SM_10006detail6reduce18DeviceReduceKernelINS2_10policy_hubIfjN4cuda3std3__44plusIfEEE10Policy1000EN6thrust24THRUST_300001_SM_1000_NS6detail15normal_iteratorINSD_10device_ptrIfEEEEjS9_f6squareIfEEEvT0_PT3_T1_NS0_13GridEvenShareISO_EET2_T4_E12temp_storage+44];
	add.f32 	%f200, %f198, %f199;
	ld.shared.f32 	%f201, [_ZZN3cub18CUB_300001_SM_10006detail6reduce18DeviceReduceKernelINS2_10policy_hubIfjN4cuda3std3__44plusIfEEE10Policy1000EN6thrust24THRUST_300001_SM_1000_NS6detail15normal_iteratorINSD_10device_ptrIfEEEEjS9_f6squareIfEEEvT0_PT3_T1_NS0_13GridEvenShareISO_EET2_T4_E12temp_storage+48];
	add.f32 	%f202, %f200, %f201;
	ld.shared.f32 	%f203, [_ZZN3cub18CUB_300001_SM_10006detail6reduce18DeviceReduceKernelINS2_10policy_hubIfjN4cuda3std3__44plusIfEEE10Policy1000EN6thrust24THRUST_300001_SM_1000_NS6detail15normal_iteratorINSD_10device_ptrIfEEEEjS9_f6squareIfEEEvT0_PT3_T1_NS0_13GridEvenShareISO_EET2_T4_E12temp_storage+52];
	add.f32 	%f204, %f202, %f203;
	ld.shared.f32 	%f205, [_ZZN3cub18CUB_300001_SM_10006detail6reduce18DeviceReduceKernelINS2_10policy_hubIfjN4cuda3std3__44plusIfEEE10Policy1000EN6thrust24THRUST_300001_SM_1000_NS6detail15normal_iteratorINSD_10device_ptrIfEEEEjS9_f6squareIfEEEvT0_PT3_T1_NS0_13GridEvenShareISO_EET2_T4_E12temp_storage+56];
	add.f32 	%f206, %f204, %f205;
	ld.shared.f32 	%f207, [_ZZN3cub18CUB_300001_SM_10006detail6reduce18DeviceReduceKernelINS2_10policy_hubIfjN4cuda3std3__44plusIfEEE10Policy1000EN6thrust24THRUST_300001_SM_1000_NS6detail15normal_iteratorINSD_10device_ptrIfEEEEjS9_f6squareIfEEEvT0_PT3_T1_NS0_13GridEvenShareISO_EET2_T4_E12temp_storage+60];
	add.f32 	%f208, %f206, %f207;
	ld.shared.f32 	%f209, [_ZZN3cub18CUB_300001_SM_10006detail6reduce18DeviceReduceKernelINS2_10policy_hubIfjN4cuda3std3__44plusIfEEE10Policy1000EN6thrust24THRUST_300001_SM_1000_NS6detail15normal_iteratorINSD_10device_ptrIfEEEEjS9_f6squareIfEEEvT0_PT3_T1_NS0_13GridEvenShareISO_EET2_T4_E12temp_storage+64];
	add.f32 	%f210, %f208, %f209;
	ld.shared.f32 	%f211, [_ZZN3cub18CUB_300001_SM_10006detail6reduce18DeviceReduceKernelINS2_10policy_hubIfjN4cuda3std3__44plusIfEEE10Policy1000EN6thrust24THRUST_300001_SM_1000_NS6detail15normal_iteratorINSD_10device_ptrIfEEEEjS9_f6squareIfEEEvT0_PT3_T1_NS0_13GridEvenShareISO_EET2_T4_E12temp_storage+68];
	add.f32 	%f212, %f210, %f211;
	ld.shared.f32 	%f213, [_ZZN3cub18CUB_300001_SM_10006detail6reduce18DeviceReduceKernelINS2_10policy_hubIfjN4cuda3std3__44plusIfEEE10Policy1000EN6thrust24THRUST_300001_SM_1000_NS6detail15normal_iteratorINSD_10device_ptrIfEEEEjS9_f6squareIfEEEvT0_PT3_T1_NS0_13GridEvenShareISO_EET2_T4_E12temp_storage+72];
	add.f32 	%f214, %f212, %f213;
	ld.shared.f32 	%f215, [_ZZN3cub18CUB_300001_SM_10006detail6reduce18DeviceReduceKernelINS2_10policy_hubIfjN4cuda3std3__44plusIfEEE10Policy1000EN6thrust24THRUST_300001_SM_1000_NS6detail15normal_iteratorINSD_10device_ptrIfEEEEjS9_f6squareIfEEEvT0_PT3_T1_NS0_13GridEvenShareISO_EET2_T4_E12temp_storage+76];
	add.f32 	%f395, %f214, %f215;
$L__BB2_48:
	mov.u32 	%r254, %tid.x;
	setp.ne.s32 	%p64, %r254, 0;
	@%p64 bra 	$L__BB2_50;
	cvta.to.global.u64 	%rd126, %rd2;
	mul.wide.u32 	%rd127, %r3, 4;
	add.s64 	%rd128, %rd126, %rd127;
	st.global.f32 	[%rd128], %f395;
$L__BB2_50:
	ret;

}
	// .globl	_ZN3cub18CUB_300001_SM_10006detail6reduce28DeviceReduceSingleTileKernelINS2_10policy_hubIfjN4cuda3std3__44plusIfEEE10Policy1000EPfSC_iS9_ffNS7_10__identityEEEvT0_T1_T2_T3_T4_T6_
.visible .entry _ZN3cub18CUB_300001_SM_10006detail6reduce28DeviceReduceSingleTileKernelINS2_10policy_hubIfjN4cuda3std3__44plusIfEEE10Policy1000EPfSC_iS9_ffNS7_10__identityEEEvT0_T1_T2_T3_T4_T6_(
	.param .u64 .ptr .align 1 _ZN3cub18CUB_300001_SM_10006detail6reduce28DeviceReduceSingleTileKernelINS2_10policy_hubIfjN4cuda3std3__44plusIfEEE10Policy1000EPfSC_iS9_ffNS7_10__identityEEEvT0_T1_T2_T3_T4_T6__param_0,
	.param .u64 .ptr .align 1 _ZN3cub18CUB_300001_SM_10006detail6reduce28DeviceReduceSingleTileKernelINS2_10policy_hubIfjN4cuda3std3__44plusIfEEE10Policy1000EPfSC_iS9_ffNS7_10__identityEEEvT0_T1_T2_T3_T4_T6__param_1,
	.param .u32 _ZN3cub18CUB_300001_SM_10006detail6reduce28DeviceReduceSingleTileKernelINS2_10policy_hubIfjN4cuda3std3__44plusIfEEE10Policy1000EPfSC_iS9_ffNS7_10__identityEEEvT0_T1_T2_T3_T4_T6__param_2,
	.param .align 1 .b8 _ZN3cub18CUB_300001_SM_10006detail6reduce28DeviceReduceSingleTileKernelINS2_10policy_hubIfjN4cuda3std3__44plusIfEEE10Policy1000EPfSC_iS9_ffNS7_10__identityEEEvT0_T1_T2_T3_T4_T6__param_3[1],
	.param .f32 _ZN3cub18CUB_300001_SM_10006detail6reduce28DeviceReduceSingleTileKernelINS2_10policy_hubIfjN4cuda3std3__44plusIfEEE10Policy1000EPfSC_iS9_ffNS7_10__identityEEEvT0_T1_T2_T3_T4_T6__param_4,
	.param .align 1 .b8 _ZN3cub18CUB_300001_SM_10006detail6reduce28DeviceReduceSingleTileKernelINS2_10policy_hubIfjN4cuda3std3__44plusIfEEE10Policy1000EPfSC_iS9_ffNS7_10__identityEEEvT0_T1_T2_T3_T4_T6__param_5[1]
)
.maxntid 512
.minnctapersm 1
{
	.reg .pred 	%p<113>;
	.reg .b32 	%r<407>;
	.reg .b32 	%f<531>;
	.reg .b64 	%rd<133>;
	// demoted variable
	.shared .align 4 .b8 _ZZN3cub18CUB_300001_SM_10006detail6reduce28DeviceReduceSingleTileKernelINS2_10policy_hubIfjN4cuda3std3__44plusIfEEE10Policy1000EPfSC_iS9_ffNS7_10__identityEEEvT0_T1_T2_T3_T4_T6_E12temp_storage[84];
	ld.param.u64 	%rd16, [_ZN3cub18CUB_300001_SM_10006detail6reduce28DeviceReduceSingleTileKernelINS2_10policy_hubIfjN4cuda3std3__44plusIfEEE10Policy1000EPfSC_iS9_ffNS7_10__identityEEEvT0_T1_T2_T3_T4_T6__param_0];
	ld.param.u64 	%rd17, [_ZN3cub18CUB_300001_SM_10006detail6reduce28DeviceReduceSingleTileKernelINS2_10policy_hubIfjN4cuda3std3__44plusIfEEE10Policy1000EPfSC_iS9_ffNS7_10__identityEEEvT0_T1_T2_T3_T4_T6__param_1];
	ld.param.u32 	%r67, [_ZN3cub18CUB_300001_SM_10006detail6reduce28DeviceReduceSingleTileKernelINS2_10policy_hubIfjN4cuda3std3__44plusIfEEE10Policy1000EPfSC_iS9_ffNS7_10__identityEEEvT0_T1_T2_T3_T4_T6__param_2];
	ld.param.f32 	%f58, [_ZN3cub18CUB_300001_SM_10006detail6reduce28DeviceReduceSingleTileKernelINS2_10policy_hubIfjN4cuda3std3__44plusIfEEE10Policy1000EPfSC_iS9_ffNS7_10__identityEEEvT0_T1_T2_T3_T4_T6__param_4];
	cvta.to.global.u64 	%rd1, %rd17;
	setp.ne.s32 	%p1, %r67, 0;
	@%p1 bra 	$L__BB3_3;
	mov.u32 	%r380, %tid.x;
	setp.ne.s32 	%p112, %r380, 0;
	@%p112 bra 	$L__BB3_74;
	st.global.f32 	[%rd1], %f58;
	bra.uni 	$L__BB3_74;
$L__BB3_3:
	and.b64  	%rd18, %rd16, 7;
	setp.ne.s64 	%p2, %rd18, 0;
	@%p2 bra 	$L__BB3_38;
	setp.gt.s32 	%p57, %r67, 8191;
	@%p57 bra 	$L__BB3_22;
	mov.u32 	%r1, %tid.x;
	setp.ge.s32 	%p74, %r1, %r67;
	mov.f32 	%f509, 0f00000000;
	mov.u32 	%r384, %r1;
	@%p74 bra 	$L__BB3_7;
	mul.wide.u32 	%rd121, %r1, 4;
	add.s64 	%rd120, %rd16, %rd121;
	// begin inline asm
	ld.global.nc.u32 %r300, [%rd120];
	// end inline asm
	mov.b32 	%f509, %r300;
	add.s32 	%r384, %r1, 512;
$L__BB3_7:
	setp.ge.s32 	%p75, %r384, %r67;
	@%p75 bra 	$L__BB3_13;
	not.b32 	%r301, %r384;
	add.s32 	%r4, %r67, %r301;
	and.b32  	%r302, %r4, 1536;
	setp.eq.s32 	%p76, %r302, 1536;
	@%p76 bra 	$L__BB3_11;
	mul.wide.u32 	%rd122, %r384, 4;
	add.s64 	%rd129, %rd16, %rd122;
	shr.u32 	%r303, %r4, 9;
	add.s32 	%r304, %r303, 1;
	and.b32  	%r305, %r304, 3;
	neg.s32 	%r382, %r305;
$L__BB3_10:
	.pragma "nounroll";
	// begin inline asm
	ld.global.nc.u32 %r306, [%rd129];
	// end inline asm
	mov.b32 	%f395, %r306;
	add.f32 	%f509, %f509, %f395;
	add.s32 	%r384, %r384, 512;
	add.s64 	%rd129, %rd129, 2048;
	add.s32 	%r382, %r382, 1;
	setp.ne.s32 	%p77, %r382, 0;
	@%p77 bra 	$L__BB3_10;
$L__BB3_11:
	setp.lt.u32 	%p78, %r4, 1536;
	@%p78 bra 	$L__BB3_13;
$L__BB3_12:
	mul.wide.s32 	%rd128, %r384, 4;
	add.s64 	%rd124, %rd16, %rd128;
	// begin inline asm
	ld.global.nc.u32 %r307, [%rd124];
	// end inline asm
	mov.b32 	%f396, %r307;
	add.f32 	%f397, %f509, %f396;
	add.s64 	%rd125, %rd124, 2048;
	// begin inline asm
	ld.global.nc.u32 %r308, [%rd125];
	// end inline asm
	mov.b32 	%f398, %r308;
	add.f32 	%f399, %f397, %f398;
	add.s64 	%rd126, %rd124, 4096;
	// begin inline asm
	ld.global.nc.u32 %r309, [%rd126];
	// end inline asm
	mov.b32 	%f400, %r309;
	add.f32 	%f401, %f399, %f400;
	add.s64 	%rd127, %rd124, 6144;
	// begin inline asm
	ld.global.nc.u32 %r310, [%rd127];
	// end inline asm
	mov.b32 	%f402, %r310;
	add.f32 	%f509, %f401, %f402;
	add.s32 	%r384, %r384, 2048;
	setp.lt.s32 	%p79, %r384, %r67;
	@%p79 bra 	$L__BB3_12;
$L__BB3_13:
	setp.lt.s32 	%p80, %r67, 512;
	@%p80 bra 	$L__BB3_18;
	// begin inline asm
	mov.u32 %r349, %laneid;
	// end inline asm
	mov.b32 	%r351, %f509;
	mov.b32 	%r352, 1;
	mov.b32 	%r373, 31;
	mov.b32 	%r374, -1;
	// begin inline asm
	shfl.sync.down.b32 %r350, %r351, %r352, %r373, %r374;
	// end inline asm
	setp.gt.s32 	%p104, %r349, 30;
	mov.b32 	%f461, %r350;
	add.f32 	%f462, %f509, %f461;
	selp.f32 	%f463, %f509, %f462, %p104;
	mov.b32 	%r356, %f463;
	mov.b32 	%r357, 2;
	// begin inline asm
	shfl.sync.down.b32 %r355, %r356, %r357, %r373, %r374;
	// end inline asm
	setp.gt.s32 	%p105, %r349, 29;
	mov.b32 	%f464, %r355;
	add.f32 	%f465, %f463, %f464;
	selp.f32 	%f466, %f463, %f465, %p105;
	mov.b32 	%r361, %f466;
	mov.b32 	%r362, 4;
	// begin inline asm
	shfl.sync.down.b32 %r360, %r361, %r362, %r373, %r374;
	// end inline asm
	setp.gt.s32 	%p106, %r349, 27;
	mov.b32 	%f467, %r360;
	add.f32 	%f468, %f466, %f467;
	selp.f32 	%f469, %f466, %f468, %p106;
	mov.b32 	%r366, %f469;
	mov.b32 	%r367, 8;
	// begin inline asm
	shfl.sync.down.b32 %r365, %r366, %r367, %r373, %r374;
	// end inline asm
	setp.gt.s32 	%p107, %r349, 23;
	mov.b32 	%f470, %r365;
	add.f32 	%f471, %f469, %f470;
	selp.f32 	%f472, %f469, %f471, %p107;
	mov.b32 	%r371, %f472;
	mov.b32 	%r372, 16;
	// begin inline asm
	shfl.sync.down.b32 %r370, %r371, %r372, %r373, %r374;
	// end inline asm
	setp.gt.s32 	%p108, %r349, 15;
	mov.b32 	%f473, %r370;
	add.f32 	%f10, %f472, %f473;
	selp.f32 	%f530, %f472, %f10, %p108;
	setp.ne.s32 	%p109, %r349, 0;
	@%p109 bra 	$L__BB3_16;
	shr.u32 	%r375, %r1, 3;
	and.b32  	%r376, %r375, 124;
	mov.u32 	%r377, _ZZN3cub18CUB_300001_SM_10006detail6reduce28DeviceReduceSingleTileKernelINS2_10policy_hubIfjN4cuda3std3__44plusIfEEE10Policy1000EPfSC_iS9_ffNS7_10__identityEEEvT0_T1_T2_T3_T4_T6_E12temp_storage;
	add.s32 	%r378, %r377, %r376;
	st.shared.f32 	[%r378+16], %f10;
$L__BB3_16:
	bar.sync 	0;
	setp.ne.s32 	%p110, %r1, 0;
	@%p110 bra 	$L__BB3_72;
	ld.shared.f32 	%f474, [_ZZN3cub18CUB_300001_SM_10006detail6reduce28DeviceReduceSingleTileKernelINS2_10policy_hubIfjN4cuda3std3__44plusIfEEE10Policy1000EPfSC_iS9_ffNS7_10__identityEEEvT0_T1_T2_T3_T4_T6_E12temp_storage+20];
	add.f32 	%f475, %f530, %f474;
	ld.shared.f32 	%f476, [_ZZN3cub18CUB_300001_SM_10006detail6reduce28DeviceReduceSingleTileKernelINS2_10policy_hubIfjN4cuda3std3__44plusIfEEE10Policy1000EPfSC_iS9_ffNS7_10__identityEEEvT0_T1_T2_T3_T4_T6_E12temp_storage+24];
	add.f32 	%f477, %f475, %f476;
	ld.shared.f32 	%f478, [_ZZN3cub18CUB_300001_SM_10006detail6reduce28DeviceReduceSingleTileKernelINS2_10policy_hubIfjN4cuda3std3__44plusIfEEE10Policy1000EPfSC_iS9_ffNS7_10__identityEEEvT0_T1_T2_T3_T4_T6_E12temp_storage+28];
	add.f32 	%f479, %f477, %f478;
	ld.shared.f32 	%f480, [_ZZN3cub18CUB_300001_SM_10006detail6reduce28DeviceReduceSingleTileKernelINS2_10policy_hubIfjN4cuda3std3__44plusIfEEE10Policy1000EPfSC_iS9_ffNS7_10__identityEEEvT0_T1_T2_T3_T4_T6_E12temp_storage+32];
	add.f32 	%f481, %f479, %f480;
	ld.shared.f32 	%f482, [_ZZN3cub18CUB_300001_SM_10006detail6reduce28DeviceReduceSingleTileKernelINS2_10policy_hubIfjN4cuda3std3__44plusIfEEE10Policy1000EPfSC_iS9_ffNS7_10__identityEEEvT0_T1_T2_T3_T4_T6_E12temp_storage+36];
	add.f32 	%f483, %f481, %f482;
	ld.shared.f32 	%f484, [_ZZN3cub18CUB_300001_SM_10006detail6reduce28DeviceReduceSingleTileKernelINS2_10policy_hubIfjN4cuda3std3__44plusIfEEE10Policy1000EPfSC_iS9_ffNS7_10__identityEEEvT0_T1_T2_T3_T4_T6_E12temp_storage+40];
	add.f32 	%f485, %f483, %f484;
	ld.shared.f32 	%f486, [_ZZN3cub18CUB_300001_SM_10006detail6reduce28DeviceReduceSingleTileKernelINS2_10policy_hubIfjN4cuda3std3__44plusIfEEE10Policy1000EPfSC_iS9_ffNS7_10__identityEEEvT0_T1_T2_T3_T4_T6_E12temp_storage+44];
	add.f32 	%f487, %f485, %f486;
	ld.shared.f32 	%f488, [_ZZN3cub18CUB_300001_SM_10006detail6reduce28DeviceReduceSingleTileKernelINS2_10policy_hubIfjN4cuda3std3__44plusIfEEE10Policy1000EPfSC_iS9_ffNS7_10__identityEEEvT0_T1_T2_T3_T4_T6_E12temp_storage+48];
	add.f32 	%f489, %f487, %f488;
	ld.shared.f32 	%f490, [_ZZN3cub18CUB_300001_SM_10006detail6reduce28DeviceReduceSingleTileKernelINS2_10policy_hubIfjN4cuda3std3__44plusIfEEE10Policy1000EPfSC_iS9_ffNS7_10__identityEEEvT0_T1_T2_T3_T4_T6_E12temp_storage+52];
	add.f32 	%f491, %f489, %f490;
	ld.shared.f32 	%f492, [_ZZN3cub18CUB_300001_SM_10006detail6reduce28DeviceReduceSingleTileKernelINS2_10policy_hubIfjN4cuda3std3__44plusIfEEE10Policy1000EPfSC_iS9_ffNS7_10__identityEEEvT0_T1_T2_T3_T4_T6_E12temp_storage+56];
	add.f32 	%f493, %f491, %f492;
	ld.shared.f32 	%f494, [_ZZN3cub18CUB_300001_SM_10006detail6reduce28DeviceReduceSingleTileKernelINS2_10policy_hubIfjN4cuda3std3__44plusIfEEE10Policy1000EPfSC_iS9_ffNS7_10__identityEEEvT0_T1_T2_T3_T4_T6_E12temp_storage+60];
	add.f32 	%f495, %f493, %f494;
	ld.shared.f32 	%f496, [_ZZN3cub18CUB_300001_SM_10006detail6reduce28DeviceReduceSingleTileKernelINS2_10policy_hubIfjN4cuda3std3__44plusIfEEE10Policy1000EPfSC_iS9_ffNS7_10__identityEEEvT0_T1_T2_T3_T4_T6_E12temp_storage+64];
	add.f32 	%f497, %f495, %f496;
	ld.shared.f32 	%f498, [_ZZN3cub18CUB_300001_SM_10006detail6reduce28DeviceReduceSingleTileKernelINS2_10policy_hubIfjN4cuda3std3__44plusIfEEE10Policy1000EPfSC_iS9_ffNS7_10__identityEEEvT0_T1_T2_T3_T4_T6_E12temp_storage+68];
	add.f32 	%f499, %f497, %f498;
	ld.shared.f32 	%f500, [_ZZN3cub18CUB_300001_SM_10006detail6reduce28DeviceReduceSingleTileKernelINS2_10policy_hubIfjN4cuda3std3__44plusIfEEE10Policy1000EPfSC_iS9_ffNS7_10__identityEEEvT0_T1_T2_T3_T4_T6_E12temp_storage+72];
	add.f32 	%f501, %f499, %f500;
	ld.shared.f32 	%f502, [_ZZN3cub18CUB_300001_SM_10006detail6reduce28DeviceReduceSingleTileKernelINS2_10policy_hubIfjN4cuda3std3__44plusIfEEE10Policy1000EPfSC_iS9_ffNS7_10__identityEEEvT0_T1_T2_T3_T4_T6_E12temp_storage+76];
	add.f32 	%f530, %f501, %f502;
	bra.uni 	$L__BB3_72;
$L__BB3_18:
	// begin inline asm
	mov.u32 %r311, %laneid;
	// end inline asm
	and.b32  	%r337, %r1, 992;
	add.s32 	%r338, %r337, 32;
	setp.gt.s32 	%p81, %r338, %r67;
	not.b32 	%r339, %r337;
	add.s32 	%r340, %r67, %r339;
	selp.b32 	%r335, %r340, 31, %p81;
	mov.b32 	%r313, %f509;
	mov.b32 	%r314, 1;
	mov.b32 	%r336, -1;
	// begin inline asm
	shfl.sync.down.b32 %r312, %r313, %r314, %r335, %r336;
	// end inline asm
	setp.lt.s32 	%p82, %r311, %r335;
	mov.b32 	%f403, %r312;
	add.f32 	%f404, %f509, %f403;
	selp.f32 	%f405, %f404, %f509, %p82;
	mov.b32 	%r318, %f405;
	mov.b32 	%r319, 2;
	// begin inline asm
	shfl.sync.down.b32 %r317, %r318, %r319, %r335, %r336;
	// end inline asm
	add.s32 	%r341, %r311, 2;
	setp.gt.s32 	%p83, %r341, %r335;
	mov.b32 	%f406, %r317;
	add.f32 	%f407, %f405, %f406;
	selp.f32 	%f408, %f405, %f407, %p83;
	mov.b32 	%r323, %f408;
	mov.b32 	%r324, 4;
	// begin inline asm
	shfl.sync.down.b32 %r322, %r323, %r324, %r335, %r336;
	// end inline asm
	add.s32 	%r342, %r311, 4;
	setp.gt.s32 	%p84, %r342, %r335;
	mov.b32 	%f409, %r322;
	add.f32 	%f410, %f408, %f409;
	selp.f32 	%f411, %f408, %f410, %p84;
	mov.b32 	%r328, %f411;
	mov.b32 	%r329, 8;
	// begin inline asm
	shfl.sync.down.b32 %r327, %r328, %r329, %r335, %r336;
	// end inline asm
	add.s32 	%r343, %r311, 8;
	setp.gt.s32 	%p85, %r343, %r335;
	mov.b32 	%f412, %r327;
	add.f32 	%f413, %f411, %f412;
	selp.f32 	%f414, %f411, %f413, %p85;
	mov.b32 	%r333, %f414;
	mov.b32 	%r334, 16;
	// begin inline asm
	shfl.sync.down.b32 %r332, %r333, %r334, %r335, %r336;
	// end inline asm
	add.s32 	%r344, %r311, 16;
	setp.gt.s32 	%p86, %r344, %r335;
	mov.b32 	%f415, %r332;
	add.f32 	%f416, %f414, %f415;
	selp.f32 	%f530, %f414, %f416, %p86;
	setp.ne.s32 	%p87, %r311, 0;
	@%p87 bra 	$L__BB3_20;
	shr.u32 	%r345, %r1, 3;
	and.b32  	%r346, %r345, 124;
	mov.u32 	%r347, _ZZN3cub18CUB_300001_SM_10006detail6reduce28DeviceReduceSingleTileKernelINS2_10policy_hubIfjN4cuda3std3__44plusIfEEE10Policy1000EPfSC_iS9_ffNS7_10__identityEEEvT0_T1_T2_T3_T4_T6_E12temp_storage;
	add.s32 	%r348, %r347, %r346;
	st.shared.f32 	[%r348+16], %f530;
$L__BB3_20:
	bar.sync 	0;
	setp.ne.s32 	%p88, %r1, 0;
	@%p88 bra 	$L__BB3_72;
	setp.gt.s32 	%p89, %r67, 32;
	ld.shared.f32 	%f417, [_ZZN3cub18CUB_300001_SM_10006detail6reduce28DeviceReduceSingleTileKernelINS2_10policy_hubIfjN4cuda3std3__44plusIfEEE10Policy1000EPfSC_iS9_ffNS7_10__identityEEEvT0_T1_T2_T3_T4_T6_E12temp_storage+20];
	add.f32 	%f418, %f530, %f417;
	selp.f32 	%f419, %f418, %f530, %p89;
	setp.gt.s32 	%p90, %r67, 64;
	ld.shared.f32 	%f420, [_ZZN3cub18CUB_300001_SM_10006detail6reduce28DeviceReduceSingleTileKernelINS2_10policy_hubIfjN4cuda3std3__44plusIfEEE10Policy1000EPfSC_iS9_ffNS7_10__identityEEEvT0_T1_T2_T3_T4_T6_E12temp_storage+24];
	add.f32 	%f421, %f420, %f419;
	selp.f32 	%f422, %f421, %f419, %p90;
	setp.gt.s32 	%p91, %r67, 96;
	ld.shared.f32 	%f423, [_ZZN3cub18CUB_300001_SM_10006detail6reduce28DeviceReduceSingleTileKernelINS2_10policy_hubIfjN4cuda3std3__44plusIfEEE10Policy1000EPfSC_iS9_ffNS7_10__identityEEEvT0_T1_T2_T3_T4_T6_E12temp_storage+28];
	add.f32 	%f424, %f423, %f422;
	selp.f32 	%f425, %f424, %f422, %p91;
	setp.gt.s32 	%p92, %r67, 128;
	ld.shared.f32 	%f426, [_ZZN3cub18CUB_300001_SM_10006detail6reduce28DeviceReduceSingleTileKernelINS2_10policy_hubIfjN4cuda3std3__44plusIfEEE10Policy1000EPfSC_iS9_ffNS7_10__identityEEEvT0_T1_T2_T3_T4_T6_E12temp_storage+32];
	add.f32 	%f427, %f426, %f425;
	selp.f32 	%f428, %f427, %f425, %p92;
	setp.gt.s32 	%p93, %r67, 160;
	ld.shared.f32 	%f429, [_ZZN3cub18CUB_300001_SM_10006detail6reduce28DeviceReduceSingleTileKernelINS2_10policy_hubIfjN4cuda3std3__44plusIfEEE10Policy1000EPfSC_iS9_ffNS7_10__identityEEEvT0_T1_T2_T3_T4_T6_E12temp_storage+36];
	add.f32 	%f430, %f429, %f428;
	selp.f32 	%f431, %f430, %f428, %p93;
	setp.gt.s32 	%p94, %r67, 192;
	ld.shared.f32 	%f432, [_ZZN3cub18CUB_300001_SM_10006detail6reduce28DeviceReduceSingleTileKernelINS2_10policy_hubIfjN4cuda3std3__44plusIfEEE10Policy1000EPfSC_iS9_ffNS7_10__identityEEEvT0_T1_T2_T3_T4_T6_E12temp_storage+40];
	add.f32 	%f433, %f432, %f431;
	selp.f32 	%f434, %f433, %f431, %p94;
	setp.gt.s32 	%p95, %r67, 224;
	ld.shared.f32 	%f435, [_ZZN3cub18CUB_300001_SM_10006detail6reduce28DeviceReduceSingleTileKernelINS2_10policy_hubIfjN4cuda3std3__44plusIfEEE10Policy1000EPfSC_iS9_ffNS7_10__identityEEEvT0_T1_T2_T3_T4_T6_E12temp_storage+44];
	add.f32 	%f436, %f435, %f434;
	selp.f32 	%f437, %f436, %f434, %p95;
	setp.gt.s32 	%p96, %r67, 256;
	ld.shared.f32 	%f438, [_ZZN3cub18CUB_300001_SM_10006detail6reduce28DeviceReduceSingleTileKernelINS2_10policy_hubIfjN4cuda3std3__44plusIfEEE10Policy1000EPfSC_iS9_ffNS7_10__identityEEEvT0_T1_T2_T3_T4_T6_E12temp_storage+48];
	add.f32 	%f439, %f438, %f437;
	selp.f32 	%f440, %f439, %f437, %p96;
	setp.gt.s32 	%p97, %r67, 288;
	ld.shared.f32 	%f441, [_ZZN3cub18CUB_300001_SM_10006detail6reduce28DeviceReduceSingleTileKernelINS2_10policy_hubIfjN4cuda3std3__44plusIfEEE10Policy1000EPfSC_iS9_ffNS7_10__identityEEEvT0_T1_T2_T3_T4_T6_E12temp_storage+52];
	add.f32 	%f442, %f441, %f440;
	selp.f32 	%f443, %f442, %f440, %p97;
	setp.gt.s32 	%p98, %r67, 320;
	ld.shared.f32 	%f444, [_ZZN3cub18CUB_300001_SM_10006detail6reduce28DeviceReduceSingleTileKernelINS2_10policy_hubIfjN4cuda3std3__44plusIfEEE10Policy1000EPfSC_iS9_ffNS7_10__identityEEEvT0_T1_T2_T3_T4_T6_E12temp_storage+56];
	add.f32 	%f445, %f444, %f443;
	selp.f32 	%f446, %f445, %f443, %p98;
	setp.gt.s32 	%p99, %r67, 352;
	ld.shared.f32 	%f447, [_ZZN3cub18CUB_300001_SM_10006detail6reduce28DeviceReduceSingleTileKernelINS2_10policy_hubIfjN4cuda3std3__44plusIfEEE10Policy1000EPfSC_iS9_ffNS7_10__identityEEEvT0_T1_T2_T3_T4_T6_E12temp_storage+60];
	add.f32 	%f448, %f447, %f446;
	selp.f32 	%f449, %f448, %f446, %p99;
	setp.gt.s32 	%p100, %r67, 384;
	ld.shared.f32 	%f450, [_ZZN3cub18CUB_300001_SM_10006detail6reduce28DeviceReduceSingleTileKernelINS2_10policy_hubIfjN4cuda3std3__44plusIfEEE10Policy1000EPfSC_iS9_ffNS7_10__identityEEEvT0_T1_T2_T3_T4_T6_E12temp_storage+64];
	add.f32 	%f451, %f450, %f449;
	selp.f32 	%f452, %f451, %f449, %p100;
	setp.gt.s32 	%p101, %r67, 416;
	ld.shared.f32 	%f453, [_ZZN3cub18CUB_300001_SM_10006detail6reduce28DeviceReduceSingleTileKernelINS2_10policy_hubIfjN4cuda3std3__44plusIfEEE10Policy1000EPfSC_iS9_ffNS7_10__identityEEEvT0_T1_T2_T3_T4_T6_E12temp_storage+68];
	add.f32 	%f454, %f453, %f452;
	selp.f32 	%f455, %f454, %f452, %p101;
	setp.gt.s32 	%p102, %r67, 448;
	ld.shared.f32 	%f456, [_ZZN3cub18CUB_300001_SM_10006detail6reduce28DeviceReduceSingleTileKernelINS2_10policy_hubIfjN4cuda3std3__44plusIfEEE10Policy1000EPfSC_iS9_ffNS7_10__identityEEEvT0_T1_T2_T3_T4_T6_E12temp_storage+72];
	add.f32 	%f457, %f456, %f455;
	selp.f32 	%f458, %f457, %f455, %p102;
	setp.gt.s32 	%p103, %r67, 480;
	ld.shared.f32 	%f459, [_ZZN3cub18CUB_300001_SM_10006detail6reduce28DeviceReduceSingleTileKernelINS2_10policy_hubIfjN4cuda3std3__44plusIfEEE10Policy1000EPfSC_iS9_ffNS7_10__identityEEEvT0_T1_T2_T3_T4_T6_E12temp_storage+76];
	add.f32 	%f460, %f459, %f458;
	selp.f32 	%f530, %f460, %f458, %p103;
	bra.uni 	$L__BB3_72;
$L__BB3_22:
	mov.u32 	%r13, %tid.x;
	shl.b32 	%r224, %r13, 1;
	mul.wide.u32 	%rd90, %r224, 4;
	add.s64 	%rd75, %rd16, %rd90;
	// begin inline asm
	ld.global.nc.u64 %rd74, [%rd75];
	// end inline asm
	mov.b64 	{%r225, %r226}, %rd74;
	mov.b32 	%f281, %r226;
	mov.b32 	%f282, %r225;
	add.s64 	%rd77, %rd75, 4096;
	// begin inline asm
	ld.global.nc.u64 %rd76, [%rd77];
	// end inline asm
	mov.b64 	{%r227, %r228}, %rd76;
	mov.b32 	%f283, %r228;
	mov.b32 	%f284, %r227;
	add.s64 	%rd79, %rd75, 8192;
	// begin inline asm
	ld.global.nc.u64 %rd78, [%rd79];
	// end inline asm
	mov.b64 	{%r229, %r230}, %rd78;
	mov.b32 	%f285, %r230;
	mov.b32 	%f286, %r229;
	add.s64 	%rd81, %rd75, 12288;
	// begin inline asm
	ld.global.nc.u64 %rd80, [%rd81];
	// end inline asm
	mov.b64 	{%r231, %r232}, %rd80;
	mov.b32 	%f287, %r232;
	mov.b32 	%f288, %r231;
	add.s64 	%rd83, %rd75, 16384;
	// begin inline asm
	ld.global.nc.u64 %rd82, [%rd83];
	// end inline asm
	mov.b64 	{%r233, %r234}, %rd82;
	mov.b32 	%f289, %r234;
	mov.b32 	%f290, %r233;
	add.s64 	%rd85, %rd75, 20480;
	// begin inline asm
	ld.global.nc.u64 %rd84, [%rd85];
	// end inline asm
	mov.b64 	{%r235, %r236}, %rd84;
	mov.b32 	%f291, %r236;
	mov.b32 	%f292, %r235;
	add.s64 	%rd87, %rd75, 24576;
	// begin inline asm
	ld.global.nc.u64 %rd86, [%rd87];
	// end inline asm
	mov.b64 	{%r237, %r238}, %rd86;
	mov.b32 	%f293, %r238;
	mov.b32 	%f294, %r237;
	add.s64 	%rd89, %rd75, 28672;
	// begin inline asm
	ld.global.nc.u64 %rd88, [%rd89];
	// end inline asm
	mov.b64 	{%r239, %r240}, %rd88;
	mov.b32 	%f295, %r240;
	mov.b32 	%f296, %r239;
	add.f32 	%f297, %f282, %f281;
	add.f32 	%f298, %f284, %f283;
	add.f32 	%f299, %f286, %f285;
	add.f32 	%f300, %f288, %f287;
	add.f32 	%f301, %f290, %f289;
	add.f32 	%f302, %f292, %f291;
	add.f32 	%f303, %f294, %f293;
	add.f32 	%f304, %f296, %f295;
	add.f32 	%f305, %f297, %f298;
	add.f32 	%f306, %f299, %f300;
	add.f32 	%f307, %f301, %f302;
	add.f32 	%f308, %f303, %f304;
	add.f32 	%f309, %f305, %f306;
	add.f32 	%f310, %f307, %f308;
	add.f32 	%f516, %f309, %f310;
	setp.lt.u32 	%p58, %r67, 16384;
	mov.b32 	%r387, 8192;
	@%p58 bra 	$L__BB3_26;
	add.s32 	%r14, %r67, -8192;
	mov.b32 	%r387, 8192;
$L__BB3_24:
	mul.wide.s32 	%rd107, %r387, 4;
	add.s64 	%rd92, %rd75, %rd107;
	// begin inline asm
	ld.global.nc.u64 %rd91, [%rd92];
	// end inline asm
	mov.b64 	{%r242, %r243}, %rd91;
	mov.b32 	%f311, %r243;
	mov.b32 	%f312, %r242;
	add.s64 	%rd94, %rd92, 4096;
	// begin inline asm
	ld.global.nc.u64 %rd93, [%rd94];
	// end inline asm
	mov.b64 	{%r244, %r245}, %rd93;
	mov.b32 	%f313, %r245;
	mov.b32 	%f314, %r244;
	add.s64 	%rd96, %rd92, 8192;
	// begin inline asm
	ld.global.nc.u64 %rd95, [%rd96];
	// end inline asm
	mov.b64 	{%r246, %r247}, %rd95;
	mov.b32 	%f315, %r247;
	mov.b32 	%f316, %r246;
	add.s64 	%rd98, %rd92, 12288;
	// begin inline asm
	ld.global.nc.u64 %rd97, [%rd98];
	// end inline asm
	mov.b64 	{%r248, %r249}, %rd97;
	mov.b32 	%f317, %r249;
	mov.b32 	%f318, %r248;
	add.s64 	%rd100, %rd92, 16384;
	// begin inline asm
	ld.global.nc.u64 %rd99, [%rd100];
	// end inline asm
	mov.b64 	{%r250, %r251}, %rd99;
	mov.b32 	%f319, %r251;
	mov.b32 	%f320, %r250;
	add.s64 	%rd102, %rd92, 20480;
	// begin inline asm
	ld.global.nc.u64 %rd101, [%rd102];
	// end inline asm
	mov.b64 	{%r252, %r253}, %rd101;
	mov.b32 	%f321, %r253;
	mov.b32 	%f322, %r252;
	add.s64 	%rd104, %rd92, 24576;
	// begin inline asm
	ld.global.nc.u64 %rd103, [%rd104];
	// end inline asm
	mov.b64 	{%r254, %r255}, %rd103;
	mov.b32 	%f323, %r255;
	mov.b32 	%f324, %r254;
	add.s64 	%rd106, %rd92, 28672;
	// begin inline asm
	ld.global.nc.u64 %rd105, [%rd106];
	// end inline asm
	mov.b64 	{%r256, %r257}, %rd105;
	mov.b32 	%f325, %r257;
	mov.b32 	%f326, %r256;
	add.f32 	%f327, %f516, %f312;
	add.f32 	%f328, %f311, %f314;
	add.f32 	%f329, %f313, %f316;
	add.f32 	%f330, %f315, %f318;
	add.f32 	%f331, %f317, %f320;
	add.f32 	%f332, %f319, %f322;
	add.f32 	%f333, %f321, %f324;
	add.f32 	%f334, %f323, %f326;
	add.f32 	%f335, %f327, %f328;
	add.f32 	%f336, %f329, %f330;
	add.f32 	%f337, %f331, %f332;
	add.f32 	%f338, %f333, %f334;
	add.f32 	%f339, %f335, %f336;
	add.f32 	%f340, %f337, %f338;
	add.f32 	%f341, %f339, %f340;
	add.f32 	%f516, %f341, %f325;
	sub.s32 	%r258, %r67, %r387;
	setp.lt.s32 	%p59, %r258, 8192;
	@%p59 bra 	$L__BB3_34;
	add.s32 	%r387, %r387, 8192;
	setp.le.s32 	%p60, %r387, %r14;
	@%p60 bra 	$L__BB3_24;
$L__BB3_26:
	setp.le.s32 	%p61, %r67, %r387;
	@%p61 bra 	$L__BB3_34;
	sub.s32 	%r18, %r67, %r387;
	setp.ge.s32 	%p62, %r13, %r18;
	@%p62 bra 	$L__BB3_34;
	not.b32 	%r259, %r13;
	add.s32 	%r260, %r67, %r259;
	sub.s32 	%r19, %r260, %r387;
	and.b32  	%r261, %r19, 1536;
	setp.eq.s32 	%p63, %r261, 1536;
	mov.u32 	%r391, %r13;
	@%p63 bra 	$L__BB3_31;
	add.s32 	%r389, %r13, %r387;
	shr.u32 	%r262, %r19, 9;
	add.s32 	%r263, %r262, 1;
	and.b32  	%r264, %r263, 3;
	neg.s32 	%r388, %r264;
	mov.u32 	%r391, %r13;
$L__BB3_30:
	.pragma "nounroll";
	mul.wide.u32 	%rd109, %r389, 4;
	add.s64 	%rd108, %rd16, %rd109;
	// begin inline asm
	ld.global.nc.u32 %r265, [%rd108];
	// end inline asm
	mov.b32 	%f343, %r265;
	add.f32 	%f516, %f516, %f343;
	add.s32 	%r391, %r391, 512;
	add.s32 	%r389, %r389, 512;
	add.s32 	%r388, %r388, 1;
	setp.ne.s32 	%p64, %r388, 0;
	@%p64 bra 	$L__BB3_30;
$L__BB3_31:
	setp.lt.u32 	%p65, %r19, 1536;
	@%p65 bra 	$L__BB3_34;
	cvt.u64.u32 	%rd110, %r391;
	cvt.u64.u32 	%rd111, %r387;
	add.s64 	%rd112, %rd110, %rd111;
	shl.b64 	%rd113, %rd112, 2;
	add.s64 	%rd114, %rd113, %rd16;
	add.s64 	%rd130, %rd114, 4096;
	add.s32 	%r392, %r391, %r387;
$L__BB3_33:
	mul.wide.u32 	%rd119, %r392, 4;
	add.s64 	%rd115, %rd16, %rd119;
	// begin inline asm
	ld.global.nc.u32 %r266, [%rd115];
	// end inline asm
	mov.b32 	%f344, %r266;
	add.f32 	%f345, %f516, %f344;
	add.s64 	%rd116, %rd130, -2048;
	// begin inline asm
	ld.global.nc.u32 %r267, [%rd116];
	// end inline asm
	mov.b32 	%f346, %r267;
	add.f32 	%f347, %f345, %f346;
	// begin inline asm
	ld.global.nc.u32 %r268, [%rd130];
	// end inline asm
	mov.b32 	%f348, %r268;
	add.f32 	%f349, %f347, %f348;
	add.s64 	%rd118, %rd130, 2048;
	// begin inline asm
	ld.global.nc.u32 %r269, [%rd118];
	// end inline asm
	mov.b32 	%f350, %r269;
	add.f32 	%f516, %f349, %f350;
	add.s32 	%r391, %r391, 2048;
	add.s64 	%rd130, %rd130, 8192;
	add.s32 	%r392, %r392, 2048;
	setp.lt.s32 	%p66, %r391, %r18;
	@%p66 bra 	$L__BB3_33;
$L__BB3_34:
	// begin inline asm
	mov.u32 %r270, %laneid;
	// end inline asm
	mov.b32 	%r272, %f516;
	mov.b32 	%r273, 1;
	mov.b32 	%r294, 31;
	mov.b32 	%r295, -1;
	// begin inline asm
	shfl.sync.down.b32 %r271, %r272, %r273, %r294, %r295;
	// end inline asm
	setp.gt.s32 	%p67, %r270, 30;
	mov.b32 	%f351, %r271;
	add.f32 	%f352, %f516, %f351;
	selp.f32 	%f353, %f516, %f352, %p67;
	mov.b32 	%r277, %f353;
	mov.b32 	%r278, 2;
	// begin inline asm
	shfl.sync.down.b32 %r276, %r277, %r278, %r294, %r295;
	// end inline asm
	setp.gt.s32 	%p68, %r270, 29;
	mov.b32 	%f354, %r276;
	add.f32 	%f355, %f353, %f354;
	selp.f32 	%f356, %f353, %f355, %p68;
	mov.b32 	%r282, %f356;
	mov.b32 	%r283, 4;
	// begin inline asm
	shfl.sync.down.b32 %r281, %r282, %r283, %r294, %r295;
	// end inline asm
	setp.gt.s32 	%p69, %r270, 27;
	mov.b32 	%f357, %r281;
	add.f32 	%f358, %f356, %f357;
	selp.f32 	%f359, %f356, %f358, %p69;
	mov.b32 	%r287, %f359;
	mov.b32 	%r288, 8;
	// begin inline asm
	shfl.sync.down.b32 %r286, %r287, %r288, %r294, %r295;
	// end inline asm
	setp.gt.s32 	%p70, %r270, 23;
	mov.b32 	%f360, %r286;
	add.f32 	%f361, %f359, %f360;
	selp.f32 	%f362, %f359, %f361, %p70;
	mov.b32 	%r292, %f362;
	mov.b32 	%r293, 16;
	// begin inline asm
	shfl.sync.down.b32 %r291, %r292, %r293, %r294, %r295;
	// end inline asm
	setp.gt.s32 	%p71, %r270, 15;
	mov.b32 	%f363, %r291;
	add.f32 	%f26, %f362, %f363;
	selp.f32 	%f530, %f362, %f26, %p71;
	setp.ne.s32 	%p72, %r270, 0;
	@%p72 bra 	$L__BB3_36;
	shr.u32 	%r296, %r13, 3;
	and.b32  	%r297, %r296, 124;
	mov.u32 	%r298, _ZZN3cub18CUB_300001_SM_10006detail6reduce28DeviceReduceSingleTileKernelINS2_10policy_hubIfjN4cuda3std3__44plusIfEEE10Policy1000EPfSC_iS9_ffNS7_10__identityEEEvT0_T1_T2_T3_T4_T6_E12temp_storage;
	add.s32 	%r299, %r298, %r297;
	st.shared.f32 	[%r299+16], %f26;
$L__BB3_36:
	bar.sync 	0;
	setp.ne.s32 	%p73, %r13, 0;
	@%p73 bra 	$L__BB3_72;
	ld.shared.f32 	%f364, [_ZZN3cub18CUB_300001_SM_10006detail6reduce28DeviceReduceSingleTileKernelINS2_10policy_hubIfjN4cuda3std3__44plusIfEEE10Policy1000EPfSC_iS9_ffNS7_10__identityEEEvT0_T1_T2_T3_T4_T6_E12temp_storage+20];
	add.f32 	%f365, %f530, %f364;
	ld.shared.f32 	%f366, [_ZZN3cub18CUB_300001_SM_10006detail6reduce28DeviceReduceSingleTileKernelINS2_10policy_hubIfjN4cuda3std3__44plusIfEEE10Policy1000EPfSC_iS9_ffNS7_10__identityEEEvT0_T1_T2_T3_T4_T6_E12temp_storage+24];
	add.f32 	%f367, %f365, %f366;
	ld.shared.f32 	%f368, [_ZZN3cub18CUB_300001_SM_10006detail6reduce28DeviceReduceSingleTileKernelINS2_10policy_hubIfjN4cuda3std3__44plusIfEEE10Policy1000EPfSC_iS9_ffNS7_10__identityEEEvT0_T1_T2_T3_T4_T6_E12temp_storage+28];
	add.f32 	%f369, %f367, %f368;
	ld.shared.f32 	%f370, [_ZZN3cub18CUB_300001_SM_10006detail6reduce28DeviceReduceSingleTileKernelINS2_10policy_hubIfjN4cuda3std3__44plusIfEEE10Policy1000EPfSC_iS9_ffNS7_10__identityEEEvT0_T1_T2_T3_T4_T6_E12temp_storage+32];
	add.f32 	%f371, %f369, %f370;
	ld.shared.f32 	%f372, [_ZZN3cub18CUB_300001_SM_10006detail6reduce28DeviceReduceSingleTileKernelINS2_10policy_hubIfjN4cuda3std3__44plusIfEEE10Policy1000EPfSC_iS9_ffNS7_10__identityEEEvT0_T1_T2_T3_T4_T6_E12temp_storage+36];
	add.f32 	%f373, %f371, %f372;
	ld.shared.f32 	%f374, [_ZZN3cub18CUB_300001_SM_10006detail6reduce28DeviceReduceSingleTileKernelINS2_10policy_hubIfjN4cuda3std3__44plusIfEEE10Policy1000EPfSC_iS9_ffNS7_10__identityEEEvT0_T1_T2_T3_T4_T6_E12temp_storage+40];
	add.f32 	%f375, %f373, %f374;
	ld.shared.f32 	%f376, [_ZZN3cub18CUB_300001_SM_10006detail6reduce28DeviceReduceSingleTileKernelINS2_10policy_hubIfjN4cuda3std3__44plusIfEEE10Policy1000EPfSC_iS9_ffNS7_10__identityEEEvT0_T1_T2_T3_T4_T6_E12temp_storage+44];
	add.f32 	%f377, %f375, %f376;
	ld.shared.f32 	%f378, [_ZZN3cub18CUB_300001_SM_10006detail6reduce28DeviceReduceSingleTileKernelINS2_10policy_hubIfjN4cuda3std3__44plusIfEEE10Policy1000EPfSC_iS9_ffNS7_10__identityEEEvT0_T1_T2_T3_T4_T6_E12temp_storage+48];
	add.f32 	%f379, %f377, %f378;
	ld.shared.f32 	%f380, [_ZZN3cub18CUB_300001_SM_10006detail6reduce28DeviceReduceSingleTileKernelINS2_10policy_hubIfjN4cuda3std3__44plusIfEEE10Policy1000EPfSC_iS9_ffNS7_10__identityEEEvT0_T1_T2_T3_T4_T6_E12temp_storage+52];
	add.f32 	%f381, %f379, %f380;
	ld.shared.f32 	%f382, [_ZZN3cub18CUB_300001_SM_10006detail6reduce28DeviceReduceSingleTileKernelINS2_10policy_hubIfjN4cuda3std3__44plusIfEEE10Policy1000EPfSC_iS9_ffNS7_10__identityEEEvT0_T1_T2_T3_T4_T6_E12temp_storage+56];
	add.f32 	%f383, %f381, %f382;
	ld.shared.f32 	%f384, [_ZZN3cub18CUB_300001_SM_10006detail6reduce28DeviceReduceSingleTileKernelINS2_10policy_hubIfjN4cuda3std3__44plusIfEEE10Policy1000EPfSC_iS9_ffNS7_10__identityEEEvT0_T1_T2_T3_T4_T6_E12temp_storage+60];
	add.f32 	%f385, %f383, %f384;
	ld.shared.f32 	%f386, [_ZZN3cub18CUB_300001_SM_10006detail6reduce28DeviceReduceSingleTileKernelINS2_10policy_hubIfjN4cuda3std3__44plusIfEEE10Policy1000EPfSC_iS9_ffNS7_10__identityEEEvT0_T1_T2_T3_T4_T6_E12temp_storage+64];
	add.f32 	%f387, %f385, %f386;
	ld.shared.f32 	%f388, [_ZZN3cub18CUB_300001_SM_10006detail6reduce28DeviceReduceSingleTileKernelINS2_10policy_hubIfjN4cuda3std3__44plusIfEEE10Policy1000EPfSC_iS9_ffNS7_10__identityEEEvT0_T1_T2_T3_T4_T6_E12temp_storage+68];
	add.f32 	%f389, %f387, %f388;
	ld.shared.f32 	%f390, [_ZZN3cub18CUB_300001_SM_10006detail6reduce28DeviceReduceSingleTileKernelINS2_10policy_hubIfjN4cuda3std3__44plusIfEEE10Policy1000EPfSC_iS9_ffNS7_10__identityEEEvT0_T1_T2_T3_T4_T6_E12temp_storage+72];
	add.f32 	%f391, %f389, %f390;
	ld.shared.f32 	%f392, [_ZZN3cub18CUB_300001_SM_10006detail6reduce28DeviceReduceSingleTileKernelINS2_10policy_hubIfjN4cuda3std3__44plusIfEEE10Policy1000EPfSC_iS9_ffNS7_10__identityEEEvT0_T1_T2_T3_T4_T6_E12temp_storage+76];
	add.f32 	%f530, %f391, %f392;
	bra.uni 	$L__BB3_72;
$L__BB3_38:
	setp.gt.s32 	%p3, %r67, 8191;
	@%p3 bra 	$L__BB3_56;
	mov.u32 	%r34, %tid.x;
	setp.ge.s32 	%p20, %r34, %r67;
	mov.f32 	%f522, 0f00000000;
	mov.u32 	%r397, %r34;
	@%p20 bra 	$L__BB3_41;
	mul.wide.u32 	%rd66, %r34, 4;
	add.s64 	%rd65, %rd16, %rd66;
	// begin inline asm
	ld.global.nc.u32 %r144, [%rd65];
	// end inline asm
	mov.b32 	%f522, %r144;
	add.s32 	%r397, %r34, 512;
$L__BB3_41:
	setp.ge.s32 	%p21, %r397, %r67;
	@%p21 bra 	$L__BB3_47;
	not.b32 	%r145, %r397;
	add.s32 	%r37, %r67, %r145;
	and.b32  	%r146, %r37, 1536;
	setp.eq.s32 	%p22, %r146, 1536;
	@%p22 bra 	$L__BB3_45;
	mul.wide.u32 	%rd67, %r397, 4;
	add.s64 	%rd131, %rd16, %rd67;
	shr.u32 	%r147, %r37, 9;
	add.s32 	%r148, %r147, 1;
	and.b32  	%r149, %r148, 3;
	neg.s32 	%r395, %r149;
$L__BB3_44:
	.pragma "nounroll";
	// begin inline asm
	ld.global.nc.u32 %r150, [%rd131];
	// end inline asm
	mov.b32 	%f173, %r150;
	add.f32 	%f522, %f522, %f173;
	add.s32 	%r397, %r397, 512;
	add.s64 	%rd131, %rd131, 2048;
	add.s32 	%r395, %r395, 1;
	setp.ne.s32 	%p23, %r395, 0;
	@%p23 bra 	$L__BB3_44;
$L__BB3_45:
	setp.lt.u32 	%p24, %r37, 1536;
	@%p24 bra 	$L__BB3_47;
$L__BB3_46:
	mul.wide.s32 	%rd73, %r397, 4;
	add.s64 	%rd69, %rd16, %rd73;
	// begin inline asm
	ld.global.nc.u32 %r151, [%rd69];
	// end inline asm
	mov.b32 	%f174, %r151;
	add.f32 	%f175, %f522, %f174;
	add.s64 	%rd70, %rd69, 2048;
	// begin inline asm
	ld.global.nc.u32 %r152, [%rd70];
	// end inline asm
	mov.b32 	%f176, %r152;
	add.f32 	%f177, %f175, %f176;
	add.s64 	%rd71, %rd69, 4096;
	// begin inline asm
	ld.global.nc.u32 %r153, [%rd71];
	// end inline asm
	mov.b32 	%f178, %r153;
	add.f32 	%f179, %f177, %f178;
	add.s64 	%rd72, %rd69, 6144;
	// begin inline asm
	ld.global.nc.u32 %r154, [%rd72];
	// end inline asm
	mov.b32 	%f180, %r154;
	add.f32 	%f522, %f179, %f180;
	add.s32 	%r397, %r397, 2048;
	setp.lt.s32 	%p25, %r397, %r67;
	@%p25 bra 	$L__BB3_46;
$L__BB3_47:
	setp.lt.s32 	%p26, %r67, 512;
	@%p26 bra 	$L__BB3_52;
	// begin inline asm
	mov.u32 %r193, %laneid;
	// end inline asm
	mov.b32 	%r195, %f522;
	mov.b32 	%r196, 1;
	mov.b32 	%r217, 31;
	mov.b32 	%r218, -1;
	// begin inline asm
	shfl.sync.down.b32 %r194, %r195, %r196, %r217, %r218;
	// end inline asm
	setp.gt.s32 	%p50, %r193, 30;
	mov.b32 	%f239, %r194;
	add.f32 	%f240, %f522, %f239;
	selp.f32 	%f241, %f522, %f240, %p50;
	mov.b32 	%r200, %f241;
	mov.b32 	%r201, 2;
	// begin inline asm
	shfl.sync.down.b32 %r199, %r200, %r201, %r217, %r218;
	// end inline asm
	setp.gt.s32 	%p51, %r193, 29;
	mov.b32 	%f242, %r199;
	add.f32 	%f243, %f241, %f242;
	selp.f32 	%f244, %f241, %f243, %p51;
	mov.b32 	%r205, %f244;
	mov.b32 	%r206, 4;
	// begin inline asm
	shfl.sync.down.b32 %r204, %r205, %r206, %r217, %r218;
	// end inline asm
	setp.gt.s32 	%p52, %r193, 27;
	mov.b32 	%f245, %r204;
	add.f32 	%f246, %f244, %f245;
	selp.f32 	%f247, %f244, %f246, %p52;
	mov.b32 	%r210, %f247;
	mov.b32 	%r211, 8;
	// begin inline asm
	shfl.sync.down.b32 %r209, %r210, %r211, %r217, %r218;
	// end inline asm
	setp.gt.s32 	%p53, %r193, 23;
	mov.b32 	%f248, %r209;
	add.f32 	%f249, %f247, %f248;
	selp.f32 	%f250, %f247, %f249, %p53;
	mov.b32 	%r215, %f250;
	mov.b32 	%r216, 16;
	// begin inline asm
	shfl.sync.down.b32 %r214, %r215, %r216, %r217, %r218;
	// end inline asm
	setp.gt.s32 	%p54, %r193, 15;
	mov.b32 	%f251, %r214;
	add.f32 	%f38, %f250, %f251;
	selp.f32 	%f530, %f250, %f38, %p54;
	setp.ne.s32 	%p55, %r193, 0;
	@%p55 bra 	$L__BB3_50;
	shr.u32 	%r219, %r34, 3;
	and.b32  	%r220, %r219, 124;
	mov.u32 	%r221, _ZZN3cub18CUB_300001_SM_10006detail6reduce28DeviceReduceSingleTileKernelINS2_10policy_hubIfjN4cuda3std3__44plusIfEEE10Policy1000EPfSC_iS9_ffNS7_10__identityEEEvT0_T1_T2_T3_T4_T6_E12temp_storage;
	add.s32 	%r222, %r221, %r220;
	st.shared.f32 	[%r222+16], %f38;
$L__BB3_50:
	bar.sync 	0;
	setp.ne.s32 	%p56, %r34, 0;
	@%p56 bra 	$L__BB3_72;
	ld.shared.f32 	%f252, [_ZZN3cub18CUB_300001_SM_10006detail6reduce28DeviceReduceSingleTileKernelINS2_10policy_hubIfjN4cuda3std3__44plusIfEEE10Policy1000EPfSC_iS9_ffNS7_10__identityEEEvT0_T1_T2_T3_T4_T6_E12temp_storage+20];
	add.f32 	%f253, %f530, %f252;
	ld.shared.f32 	%f254, [_ZZN3cub18CUB_300001_SM_10006detail6reduce28DeviceReduceSingleTileKernelINS2_10policy_hubIfjN4cuda3std3__44plusIfEEE10Policy1000EPfSC_iS9_ffNS7_10__identityEEEvT0_T1_T2_T3_T4_T6_E12temp_storage+24];
	add.f32 	%f255, %f253, %f254;
	ld.shared.f32 	%f256, [_ZZN3cub18CUB_300001_SM_10006detail6reduce28DeviceReduceSingleTileKernelINS2_10policy_hubIfjN4cuda3std3__44plusIfEEE10Policy1000EPfSC_iS9_ffNS7_10__identityEEEvT0_T1_T2_T3_T4_T6_E12temp_storage+28];
	add.f32 	%f257, %f255, %f256;
	ld.shared.f32 	%f258, [_ZZN3cub18CUB_300001_SM_10006detail6reduce28DeviceReduceSingleTileKernelINS2_10policy_hubIfjN4cuda3std3__44plusIfEEE10Policy1000EPfSC_iS9_ffNS7_10__identityEEEvT0_T1_T2_T3_T4_T6_E12temp_storage+32];
	add.f32 	%f259, %f257, %f258;
	ld.shared.f32 	%f260, [_ZZN3cub18CUB_300001_SM_10006detail6reduce28DeviceReduceSingleTileKernelINS2_10policy_hubIfjN4cuda3std3__44plusIfEEE10Policy1000EPfSC_iS9_ffNS7_10__identityEEEvT0_T1_T2_T3_T4_T6_E12temp_storage+36];
	add.f32 	%f261, %f259, %f260;
	ld.shared.f32 	%f262, [_ZZN3cub18CUB_300001_SM_10006detail6reduce28DeviceReduceSingleTileKernelINS2_10policy_hubIfjN4cuda3std3__44plusIfEEE10Policy1000EPfSC_iS9_ffNS7_10__identityEEEvT0_T1_T2_T3_T4_T6_E12temp_storage+40];
	add.f32 	%f263, %f261, %f262;
	ld.shared.f32 	%f264, [_ZZN3cub18CUB_300001_SM_10006detail6reduce28DeviceReduceSingleTileKernelINS2_10policy_hubIfjN4cuda3std3__44plusIfEEE10Policy1000EPfSC_iS9_ffNS7_10__identityEEEvT0_T1_T2_T3_T4_T6_E12temp_storage+44];
	add.f32 	%f265, %f263, %f264;
	ld.shared.f32 	%f266, [_ZZN3cub18CUB_300001_SM_10006detail6reduce28DeviceReduceSingleTileKernelINS2_10policy_hubIfjN4cuda3std3__44plusIfEEE10Policy1000EPfSC_iS9_ffNS7_10__identityEEEvT0_T1_T2_T3_T4_T6_E12temp_storage+48];
	add.f32 	%f267, %f265, %f266;
	ld.shared.f32 	%f268, [_ZZN3cub18CUB_300001_SM_10006detail6reduce28DeviceReduceSingleTileKernelINS2_10policy_hubIfjN4cuda3std3__44plusIfEEE10Policy1000EPfSC_iS9_ffNS7_10__identityEEEvT0_T1_T2_T3_T4_T6_E12temp_storage+52];
	add.f32 	%f269, %f267, %f268;
	ld.shared.f32 	%f270, [_ZZN3cub18CUB_300001_SM_10006detail6reduce28DeviceReduceSingleTileKernelINS2_10policy_hubIfjN4cuda3std3__44plusIfEEE10Policy1000EPfSC_iS9_ffNS7_10__identityEEEvT0_T1_T2_T3_T4_T6_E12temp_storage+56];
	add.f32 	%f271, %f269, %f270;
	ld.shared.f32 	%f272, [_ZZN3cub18CUB_300001_SM_10006detail6reduce28DeviceReduceSingleTileKernelINS2_10policy_hubIfjN4cuda3std3__44plusIfEEE10Policy1000EPfSC_iS9_ffNS7_10__identityEEEvT0_T1_T2_T3_T4_T6_E12temp_storage+60];
	add.f32 	%f273, %f271, %f272;
	ld.shared.f32 	%f274, [_ZZN3cub18CUB_300001_SM_10006detail6reduce28DeviceReduceSingleTileKernelINS2_10policy_hubIfjN4cuda3std3__44plusIfEEE10Policy1000EPfSC_iS9_ffNS7_10__identityEEEvT0_T1_T2_T3_T4_T6_E12temp_storage+64];
	add.f32 	%f275, %f273, %f274;
	ld.shared.f32 	%f276, [_ZZN3cub18CUB_300001_SM_10006detail6reduce28DeviceReduceSingleTileKernelINS2_10policy_hubIfjN4cuda3std3__44plusIfEEE10Policy1000EPfSC_iS9_ffNS7_10__identityEEEvT0_T1_T2_T3_T4_T6_E12temp_storage+68];
	add.f32 	%f277, %f275, %f276;
	ld.shared.f32 	%f278, [_ZZN3cub18CUB_300001_SM_10006detail6reduce28DeviceReduceSingleTileKernelINS2_10policy_hubIfjN4cuda3std3__44plusIfEEE10Policy1000EPfSC_iS9_ffNS7_10__identityEEEvT0_T1_T2_T3_T4_T6_E12temp_storage+72];
	add.f32 	%f279, %f277, %f278;
	ld.shared.f32 	%f280, [_ZZN3cub18CUB_300001_SM_10006detail6reduce28DeviceReduceSingleTileKernelINS2_10policy_hubIfjN4cuda3std3__44plusIfEEE10Policy1000EPfSC_iS9_ffNS7_10__identityEEEvT0_T1_T2_T3_T4_T6_E12temp_storage+76];
	add.f32 	%f530, %f279, %f280;
	bra.uni 	$L__BB3_72;
$L__BB3_52:
	// begin inline asm
	mov.u32 %r155, %laneid;
	// end inline asm
	and.b32  	%r181, %r34, 992;
	add.s32 	%r182, %r181, 32;
	setp.gt.s32 	%p27, %r182, %r67;
	not.b32 	%r183, %r181;
	add.s32 	%r184, %r67, %r183;
	selp.b32 	%r179, %r184, 31, %p27;
	mov.b32 	%r157, %f522;
	mov.b32 	%r158, 1;
	mov.b32 	%r180, -1;
	// begin inline asm
	shfl.sync.down.b32 %r156, %r157, %r158, %r179, %r180;
	// end inline asm
	setp.lt.s32 	%p28, %r155, %r179;
	mov.b32 	%f181, %r156;
	add.f32 	%f182, %f522, %f181;
	selp.f32 	%f183, %f182, %f522, %p28;
	mov.b32 	%r162, %f183;
	mov.b32 	%r163, 2;
	// begin inline asm
	shfl.sync.down.b32 %r161, %r162, %r163, %r179, %r180;
	// end inline asm
	add.s32 	%r185, %r155, 2;
	setp.gt.s32 	%p29, %r185, %r179;
	mov.b32 	%f184, %r161;
	add.f32 	%f185, %f183, %f184;
	selp.f32 	%f186, %f183, %f185, %p29;
	mov.b32 	%r167, %f186;
	mov.b32 	%r168, 4;
	// begin inline asm
	shfl.sync.down.b32 %r166, %r167, %r168, %r179, %r180;
	// end inline asm
	add.s32 	%r186, %r155, 4;
	setp.gt.s32 	%p30, %r186, %r179;
	mov.b32 	%f187, %r166;
	add.f32 	%f188, %f186, %f187;
	selp.f32 	%f189, %f186, %f188, %p30;
	mov.b32 	%r172, %f189;
	mov.b32 	%r173, 8;
	// begin inline asm
	shfl.sync.down.b32 %r171, %r172, %r173, %r179, %r180;
	// end inline asm
	add.s32 	%r187, %r155, 8;
	setp.gt.s32 	%p31, %r187, %r179;
	mov.b32 	%f190, %r171;
	add.f32 	%f191, %f189, %f190;
	selp.f32 	%f192, %f189, %f191, %p31;
	mov.b32 	%r177, %f192;
	mov.b32 	%r178, 16;
	// begin inline asm
	shfl.sync.down.b32 %r176, %r177, %r178, %r179, %r180;
	// end inline asm
	add.s32 	%r188, %r155, 16;
	setp.gt.s32 	%p32, %r188, %r179;
	mov.b32 	%f193, %r176;
	add.f32 	%f194, %f192, %f193;
	selp.f32 	%f530, %f192, %f194, %p32;
	setp.ne.s32 	%p33, %r155, 0;
	@%p33 bra 	$L__BB3_54;
	shr.u32 	%r189, %r34, 3;
	and.b32  	%r190, %r189, 124;
	mov.u32 	%r191, _ZZN3cub18CUB_300001_SM_10006detail6reduce28DeviceReduceSingleTileKernelINS2_10policy_hubIfjN4cuda3std3__44plusIfEEE10Policy1000EPfSC_iS9_ffNS7_10__identityEEEvT0_T1_T2_T3_T4_T6_E12temp_storage;
	add.s32 	%r192, %r191, %r190;
	st.shared.f32 	[%r192+16], %f530;
$L__BB3_54:
	bar.sync 	0;
	setp.ne.s32 	%p34, %r34, 0;
	@%p34 bra 	$L__BB3_72;
	setp.gt.s32 	%p35, %r67, 32;
	ld.shared.f32 	%f195, [_ZZN3cub18CUB_300001_SM_10006detail6reduce28DeviceReduceSingleTileKernelINS2_10policy_hubIfjN4cuda3std3__44plusIfEEE10Policy1000EPfSC_iS9_ffNS7_10__identityEEEvT0_T1_T2_T3_T4_T6_E12temp_storage+20];
	add.f32 	%f196, %f530, %f195;
	selp.f32 	%f197, %f196, %f530, %p35;
	setp.gt.s32 	%p36, %r67, 64;
	ld.shared.f32 	%f198, [_ZZN3cub18CUB_300001_SM_10006detail6reduce28DeviceReduceSingleTileKernelINS2_10policy_hubIfjN4cuda3std3__44plusIfEEE10Policy1000EPfSC_iS9_ffNS7_10__identityEEEvT0_T1_T2_T3_T4_T6_E12temp_storage+24];
	add.f32 	%f199, %f198, %f197;
	selp.f32 	%f200, %f199, %f197, %p36;
	setp.gt.s32 	%p37, %r67, 96;
	ld.shared.f32 	%f201, [_ZZN3cub18CUB_300001_SM_10006detail6reduce28DeviceReduceSingleTileKernelINS2_10policy_hubIfjN4cuda3std3__44plusIfEEE10Policy1000EPfSC_iS9_ffNS7_10__identityEEEvT0_T1_T2_T3_T4_T6_E12temp_storage+28];
	add.f32 	%f202, %f201, %f200;
	selp.f32 	%f203, %f202, %f200, %p37;
	setp.gt.s32 	%p38, %r67, 128;
	ld.shared.f32 	%f204, [_ZZN3cub18CUB_300001_SM_10006detail6reduce28DeviceReduceSingleTileKernelINS2_10policy_hubIfjN4cuda3std3__44plusIfEEE10Policy1000EPfSC_iS9_ffNS7_10__identityEEEvT0_T1_T2_T3_T4_T6_E12temp_storage+32];
	add.f32 	%f205, %f204, %f203;
	selp.f32 	%f206, %f205, %f203, %p38;
	setp.gt.s32 	%p39, %r67, 160;
	ld.shared.f32 	%f207, [_ZZN3cub18CUB_300001_SM_10006detail6reduce28DeviceReduceSingleTileKernelINS2_10policy_hubIfjN4cuda3std3__44plusIfEEE10Policy1000EPfSC_iS9_ffNS7_10__identityEEEvT0_T1_T2_T3_T4_T6_E12temp_storage+36];
	add.f32 	%f208, %f207, %f206;
	selp.f32 	%f209, %f208, %f206, %p39;
	setp.gt.s32 	%p40, %r67, 192;
	ld.shared.f32 	%f210, [_ZZN3cub18CUB_300001_SM_10006detail6reduce28DeviceReduceSingleTileKernelINS2_10policy_hubIfjN4cuda3std3__44plusIfEEE10Policy1000EPfSC_iS9_ffNS7_10__identityEEEvT0_T1_T2_T3_T4_T6_E12temp_storage+40];
	add.f32 	%f211, %f210, %f209;
	selp.f32 	%f212, %f211, %f209, %p40;
	setp.gt.s32 	%p41, %r67, 224;
	ld.shared.f32 	%f213, [_ZZN3cub18CUB_300001_SM_10006detail6reduce28DeviceReduceSingleTileKernelINS2_10policy_hubIfjN4cuda3std3__44plusIfEEE10Policy1000EPfSC_iS9_ffNS7_10__identityEEEvT0_T1_T2_T3_T4_T6_E12temp_storage+44];
	add.f32 	%f214, %f213, %f212;
	selp.f32 	%f215, %f214, %f212, %p41;
	setp.gt.s32 	%p42, %r67, 256;
	ld.shared.f32 	%f216, [_ZZN3cub18CUB_300001_SM_10006detail6reduce28DeviceReduceSingleTileKernelINS2_10policy_hubIfjN4cuda3std3__44plusIfEEE10Policy1000EPfSC_iS9_ffNS7_10__identityEEEvT0_T1_T2_T3_T4_T6_E12temp_storage+48];
	add.f32 	%f217, %f216, %f215;
	selp.f32 	%f218, %f217, %f215, %p42;
	setp.gt.s32 	%p43, %r67, 288;
	ld.shared.f32 	%f219, [_ZZN3cub18CUB_300001_SM_10006detail6reduce28DeviceReduceSingleTileKernelINS2_10policy_hubIfjN4cuda3std3__44plusIfEEE10Policy1000EPfSC_iS9_ffNS7_10__identityEEEvT0_T1_T2_T3_T4_T6_E12temp_storage+52];
	add.f32 	%f220, %f219, %f218;
	selp.f32 	%f221, %f220, %f218, %p43;
	setp.gt.s32 	%p44, %r67, 320;
	ld.shared.f32 	%f222, [_ZZN3cub18CUB_300001_SM_10006detail6reduce28DeviceReduceSingleTileKernelINS2_10policy_hubIfjN4cuda3std3__44plusIfEEE10Policy1000EPfSC_iS9_ffNS7_10__identityEEEvT0_T1_T2_T3_T4_T6_E12temp_storage+56];
	add.f32 	%f223, %f222, %f221;
	selp.f32 	%f224, %f223, %f221, %p44;
	setp.gt.s32 	%p45, %r67, 352;
	ld.shared.f32 	%f225, [_ZZN3cub18CUB_300001_SM_10006detail6reduce28DeviceReduceSingleTileKernelINS2_10policy_hubIfjN4cuda3std3__44plusIfEEE10Policy1000EPfSC_iS9_ffNS7_10__identityEEEvT0_T1_T2_T3_T4_T6_E12temp_storage+60];
	add.f32 	%f226, %f225, %f224;
	selp.f32 	%f227, %f226, %f224, %p45;
	setp.gt.s32 	%p46, %r67, 384;
	ld.shared.f32 	%f228, [_ZZN3cub18CUB_300001_SM_10006detail6reduce28DeviceReduceSingleTileKernelINS2_10policy_hubIfjN4cuda3std3__44plusIfEEE10Policy1000EPfSC_iS9_ffNS7_10__identityEEEvT0_T1_T2_T3_T4_T6_E12temp_storage+64];
	add.f32 	%f229, %f228, %f227;
	selp.f32 	%f230, %f229, %f227, %p46;
	setp.gt.s32 	%p47, %r67, 416;
	ld.shared.f32 	%f231, [_ZZN3cub18CUB_300001_SM_10006detail6reduce28DeviceReduceSingleTileKernelINS2_10policy_hubIfjN4cuda3std3__44plusIfEEE10Policy1000EPfSC_iS9_ffNS7_10__identityEEEvT0_T1_T2_T3_T4_T6_E12temp_storage+68];
	add.f32 	%f232, %f231, %f230;
	selp.f32 	%f233, %f232, %f230, %p47;
	setp.gt.s32 	%p48, %r67, 448;
	ld.shared.f32 	%f234, [_ZZN3cub18CUB_300001_SM_10006detail6reduce28DeviceReduceSingleTileKernelINS2_10policy_hubIfjN4cuda3std3__44plusIfEEE10Policy1000EPfSC_iS9_ffNS7_10__identityEEEvT0_T1_T2_T3_T4_T6_E12temp_storage+72];
	add.f32 	%f235, %f234, %f233;
	selp.f32 	%f236, %f235, %f233, %p48;
	setp.gt.s32 	%p49, %r67, 480;
	ld.shared.f32 	%f237, [_ZZN3cub18CUB_300001_SM_10006detail6reduce28DeviceReduceSingleTileKernelINS2_10policy_hubIfjN4cuda3std3__44plusIfEEE10Policy1000EPfSC_iS9_ffNS7_10__identityEEEvT0_T1_T2_T3_T4_T6_E12temp_storage+76];
	add.f32 	%f238, %f237, %f236;
	selp.f32 	%f530, %f238, %f236, %p49;
	bra.uni 	$L__BB3_72;
$L__BB3_56:
	mov.u32 	%r46, %tid.x;
	mul.wide.u32 	%rd35, %r46, 4;
	add.s64 	%rd19, %rd16, %rd35;
	// begin inline asm
	ld.global.nc.u32 %r68, [%rd19];
	// end inline asm
	mov.b32 	%f59, %r68;
	add.s64 	%rd20, %rd19, 2048;
	// begin inline asm
	ld.global.nc.u32 %r69, [%rd20];
	// end inline asm
	mov.b32 	%f60, %r69;
	add.s64 	%rd21, %rd19, 4096;
	// begin inline asm
	ld.global.nc.u32 %r70, [%rd21];
	// end inline asm
	mov.b32 	%f61, %r70;
	add.s64 	%rd22, %rd19, 6144;
	// begin inline asm
	ld.global.nc.u32 %r71, [%rd22];
	// end inline asm
	mov.b32 	%f62, %r71;
	add.s64 	%rd23, %rd19, 8192;
	// begin inline asm
	ld.global.nc.u32 %r72, [%rd23];
	// end inline asm
	mov.b32 	%f63, %r72;
	add.s64 	%rd24, %rd19, 10240;
	// begin inline asm
	ld.global.nc.u32 %r73, [%rd24];
	// end inline asm
	mov.b32 	%f64, %r73;
	add.s64 	%rd25, %rd19, 12288;
	// begin inline asm
	ld.global.nc.u32 %r74, [%rd25];
	// end inline asm
	mov.b32 	%f65, %r74;
	add.s64 	%rd26, %rd19, 14336;
	// begin inline asm
	ld.global.nc.u32 %r75, [%rd26];
	// end inline asm
	mov.b32 	%f66, %r75;
	add.s64 	%rd27, %rd19, 16384;
	// begin inline asm
	ld.global.nc.u32 %r76, [%rd27];
	// end inline asm
	mov.b32 	%f67, %r76;
	add.s64 	%rd28, %rd19, 18432;
	// begin inline asm
	ld.global.nc.u32 %r77, [%rd28];
	// end inline asm
	mov.b32 	%f68, %r77;
	add.s64 	%rd29, %rd19, 20480;
	// begin inline asm
	ld.global.nc.u32 %r78, [%rd29];
	// end inline asm
	mov.b32 	%f69, %r78;
	add.s64 	%rd30, %rd19, 22528;
	// begin inline asm
	ld.global.nc.u32 %r79, [%rd30];
	// end inline asm
	mov.b32 	%f70, %r79;
	add.s64 	%rd31, %rd19, 24576;
	// begin inline asm
	ld.global.nc.u32 %r80, [%rd31];
	// end inline asm
	mov.b32 	%f71, %r80;
	add.s64 	%rd32, %rd19, 26624;
	// begin inline asm
	ld.global.nc.u32 %r81, [%rd32];
	// end inline asm
	mov.b32 	%f72, %r81;
	add.s64 	%rd33, %rd19, 28672;
	// begin inline asm
	ld.global.nc.u32 %r82, [%rd33];
	// end inline asm
	mov.b32 	%f73, %r82;
	add.s64 	%rd34, %rd19, 30720;
	// begin inline asm
	ld.global.nc.u32 %r83, [%rd34];
	// end inline asm
	mov.b32 	%f74, %r83;
	add.f32 	%f75, %f59, %f60;
	add.f32 	%f76, %f61, %f62;
	add.f32 	%f77, %f63, %f64;
	add.f32 	%f78, %f65, %f66;
	add.f32 	%f79, %f67, %f68;
	add.f32 	%f80, %f69, %f70;
	add.f32 	%f81, %f71, %f72;
	add.f32 	%f82, %f73, %f74;
	add.f32 	%f83, %f75, %f76;
	add.f32 	%f84, %f77, %f78;
	add.f32 	%f85, %f79, %f80;
	add.f32 	%f86, %f81, %f82;
	add.f32 	%f87, %f83, %f84;
	add.f32 	%f88, %f85, %f86;
	add.f32 	%f529, %f87, %f88;
	setp.lt.u32 	%p4, %r67, 16384;
	mov.b32 	%r400, 8192;
	@%p4 bra 	$L__BB3_60;
	add.s32 	%r47, %r67, -8192;
	mov.b32 	%r400, 8192;
$L__BB3_58:
	mul.wide.s32 	%rd52, %r400, 4;
	add.s64 	%rd36, %rd19, %rd52;
	// begin inline asm
	ld.global.nc.u32 %r86, [%rd36];
	// end inline asm
	mov.b32 	%f89, %r86;
	add.s64 	%rd37, %rd36, 2048;
	// begin inline asm
	ld.global.nc.u32 %r87, [%rd37];
	// end inline asm
	mov.b32 	%f90, %r87;
	add.s64 	%rd38, %rd36, 4096;
	// begin inline asm
	ld.global.nc.u32 %r88, [%rd38];
	// end inline asm
	mov.b32 	%f91, %r88;
	add.s64 	%rd39, %rd36, 6144;
	// begin inline asm
	ld.global.nc.u32 %r89, [%rd39];
	// end inline asm
	mov.b32 	%f92, %r89;
	add.s64 	%rd40, %rd36, 8192;
	// begin inline asm
	ld.global.nc.u32 %r90, [%rd40];
	// end inline asm
	mov.b32 	%f93, %r90;
	add.s64 	%rd41, %rd36, 10240;
	// begin inline asm
	ld.global.nc.u32 %r91, [%rd41];
	// end inline asm
	mov.b32 	%f94, %r91;
	add.s64 	%rd42, %rd36, 12288;
	// begin inline asm
	ld.global.nc.u32 %r92, [%rd42];
	// end inline asm
	mov.b32 	%f95, %r92;
	add.s64 	%rd43, %rd36, 14336;
	// begin inline asm
	ld.global.nc.u32 %r93, [%rd43];
	// end inline asm
	mov.b32 	%f96, %r93;
	add.s64 	%rd44, %rd36, 16384;
	// begin inline asm
	ld.global.nc.u32 %r94, [%rd44];
	// end inline asm
	mov.b32 	%f97, %r94;
	add.s64 	%rd45, %rd36, 18432;
	// begin inline asm
	ld.global.nc.u32 %r95, [%rd45];
	// end inline asm
	mov.b32 	%f98, %r95;
	add.s64 	%rd46, %rd36, 20480;
	// begin inline asm
	ld.global.nc.u32 %r96, [%rd46];
	// end inline asm
	mov.b32 	%f99, %r96;
	add.s64 	%rd47, %rd36, 22528;
	// begin inline asm
	ld.global.nc.u32 %r97, [%rd47];
	// end inline asm
	mov.b32 	%f100, %r97;
	add.s64 	%rd48, %rd36, 24576;
	// begin inline asm
	ld.global.nc.u32 %r98, [%rd48];
	// end inline asm
	mov.b32 	%f101, %r98;
	add.s64 	%rd49, %rd36, 26624;
	// begin inline asm
	ld.global.nc.u32 %r99, [%rd49];
	// end inline asm
	mov.b32 	%f102, %r99;
	add.s64 	%rd50, %rd36, 28672;
	// begin inline asm
	ld.global.nc.u32 %r100, [%rd50];
	// end inline asm
	mov.b32 	%f103, %r100;
	add.s64 	%rd51, %rd36, 30720;
	// begin inline asm
	ld.global.nc.u32 %r101, [%rd51];
	// end inline asm
	mov.b32 	%f104, %r101;
	add.f32 	%f105, %f529, %f89;
	add.f32 	%f106, %f90, %f91;
	add.f32 	%f107, %f92, %f93;
	add.f32 	%f108, %f94, %f95;
	add.f32 	%f109, %f96, %f97;
	add.f32 	%f110, %f98, %f99;
	add.f32 	%f111, %f100, %f101;
	add.f32 	%f112, %f102, %f103;
	add.f32 	%f113, %f105, %f106;
	add.f32 	%f114, %f107, %f108;
	add.f32 	%f115, %f109, %f110;
	add.f32 	%f116, %f111, %f112;
	add.f32 	%f117, %f113, %f114;
	add.f32 	%f118, %f115, %f116;
	add.f32 	%f119, %f117, %f118;
	add.f32 	%f529, %f119, %f104;
	sub.s32 	%r102, %r67, %r400;
	setp.lt.s32 	%p5, %r102, 8192;
	@%p5 bra 	$L__BB3_68;
	add.s32 	%r400, %r400, 8192;
	setp.le.s32 	%p6, %r400, %r47;
	@%p6 bra 	$L__BB3_58;
$L__BB3_60:
	setp.le.s32 	%p7, %r67, %r400;
	@%p7 bra 	$L__BB3_68;
	sub.s32 	%r51, %r67, %r400;
	setp.ge.s32 	%p8, %r46, %r51;
	@%p8 bra 	$L__BB3_68;
	not.b32 	%r103, %r46;
	add.s32 	%r104, %r67, %r103;
	sub.s32 	%r52, %r104, %r400;
	and.b32  	%r105, %r52, 1536;
	setp.eq.s32 	%p9, %r105, 1536;
	mov.u32 	%r404, %r46;
	@%p9 bra 	$L__BB3_65;
	add.s32 	%r402, %r46, %r400;
	shr.u32 	%r106, %r52, 9;
	add.s32 	%r107, %r106, 1;
	and.b32  	%r108, %r107, 3;
	neg.s32 	%r401, %r108;
	mov.u32 	%r404, %r46;
$L__BB3_64:
	.pragma "nounroll";
	mul.wide.u32 	%rd54, %r402, 4;
	add.s64 	%rd53, %rd16, %rd54;
	// begin inline asm
	ld.global.nc.u32 %r109, [%rd53];
	// end inline asm
	mov.b32 	%f121, %r109;
	add.f32 	%f529, %f529, %f121;
	add.s32 	%r404, %r404, 512;
	add.s32 	%r402, %r402, 512;
	add.s32 	%r401, %r401, 1;
	setp.ne.s32 	%p10, %r401, 0;
	@%p10 bra 	$L__BB3_64;
$L__BB3_65:
	setp.lt.u32 	%p11, %r52, 1536;
	@%p11 bra 	$L__BB3_68;
	cvt.u64.u32 	%rd55, %r404;
	cvt.u64.u32 	%rd56, %r400;
	add.s64 	%rd57, %rd55, %rd56;
	shl.b64 	%rd58, %rd57, 2;
	add.s64 	%rd59, %rd58, %rd16;
	add.s64 	%rd132, %rd59, 4096;
	add.s32 	%r405, %r404, %r400;
$L__BB3_67:
	mul.wide.u32 	%rd64, %r405, 4;
	add.s64 	%rd60, %rd16, %rd64;
	// begin inline asm
	ld.global.nc.u32 %r110, [%rd60];
	// end inline asm
	mov.b32 	%f122, %r110;
	add.f32 	%f123, %f529, %f122;
	add.s64 	%rd61, %rd132, -2048;
	// begin inline asm
	ld.global.nc.u32 %r111, [%rd61];
	// end inline asm
	mov.b32 	%f124, %r111;
	add.f32 	%f125, %f123, %f124;
	// begin inline asm
	ld.global.nc.u32 %r112, [%rd132];
	// end inline asm
	mov.b32 	%f126, %r112;
	add.f32 	%f127, %f125, %f126;
	add.s64 	%rd63, %rd132, 2048;
	// begin inline asm
	ld.global.nc.u32 %r113, [%rd63];
	// end inline asm
	mov.b32 	%f128, %r113;
	add.f32 	%f529, %f127, %f128;
	add.s32 	%r404, %r404, 2048;
	add.s64 	%rd132, %rd132, 8192;
	add.s32 	%r405, %r405, 2048;
	setp.lt.s32 	%p12, %r404, %r51;
	@%p12 bra 	$L__BB3_67;
$L__BB3_68:
	// begin inline asm
	mov.u32 %r114, %laneid;
	// end inline asm
	mov.b32 	%r116, %f529;
	mov.b32 	%r117, 1;
	mov.b32 	%r138, 31;
	mov.b32 	%r139, -1;
	// begin inline asm
	shfl.sync.down.b32 %r115, %r116, %r117, %r138, %r139;
	// end inline asm
	setp.gt.s32 	%p13, %r114, 30;
	mov.b32 	%f129, %r115;
	add.f32 	%f130, %f529, %f129;
	selp.f32 	%f131, %f529, %f130, %p13;
	mov.b32 	%r121, %f131;
	mov.b32 	%r122, 2;
	// begin inline asm
	shfl.sync.down.b32 %r120, %r121, %r122, %r138, %r139;
	// end inline asm
	setp.gt.s32 	%p14, %r114, 29;
	mov.b32 	%f132, %r120;
	add.f32 	%f133, %f131, %f132;
	selp.f32 	%f134, %f131, %f133, %p14;
	mov.b32 	%r126, %f134;
	mov.b32 	%r127, 4;
	// begin inline asm
	shfl.sync.down.b32 %r125, %r126, %r127, %r138, %r139;
	// end inline asm
	setp.gt.s32 	%p15, %r114, 27;
	mov.b32 	%f135, %r125;
	add.f32 	%f136, %f134, %f135;
	selp.f32 	%f137, %f134, %f136, %p15;
	mov.b32 	%r131, %f137;
	mov.b32 	%r132, 8;
	// begin inline asm
	shfl.sync.down.b32 %r130, %r131, %r132, %r138, %r139;
	// end inline asm
	setp.gt.s32 	%p16, %r114, 23;
	mov.b32 	%f138, %r130;
	add.f32 	%f139, %f137, %f138;
	selp.f32 	%f140, %f137, %f139, %p16;
	mov.b32 	%r136, %f140;
	mov.b32 	%r137, 16;
	// begin inline asm
	shfl.sync.down.b32 %r135, %r136, %r137, %r138, %r139;
	// end inline asm
	setp.gt.s32 	%p17, %r114, 15;
	mov.b32 	%f141, %r135;
	add.f32 	%f54, %f140, %f141;
	selp.f32 	%f530, %f140, %f54, %p17;
	setp.ne.s32 	%p18, %r114, 0;
	@%p18 bra 	$L__BB3_70;
	shr.u32 	%r140, %r46, 3;
	and.b32  	%r141, %r140, 124;
	mov.u32 	%r142, _ZZN3cub18CUB_300001_SM_10006detail6reduce28DeviceReduceSingleTileKernelINS2_10policy_hubIfjN4cuda3std3__44plusIfEEE10Policy1000EPfSC_iS9_ffNS7_10__identityEEEvT0_T1_T2_T3_T4_T6_E12temp_storage;
	add.s32 	%r143, %r142, %r141;
	st.shared.f32 	[%r143+16], %f54;
$L__BB3_70:
	bar.sync 	0;
	setp.ne.s32 	%p19, %r46, 0;
	@%p19 bra 	$L__BB3_72;
	ld.shared.f32 	%f142, [_ZZN3cub18CUB_300001_SM_10006detail6reduce28DeviceReduceSingleTileKernelINS2_10policy_hubIfjN4cuda3std3__44plusIfEEE10Policy1000EPfSC_iS9_ffNS7_10__identityEEEvT0_T1_T2_T3_T4_T6_E12temp_storage+20];
	add.f32 	%f143, %f530, %f142;
	ld.shared.f32 	%f144, [_ZZN3cub18CUB_300001_SM_10006detail6reduce28DeviceReduceSingleTileKernelINS2_10policy_hubIfjN4cuda3std3__44plusIfEEE10Policy1000EPfSC_iS9_ffNS7_10__identityEEEvT0_T1_T2_T3_T4_T6_E12temp_storage+24];
	add.f32 	%f145, %f143, %f144;
	ld.shared.f32 	%f146, [_ZZN3cub18CUB_300001_SM_10006detail6reduce28DeviceReduceSingleTileKernelINS2_10policy_hubIfjN4cuda3std3__44plusIfEEE10Policy1000EPfSC_iS9_ffNS7_10__identityEEEvT0_T1_T2_T3_T4_T6_E12temp_storage+28];
	add.f32 	%f147, %f145, %f146;
	ld.shared.f32 	%f148, [_ZZN3cub18CUB_300001_SM_10006detail6reduce28DeviceReduceSingleTileKernelINS2_10policy_hubIfjN4cuda3std3__44plusIfEEE10Policy1000EPfSC_iS9_ffNS7_10__identityEEEvT0_T1_T2_T3_T4_T6_E12temp_storage+32];
	add.f32 	%f149, %f147, %f148;
	ld.shared.f32 	%f150, [_ZZN3cub18CUB_300001_SM_10006detail6reduce28DeviceReduceSingleTileKernelINS2_10policy_hubIfjN4cuda3std3__44plusIfEEE10Policy1000EPfSC_iS9_ffNS7_10__identityEEEvT0_T1_T2_T3_T4_T6_E12temp_storage+36];
	add.f32 	%f151, %f149, %f150;
	ld.shared.f32 	%f152, [_ZZN3cub18CUB_300001_SM_10006detail6reduce28DeviceReduceSingleTileKernelINS2_10policy_hubIfjN4cuda3std3__44plusIfEEE10Policy1000EPfSC_iS9_ffNS7_10__identityEEEvT0_T1_T2_T3_T4_T6_E12temp_storage+40];
	add.f32 	%f153, %f151, %f152;
	ld.shared.f32 	%f154, [_ZZN3cub18CUB_300001_SM_10006detail6reduce28DeviceReduceSingleTileKernelINS2_10policy_hubIfjN4cuda3std3__44plusIfEEE10Policy1000EPfSC_iS9_ffNS7_10__identityEEEvT0_T1_T2_T3_T4_T6_E12temp_storage+44];
	add.f32 	%f155, %f153, %f154;
	ld.shared.f32 	%f156, [_ZZN3cub18CUB_300001_SM_10006detail6reduce28DeviceReduceSingleTileKernelINS2_10policy_hubIfjN4cuda3std3__44plusIfEEE10Policy1000EPfSC_iS9_ffNS7_10__identityEEEvT0_T1_T2_T3_T4_T6_E12temp_storage+48];
	add.f32 	%f157, %f155, %f156;
	ld.shared.f32 	%f158, [_ZZN3cub18CUB_300001_SM_10006detail6reduce28DeviceReduceSingleTileKernelINS2_10policy_hubIfjN4cuda3std3__44plusIfEEE10Policy1000EPfSC_iS9_ffNS7_10__identityEEEvT0_T1_T2_T3_T4_T6_E12temp_storage+52];
	add.f32 	%f159, %f157, %f158;
	ld.shared.f32 	%f160, [_ZZN3cub18CUB_300001_SM_10006detail6reduce28DeviceReduceSingleTileKernelINS2_10policy_hubIfjN4cuda3std3__44plusIfEEE10Policy1000EPfSC_iS9_ffNS7_10__identityEEEvT0_T1_T2_T3_T4_T6_E12temp_storage+56];
	add.f32 	%f161, %f159, %f160;
	ld.shared.f32 	%f162, [_ZZN3cub18CUB_300001_SM_10006detail6reduce28DeviceReduceSingleTileKernelINS2_10policy_hubIfjN4cuda3std3__44plusIfEEE10Policy1000EPfSC_iS9_ffNS7_10__identityEEEvT0_T1_T2_T3_T4_T6_E12temp_storage+60];
	add.f32 	%f163, %f161, %f162;
	ld.shared.f32 	%f164, [_ZZN3cub18CUB_300001_SM_10006detail6reduce28DeviceReduceSingleTileKernelINS2_10policy_hubIfjN4cuda3std3__44plusIfEEE10Policy1000EPfSC_iS9_ffNS7_10__identityEEEvT0_T1_T2_T3_T4_T6_E12temp_storage+64];
	add.f32 	%f165, %f163, %f164;
	ld.shared.f32 	%f166, [_ZZN3cub18CUB_300001_SM_10006detail6reduce28DeviceReduceSingleTileKernelINS2_10policy_hubIfjN4cuda3std3__44plusIfEEE10Policy1000EPfSC_iS9_ffNS7_10__identityEEEvT0_T1_T2_T3_T4_T6_E12temp_storage+68];
	add.f32 	%f167, %f165, %f166;
	ld.shared.f32 	%f168, [_ZZN3cub18CUB_300001_SM_10006detail6reduce28DeviceReduceSingleTileKernelINS2_10policy_hubIfjN4cuda3std3__44plusIfEEE10Policy1000EPfSC_iS9_ffNS7_10__identityEEEvT0_T1_T2_T3_T4_T6_E12temp_storage+72];
	add.f32 	%f169, %f167, %f168;
	ld.shared.f32 	%f170, [_ZZN3cub18CUB_300001_SM_10006detail6reduce28DeviceReduceSingleTileKernelINS2_10policy_hubIfjN4cuda3std3__44plusIfEEE10Policy1000EPfSC_iS9_ffNS7_10__identityEEEvT0_T1_T2_T3_T4_T6_E12temp_storage+76];
	add.f32 	%f530, %f169, %f170;
$L__BB3_72:
	mov.u32 	%r379, %tid.x;
	setp.ne.s32 	%p111, %r379, 0;
	@%p111 bra 	$L__BB3_74;
	add.f32 	%f503, %f58, %f530;
	st.global.f32 	[%rd1], %f503;
$L__BB3_74:
	ret;

}
	// .globl	_ZN3cub18CUB_300001_SM_10006detail6reduce28DeviceReduceSingleTileKernelINS2_10policy_hubIfyN4cuda3std3__44plusIfEEE10Policy1000EN6thrust24THRUST_300001_SM_1000_NS6detail15normal_iteratorINSD_10device_ptrIfEEEEPfyS9_ff6squareIfEEEvT0_T1_T2_T3_T4_T6_
.visible .entry _ZN3cub18CUB_300001_SM_10006detail6reduce28DeviceReduceSingleTileKernelINS2_10policy_hubIfyN4cuda3std3__44plusIfEEE10Policy1000EN6thrust24THRUST_300001_SM_1000_NS6detail15normal_iteratorINSD_10device_ptrIfEEEEPfyS9_ff6squareIfEEEvT0_T1_T2_T3_T4_T6_(
	.param .align 8 .b8 _ZN3cub18CUB_300001_SM_10006detail6reduce28DeviceReduceSingleTileKernelINS2_10policy_hubIfyN4cuda3std3__44plusIfEEE10Policy1000EN6thrust24THRUST_300001_SM_1000_NS6detail15normal_iteratorINSD_10device_ptrIfEEEEPfyS9_ff6squareIfEEEvT0_T1_T2_T3_T4_T6__param_0[8],
	.param .u64 .ptr .align 1 _ZN3cub18CUB_300001_SM_10006detail6reduce28DeviceReduceSingleTileKernelINS2_10policy_hubIfyN4cuda3std3__44plusIfEEE10Policy1000EN6thrust24THRUST_300001_SM_1000_NS6detail15normal_iteratorINSD_10device_ptrIfEEEEPfyS9_ff6squareIfEEEvT0_T1_T2_T3_T4_T6__param_1,
	.param .u64 _ZN3cub18CUB_300001_SM_10006detail6reduce28DeviceReduceSingleTileKernelINS2_10policy_hubIfyN4cuda3std3__44plusIfEEE10Policy1000EN6thrust24THRUST_300001_SM_1000_NS6detail15normal_iteratorINSD_10device_ptrIfEEEEPfyS9_ff6squareIfEEEvT0_T1_T2_T3_T4_T6__param_2,
	.param .align 1 .b8 _ZN3cub18CUB_300001_SM_10006detail6reduce28DeviceReduceSingleTileKernelINS2_10policy_hubIfyN4cuda3std3__44plusIfEEE10Policy1000EN6thrust24THRUST_300001_SM_1000_NS6detail15normal_iteratorINSD_10device_ptrIfEEEEPfyS9_ff6squareIfEEEvT0_T1_T2_T3_T4_T6__param_3[1],
	.param .f32 _ZN3cub18CUB_300001_SM_10006detail6reduce28DeviceReduceSingleTileKernelINS2_10policy_hubIfyN4cuda3std3__44plusIfEEE10Policy1000EN6thrust24THRUST_300001_SM_1000_NS6detail15normal_iteratorINSD_10device_ptrIfEEEEPfyS9_ff6squareIfEEEvT0_T1_T2_T3_T4_T6__param_4,
	.param .align 1 .b8 _ZN3cub18CUB_300001_SM_10006detail6reduce28DeviceReduceSingleTileKernelINS2_10policy_hubIfyN4cuda3std3__44plusIfEEE10Policy1000EN6thrust24THRUST_300001_SM_1000_NS6detail15normal_iteratorINSD_10device_ptrIfEEEEPfyS9_ff6squareIfEEEvT0_T1_T2_T3_T4_T6__param_5[1]
)
.maxntid 256
.minnctapersm 1
{
	.reg .pred 	%p<59>;
	.reg .b32 	%r<171>;
	.reg .b32 	%f<344>;
	.reg .b64 	%rd<56>;
	// demoted variable
	.shared .align 4 .b8 _ZZN3cub18CUB_300001_SM_10006detail6reduce28DeviceReduceSingleTileKernelINS2_10policy_hubIfyN4cuda3std3__44plusIfEEE10Policy1000EN6thrust24THRUST_300001_SM_1000_NS6detail15normal_iteratorINSD_10device_ptrIfEEEEPfyS9_ff6squareIfEEEvT0_T1_T2_T3_T4_T6_E12temp_storage[44];
	ld.param.u64 	%rd18, [_ZN3cub18CUB_300001_SM_10006detail6reduce28DeviceReduceSingleTileKernelINS2_10policy_hubIfyN4cuda3std3__44plusIfEEE10Policy1000EN6thrust24THRUST_300001_SM_1000_NS6detail15normal_iteratorINSD_10device_ptrIfEEEEPfyS9_ff6squareIfEEEvT0_T1_T2_T3_T4_T6__param_0];
	ld.param.u64 	%rd20, [_ZN3cub18CUB_300001_SM_10006detail6reduce28DeviceReduceSingleTileKernelINS2_10policy_hubIfyN4cuda3std3__44plusIfEEE10Policy1000EN6thrust24THRUST_300001_SM_1000_NS6detail15normal_iteratorINSD_10device_ptrIfEEEEPfyS9_ff6squareIfEEEvT0_T1_T2_T3_T4_T6__param_1];
	ld.param.u64 	%rd19, [_ZN3cub18CUB_300001_SM_10006detail6reduce28DeviceReduceSingleTileKernelINS2_10policy_hubIfyN4cuda3std3__44plusIfEEE10Policy1000EN6thrust24THRUST_300001_SM_1000_NS6detail15normal_iteratorINSD_10device_ptrIfEEEEPfyS9_ff6squareIfEEEvT0_T1_T2_T3_T4_T6__param_2];
	ld.param.f32 	%f42, [_ZN3cub18CUB_300001_SM_10006detail6reduce28DeviceReduceSingleTileKernelINS2_10policy_hubIfyN4cuda3std3__44plusIfEEE10Policy1000EN6thrust24THRUST_300001_SM_1000_NS6detail15normal_iteratorINSD_10device_ptrIfEEEEPfyS9_ff6squareIfEEEvT0_T1_T2_T3_T4_T6__param_4];
	cvta.to.global.u64 	%rd1, %rd20;
	setp.ne.s64 	%p1, %rd19, 0;
	@%p1 bra 	$L__BB4_3;
	mov.u32 	%r156, %tid.x;
	setp.ne.s32 	%p58, %r156, 0;
	@%p58 bra 	$L__BB4_51;
	st.global.f32 	[%rd1], %f42;
	bra.uni 	$L__BB4_51;
$L__BB4_3:
	cvta.to.global.u64 	%rd2, %rd18;
	setp.gt.u64 	%p2, %rd19, 4095;
	@%p2 bra 	$L__BB4_28;
	cvt.u32.u64 	%r1, %rd19;
	mov.u32 	%r2, %tid.x;
	setp.ge.u32 	%p24, %r2, %r1;
	mov.f32 	%f331, 0f00000000;
	mov.u32 	%r160, %r2;
	@%p24 bra 	$L__BB4_6;
	mul.wide.u32 	%rd41, %r2, 4;
	add.s64 	%rd42, %rd2, %rd41;
	ld.global.f32 	%f203, [%rd42];
	mul.f32 	%f331, %f203, %f203;
	add.s32 	%r160, %r2, 256;
$L__BB4_6:
	setp.ge.u32 	%p25, %r160, %r1;
	@%p25 bra 	$L__BB4_19;
	not.b32 	%r83, %r160;
	add.s32 	%r84, %r83, %r1;
	shr.u32 	%r85, %r84, 8;
	add.s32 	%r5, %r85, 1;
	and.b32  	%r6, %r5, 15;
	setp.lt.u32 	%p26, %r84, 3840;
	@%p26 bra 	$L__BB4_10;
	and.b32  	%r86, %r5, 33554416;
	neg.s32 	%r158, %r86;
	mul.wide.u32 	%rd43, %r160, 4;
	add.s64 	%rd44, %rd43, %rd2;
	add.s64 	%rd51, %rd44, 8192;
$L__BB4_9:
	.pragma "nounroll";
	ld.global.f32 	%f205, [%rd51+-8192];
	fma.rn.f32 	%f206, %f205, %f205, %f331;
	ld.global.f32 	%f207, [%rd51+-7168];
	fma.rn.f32 	%f208, %f207, %f207, %f206;
	ld.global.f32 	%f209, [%rd51+-6144];
	fma.rn.f32 	%f210, %f209, %f209, %f208;
	ld.global.f32 	%f211, [%rd51+-5120];
	fma.rn.f32 	%f212, %f211, %f211, %f210;
	ld.global.f32 	%f213, [%rd51+-4096];
	fma.rn.f32 	%f214, %f213, %f213, %f212;
	ld.global.f32 	%f215, [%rd51+-3072];
	fma.rn.f32 	%f216, %f215, %f215, %f214;
	ld.global.f32 	%f217, [%rd51+-2048];
	fma.rn.f32 	%f218, %f217, %f217, %f216;
	ld.global.f32 	%f219, [%rd51+-1024];
	fma.rn.f32 	%f220, %f219, %f219, %f218;
	ld.global.f32 	%f221, [%rd51];
	fma.rn.f32 	%f222, %f221, %f221, %f220;
	ld.global.f32 	%f223, [%rd51+1024];
	fma.rn.f32 	%f224, %f223, %f223, %f222;
	ld.global.f32 	%f225, [%rd51+2048];
	fma.rn.f32 	%f226, %f225, %f225, %f224;
	ld.global.f32 	%f227, [%rd51+3072];
	fma.rn.f32 	%f228, %f227, %f227, %f226;
	ld.global.f32 	%f229, [%rd51+4096];
	fma.rn.f32 	%f230, %f229, %f229, %f228;
	ld.global.f32 	%f231, [%rd51+5120];
	fma.rn.f32 	%f232, %f231, %f231, %f230;
	ld.global.f32 	%f233, [%rd51+6144];
	fma.rn.f32 	%f234, %f233, %f233, %f232;
	ld.global.f32 	%f235, [%rd51+7168];
	fma.rn.f32 	%f331, %f235, %f235, %f234;
	add.s32 	%r160, %r160, 4096;
	add.s32 	%r158, %r158, 16;
	add.s64 	%rd51, %rd51, 16384;
	setp.ne.s32 	%p27, %r158, 0;
	@%p27 bra 	$L__BB4_9;
$L__BB4_10:
	setp.eq.s32 	%p28, %r6, 0;
	@%p28 bra 	$L__BB4_19;
	and.b32  	%r13, %r5, 7;
	setp.lt.u32 	%p29, %r6, 8;
	@%p29 bra 	$L__BB4_13;
	mul.wide.s32 	%rd45, %r160, 4;
	add.s64 	%rd46, %rd2, %rd45;
	ld.global.f32 	%f237, [%rd46];
	fma.rn.f32 	%f238, %f237, %f237, %f331;
	ld.global.f32 	%f239, [%rd46+1024];
	fma.rn.f32 	%f240, %f239, %f239, %f238;
	ld.global.f32 	%f241, [%rd46+2048];
	fma.rn.f32 	%f242, %f241, %f241, %f240;
	ld.global.f32 	%f243, [%rd46+3072];
	fma.rn.f32 	%f244, %f243, %f243, %f242;
	ld.global.f32 	%f245, [%rd46+4096];
	fma.rn.f32 	%f246, %f245, %f245, %f244;
	ld.global.f32 	%f247, [%rd46+5120];
	fma.rn.f32 	%f248, %f247, %f247, %f246;
	ld.global.f32 	%f249, [%rd46+6144];
	fma.rn.f32 	%f250, %f249, %f249, %f248;
	ld.global.f32 	%f251, [%rd46+7168];
	fma.rn.f32 	%f331, %f251, %f251, %f250;
	add.s32 	%r160, %r160, 2048;
$L__BB4_13:
	setp.eq.s32 	%p30, %r13, 0;
	@%p30 bra 	$L__BB4_19;
	and.b32  	%r16, %r5, 3;
	setp.lt.u32 	%p31, %r13, 4;
	@%p31 bra 	$L__BB4_16;
	mul.wide.s32 	%rd47, %r160, 4;
	add.s64 	%rd48, %rd2, %rd47;
	ld.global.f32 	%f253, [%rd48];
	fma.rn.f32 	%f254, %f253, %f253, %f331;
	ld.global.f32 	%f255, [%rd48+1024];
	fma.rn.f32 	%f256, %f255, %f255, %f254;
	ld.global.f32 	%f257, [%rd48+2048];
	fma.rn.f32 	%f258, %f257, %f257, %f256;
	ld.global.f32 	%f259, [%rd48+3072];
	fma.rn.f32 	%f331, %f259, %f259, %f258;
	add.s32 	%r160, %r160, 1024;
$L__BB4_16:
	setp.eq.s32 	%p32, %r16, 0;
	@%p32 bra 	$L__BB4_19;
	neg.s32 	%r163, %r16;
$L__BB4_18:
	.pragma "nounroll";
	mul.wide.s32 	%rd49, %r160, 4;
	add.s64 	%rd50, %rd2, %rd49;
	ld.global.f32 	%f260, [%rd50];
	fma.rn.f32 	%f331, %f260, %f260, %f331;
	add.s32 	%r160, %r160, 256;
	add.s32 	%r163, %r163, 1;
	setp.ne.s32 	%p33, %r163, 0;
	@%p33 bra 	$L__BB4_18;
$L__BB4_19:
	setp.lt.u64 	%p34, %rd19, 256;
	@%p34 bra 	$L__BB4_24;
	// begin inline asm
	mov.u32 %r125, %laneid;
	// end inline asm
	mov.b32 	%r127, %f331;
	mov.b32 	%r128, 1;
	mov.b32 	%r149, 31;
	mov.b32 	%r150, -1;
	// begin inline asm
	shfl.sync.down.b32 %r126, %r127, %r128, %r149, %r150;
	// end inline asm
	setp.gt.s32 	%p50, %r125, 30;
	mov.b32 	%f295, %r126;
	add.f32 	%f296, %f331, %f295;
	selp.f32 	%f297, %f331, %f296, %p50;
	mov.b32 	%r132, %f297;
	mov.b32 	%r133, 2;
	// begin inline asm
	shfl.sync.down.b32 %r131, %r132, %r133, %r149, %r150;
	// end inline asm
	setp.gt.s32 	%p51, %r125, 29;
	mov.b32 	%f298, %r131;
	add.f32 	%f299, %f297, %f298;
	selp.f32 	%f300, %f297, %f299, %p51;
	mov.b32 	%r137, %f300;
	mov.b32 	%r138, 4;
	// begin inline asm
	shfl.sync.down.b32 %r136, %r137, %r138, %r149, %r150;
	// end inline asm
	setp.gt.s32 	%p52, %r125, 27;
	mov.b32 	%f301, %r136;
	add.f32 	%f302, %f300, %f301;
	selp.f32 	%f303, %f300, %f302, %p52;
	mov.b32 	%r142, %f303;
	mov.b32 	%r143, 8;
	// begin inline asm
	shfl.sync.down.b32 %r141, %r142, %r143, %r149, %r150;
	// end inline asm
	setp.gt.s32 	%p53, %r125, 23;
	mov.b32 	%f304, %r141;
	add.f32 	%f305, %f303, %f304;
	selp.f32 	%f306, %f303, %f305, %p53;
	mov.b32 	%r147, %f306;
	mov.b32 	%r148, 16;
	// begin inline asm
	shfl.sync.down.b32 %r146, %r147, %r148, %r149, %r150;
	// end inline asm
	setp.gt.s32 	%p54, %r125, 15;
	mov.b32 	%f307, %r146;
	add.f32 	%f16, %f306, %f307;
	selp.f32 	%f343, %f306, %f16, %p54;
	setp.ne.s32 	%p55, %r125, 0;
	@%p55 bra 	$L__BB4_22;
	shr.u32 	%r151, %r2, 3;
	and.b32  	%r152, %r151, 124;
	mov.u32 	%r153, _ZZN3cub18CUB_300001_SM_10006detail6reduce28DeviceReduceSingleTileKernelINS2_10policy_hubIfyN4cuda3std3__44plusIfEEE10Policy1000EN6thrust24THRUST_300001_SM_1000_NS6detail15normal_iteratorINSD_10device_ptrIfEEEEPfyS9_ff6squareIfEEEvT0_T1_T2_T3_T4_T6_E12temp_storage;
	add.s32 	%r154, %r153, %r152;
	st.shared.f32 	[%r154+8], %f16;
$L__BB4_22:
	bar.sync 	0;
	setp.ne.s32 	%p56, %r2, 0;
	@%p56 bra 	$L__BB4_49;
	ld.shared.f32 	%f308, [_ZZN3cub18CUB_300001_SM_10006detail6reduce28DeviceReduceSingleTileKernelINS2_10policy_hubIfyN4cuda3std3__44plusIfEEE10Policy1000EN6thrust24THRUST_300001_SM_1000_NS6detail15normal_iteratorINSD_10device_ptrIfEEEEPfyS9_ff6squareIfEEEvT0_T1_T2_T3_T4_T6_E12temp_storage+12];
	add.f32 	%f309, %f343, %f308;
	ld.shared.f32 	%f310, [_ZZN3cub18CUB_300001_SM_10006detail6reduce28DeviceReduceSingleTileKernelINS2_10policy_hubIfyN4cuda3std3__44plusIfEEE10Policy1000EN6thrust24THRUST_300001_SM_1000_NS6detail15normal_iteratorINSD_10device_ptrIfEEEEPfyS9_ff6squareIfEEEvT0_T1_T2_T3_T4_T6_E12temp_storage+16];
	add.f32 	%f311, %f309, %f310;
	ld.shared.f32 	%f312, [_ZZN3cub18CUB_300001_SM_10006detail6reduce28DeviceReduceSingleTileKernelINS2_10policy_hubIfyN4cuda3std3__44plusIfEEE10Policy1000EN6thrust24THRUST_300001_SM_1000_NS6detail15normal_iteratorINSD_10device_ptrIfEEEEPfyS9_ff6squareIfEEEvT0_T1_T2_T3_T4_T6_E12temp_storage+20];
	add.f32 	%f313, %f311, %f312;
	ld.shared.f32 	%f314, [_ZZN3cub18CUB_300001_SM_10006detail6reduce28DeviceReduceSingleTileKernelINS2_10policy_hubIfyN4cuda3std3__44plusIfEEE10Policy1000EN6thrust24THRUST_300001_SM_1000_NS6detail15normal_iteratorINSD_10device_ptrIfEEEEPfyS9_ff6squareIfEEEvT0_T1_T2_T3_T4_T6_E12temp_storage+24];
	add.f32 	%f315, %f313, %f314;
	ld.shared.f32 	%f316, [_ZZN3cub18CUB_300001_SM_10006detail6reduce28DeviceReduceSingleTileKernelINS2_10policy_hubIfyN4cuda3std3__44plusIfEEE10Policy1000EN6thrust24THRUST_300001_SM_1000_NS6detail15normal_iteratorINSD_10device_ptrIfEEEEPfyS9_ff6squareIfEEEvT0_T1_T2_T3_T4_T6_E12temp_storage+28];
	add.f32 	%f317, %f315, %f316;
	ld.shared.f32 	%f318, [_ZZN3cub18CUB_300001_SM_10006detail6reduce28DeviceReduceSingleTileKernelINS2_10policy_hubIfyN4cuda3std3__44plusIfEEE10Policy1000EN6thrust24THRUST_300001_SM_1000_NS6detail15normal_iteratorINSD_10device_ptrIfEEEEPfyS9_ff6squareIfEEEvT0_T1_T2_T3_T4_T6_E12temp_storage+32];
	add.f32 	%f319, %f317, %f318;
	ld.shared.f32 	%f320, [_ZZN3cub18CUB_300001_SM_10006detail6reduce28DeviceReduceSingleTileKernelINS2_10policy_hubIfyN4cuda3std3__44plusIfEEE10Policy1000EN6thrust24THRUST_300001_SM_1000_NS6detail15normal_iteratorINSD_10device_ptrIfEEEEPfyS9_ff6squareIfEEEvT0_T1_T2_T3_T4_T6_E12temp_storage+36];
	add.f32 	%f343, %f319, %f320;
	bra.uni 	$L__BB4_49;
$L__BB4_24:
	// begin inline asm
	mov.u32 %r87, %laneid;
	// end inline asm
	and.b32  	%r113, %r2, 992;
	add.s32 	%r114, %r113, 32;
	setp.gt.u32 	%p35, %r114, %r1;
	not.b32 	%r115, %r113;
	add.s32 	%r116, %r1, %r115;
	selp.b32 	%r111, %r116, 31, %p35;
	mov.b32 	%r89, %f331;
	mov.b32 	%r90, 1;
	mov.b32 	%r112, -1;
	// begin inline asm
	shfl.sync.down.b32 %r88, %r89, %r90, %r111, %r112;
	// end inline asm
	setp.lt.s32 	%p36, %r87, %r111;
	mov.b32 	%f261, %r88;
	add.f32 	%f262, %f331, %f261;
	selp.f32 	%f263, %f262, %f331, %p36;
	mov.b32 	%r94, %f263;
	mov.b32 	%r95, 2;
	// begin inline asm
	shfl.sync.down.b32 %r93, %r94, %r95, %r111, %r112;
	// end inline asm
	add.s32 	%r117, %r87, 2;
	setp.gt.s32 	%p37, %r117, %r111;
	mov.b32 	%f264, %r93;
	add.f32 	%f265, %f263, %f264;
	selp.f32 	%f266, %f263, %f265, %p37;
	mov.b32 	%r99, %f266;
	mov.b32 	%r100, 4;
	// begin inline asm
	shfl.sync.down.b32 %r98, %r99, %r100, %r111, %r112;
	// end inline asm
	add.s32 	%r118, %r87, 4;
	setp.gt.s32 	%p38, %r118, %r111;
	mov.b32 	%f267, %r98;
	add.f32 	%f268, %f266, %f267;
	selp.f32 	%f269, %f266, %f268, %p38;
	mov.b32 	%r104, %f269;
	mov.b32 	%r105, 8;
	// begin inline asm
	shfl.sync.down.b32 %r103, %r104, %r105, %r111, %r112;
	// end inline asm
	add.s32 	%r119, %r87, 8;
	setp.gt.s32 	%p39, %r119, %r111;
	mov.b32 	%f270, %r103;
	add.f32 	%f271, %f269, %f270;
	selp.f32 	%f272, %f269, %f271, %p39;
	mov.b32 	%r109, %f272;
	mov.b32 	%r110, 16;
	// begin inline asm
	shfl.sync.down.b32 %r108, %r109, %r110, %r111, %r112;
	// end inline asm
	add.s32 	%r120, %r87, 16;
	setp.gt.s32 	%p40, %r120, %r111;
	mov.b32 	%f273, %r108;
	add.f32 	%f274, %f272, %f273;
	selp.f32 	%f343, %f272, %f274, %p40;
	setp.ne.s32 	%p41, %r87, 0;
	@%p41 bra 	$L__BB4_26;
	shr.u32 	%r121, %r2, 3;
	and.b32  	%r122, %r121, 124;
	mov.u32 	%r123, _ZZN3cub18CUB_300001_SM_10006detail6reduce28DeviceReduceSingleTileKernelINS2_10policy_hubIfyN4cuda3std3__44plusIfEEE10Policy1000EN6thrust24THRUST_300001_SM_1000_NS6detail15normal_iteratorINSD_10device_ptrIfEEEEPfyS9_ff6squareIfEEEvT0_T1_T2_T3_T4_T6_E12temp_storage;
	add.s32 	%r124, %r123, %r122;
	st.shared.f32 	[%r124+8], %f343;
$L__BB4_26:
	bar.sync 	0;
	setp.ne.s32 	%p42, %r2, 0;
	@%p42 bra 	$L__BB4_49;
	setp.gt.u64 	%p43, %rd19, 32;
	ld.shared.f32 	%f275, [_ZZN3cub18CUB_300001_SM_10006detail6reduce28DeviceReduceSingleTileKernelINS2_10policy_hubIfyN4cuda3std3__44plusIfEEE10Policy1000EN6thrust24THRUST_300001_SM_1000_NS6detail15normal_iteratorINSD_10device_ptrIfEEEEPfyS9_ff6squareIfEEEvT0_T1_T2_T3_T4_T6_E12temp_storage+12];
	add.f32 	%f276, %f343, %f275;
	selp.f32 	%f277, %f276, %f343, %p43;
	setp.gt.u64 	%p44, %rd19, 64;
	ld.shared.f32 	%f278, [_ZZN3cub18CUB_300001_SM_10006detail6reduce28DeviceReduceSingleTileKernelINS2_10policy_hubIfyN4cuda3std3__44plusIfEEE10Policy1000EN6thrust24THRUST_300001_SM_1000_NS6detail15normal_iteratorINSD_10device_ptrIfEEEEPfyS9_ff6squareIfEEEvT0_T1_T2_T3_T4_T6_E12temp_storage+16];
	add.f32 	%f279, %f278, %f277;
	selp.f32 	%f280, %f279, %f277, %p44;
	setp.gt.u64 	%p45, %rd19, 96;
	ld.shared.f32 	%f281, [_ZZN3cub18CUB_300001_SM_10006detail6reduce28DeviceReduceSingleTileKernelINS2_10policy_hubIfyN4cuda3std3__44plusIfEEE10Policy1000EN6thrust24THRUST_300001_SM_1000_NS6detail15normal_iteratorINSD_10device_ptrIfEEEEPfyS9_ff6squareIfEEEvT0_T1_T2_T3_T4_T6_E12temp_storage+20];
	add.f32 	%f282, %f281, %f280;
	selp.f32 	%f283, %f282, %f280, %p45;
	setp.gt.u64 	%p46, %rd19, 128;
	ld.shared.f32 	%f284, [_ZZN3cub18CUB_300001_SM_10006detail6reduce28DeviceReduceSingleTileKernelINS2_10policy_hubIfyN4cuda3std3__44plusIfEEE10Policy1000EN6thrust24THRUST_300001_SM_1000_NS6detail15normal_iteratorINSD_10device_ptrIfEEEEPfyS9_ff6squareIfEEEvT0_T1_T2_T3_T4_T6_E12temp_storage+24];
	add.f32 	%f285, %f284, %f283;
	selp.f32 	%f286, %f285, %f283, %p46;
	setp.gt.u64 	%p47, %rd19, 160;
	ld.shared.f32 	%f287, [_ZZN3cub18CUB_300001_SM_10006detail6reduce28DeviceReduceSingleTileKernelINS2_10policy_hubIfyN4cuda3std3__44plusIfEEE10Policy1000EN6thrust24THRUST_300001_SM_1000_NS6detail15normal_iteratorINSD_10device_ptrIfEEEEPfyS9_ff6squareIfEEEvT0_T1_T2_T3_T4_T6_E12temp_storage+28];
	add.f32 	%f288, %f287, %f286;
	selp.f32 	%f289, %f288, %f286, %p47;
	setp.gt.u64 	%p48, %rd19, 192;
	ld.shared.f32 	%f290, [_ZZN3cub18CUB_300001_SM_10006detail6reduce28DeviceReduceSingleTileKernelINS2_10policy_hubIfyN4cuda3std3__44plusIfEEE10Policy1000EN6thrust24THRUST_300001_SM_1000_NS6detail15normal_iteratorINSD_10device_ptrIfEEEEPfyS9_ff6squareIfEEEvT0_T1_T2_T3_T4_T6_E12temp_storage+32];
	add.f32 	%f291, %f290, %f289;
	selp.f32 	%f292, %f291, %f289, %p48;
	setp.gt.u64 	%p49, %rd19, 224;
	ld.shared.f32 	%f293, [_ZZN3cub18CUB_300001_SM_10006detail6reduce28DeviceReduceSingleTileKernelINS2_10policy_hubIfyN4cuda3std3__44plusIfEEE10Policy1000EN6thrust24THRUST_300001_SM_1000_NS6detail15normal_iteratorINSD_10device_ptrIfEEEEPfyS9_ff6squareIfEEEvT0_T1_T2_T3_T4_T6_E12temp_storage+36];
	add.f32 	%f294, %f293, %f292;
	selp.f32 	%f343, %f294, %f292, %p49;
	bra.uni 	$L__BB4_49;
$L__BB4_28:
	mov.u32 	%r24, %tid.x;
	cvt.u64.u32 	%rd6, %r24;
	mul.wide.u32 	%rd22, %r24, 4;
	add.s64 	%rd7, %rd2, %rd22;
	ld.global.f32 	%f43, [%rd7];
	ld.global.f32 	%f44, [%rd7+1024];
	mul.f32 	%f45, %f44, %f44;
	ld.global.f32 	%f46, [%rd7+2048];
	ld.global.f32 	%f47, [%rd7+3072];
	mul.f32 	%f48, %f47, %f47;
	ld.global.f32 	%f49, [%rd7+4096];
	ld.global.f32 	%f50, [%rd7+5120];
	mul.f32 	%f51, %f50, %f50;
	ld.global.f32 	%f52, [%rd7+6144];
	ld.global.f32 	%f53, [%rd7+7168];
	mul.f32 	%f54, %f53, %f53;
	ld.global.f32 	%f55, [%rd7+8192];
	ld.global.f32 	%f56, [%rd7+9216];
	mul.f32 	%f57, %f56, %f56;
	ld.global.f32 	%f58, [%rd7+10240];
	ld.global.f32 	%f59, [%rd7+11264];
	mul.f32 	%f60, %f59, %f59;
	ld.global.f32 	%f61, [%rd7+12288];
	ld.global.f32 	%f62, [%rd7+13312];
	mul.f32 	%f63, %f62, %f62;
	ld.global.f32 	%f64, [%rd7+14336];
	ld.global.f32 	%f65, [%rd7+15360];
	mul.f32 	%f66, %f65, %f65;
	fma.rn.f32 	%f67, %f43, %f43, %f45;
	fma.rn.f32 	%f68, %f46, %f46, %f48;
	fma.rn.f32 	%f69, %f49, %f49, %f51;
	fma.rn.f32 	%f70, %f52, %f52, %f54;
	fma.rn.f32 	%f71, %f55, %f55, %f57;
	fma.rn.f32 	%f72, %f58, %f58, %f60;
	fma.rn.f32 	%f73, %f61, %f61, %f63;
	fma.rn.f32 	%f74, %f64, %f64, %f66;
	add.f32 	%f75, %f67, %f68;
	add.f32 	%f76, %f69, %f70;
	add.f32 	%f77, %f71, %f72;
	add.f32 	%f78, %f73, %f74;
	add.f32 	%f79, %f75, %f76;
	add.f32 	%f80, %f77, %f78;
	add.f32 	%f342, %f79, %f80;
	add.s64 	%rd8, %rd19, -4096;
	setp.lt.u64 	%p3, %rd8, 4096;
	mov.b64 	%rd53, 4096;
	@%p3 bra 	$L__BB4_32;
	mov.b64 	%rd53, 4096;
$L__BB4_30:
	shl.b64 	%rd24, %rd53, 2;
	add.s64 	%rd25, %rd7, %rd24;
	ld.global.f32 	%f81, [%rd25];
	ld.global.f32 	%f82, [%rd25+1024];
	ld.global.f32 	%f83, [%rd25+2048];
	mul.f32 	%f84, %f83, %f83;
	ld.global.f32 	%f85, [%rd25+3072];
	ld.global.f32 	%f86, [%rd25+4096];
	mul.f32 	%f87, %f86, %f86;
	ld.global.f32 	%f88, [%rd25+5120];
	ld.global.f32 	%f89, [%rd25+6144];
	mul.f32 	%f90, %f89, %f89;
	ld.global.f32 	%f91, [%rd25+7168];
	ld.global.f32 	%f92, [%rd25+8192];
	mul.f32 	%f93, %f92, %f92;
	ld.global.f32 	%f94, [%rd25+9216];
	ld.global.f32 	%f95, [%rd25+10240];
	mul.f32 	%f96, %f95, %f95;
	ld.global.f32 	%f97, [%rd25+11264];
	ld.global.f32 	%f98, [%rd25+12288];
	mul.f32 	%f99, %f98, %f98;
	ld.global.f32 	%f100, [%rd25+13312];
	ld.global.f32 	%f101, [%rd25+14336];
	mul.f32 	%f102, %f101, %f101;
	ld.global.f32 	%f103, [%rd25+15360];
	fma.rn.f32 	%f104, %f81, %f81, %f342;
	fma.rn.f32 	%f105, %f82, %f82, %f84;
	fma.rn.f32 	%f106, %f85, %f85, %f87;
	fma.rn.f32 	%f107, %f88, %f88, %f90;
	fma.rn.f32 	%f108, %f91, %f91, %f93;
	fma.rn.f32 	%f109, %f94, %f94, %f96;
	fma.rn.f32 	%f110, %f97, %f97, %f99;
	fma.rn.f32 	%f111, %f100, %f100, %f102;
	add.f32 	%f112, %f104, %f105;
	add.f32 	%f113, %f106, %f107;
	add.f32 	%f114, %f108, %f109;
	add.f32 	%f115, %f110, %f111;
	add.f32 	%f116, %f112, %f113;
	add.f32 	%f117, %f114, %f115;
	add.f32 	%f118, %f116, %f117;
	fma.rn.f32 	%f342, %f103, %f103, %f118;
	sub.s64 	%rd26, %rd19, %rd53;
	setp.lt.u64 	%p4, %rd26, 4096;
	@%p4 bra 	$L__BB4_45;
	add.s64 	%rd53, %rd53, 4096;
	setp.le.u64 	%p5, %rd53, %rd8;
	@%p5 bra 	$L__BB4_30;
$L__BB4_32:
	setp.le.u64 	%p6, %rd19, %rd53;
	cvt.u32.u64 	%r42, %rd53;
	cvt.u32.u64 	%r43, %rd19;
	sub.s32 	%r44, %r43, %r42;
	setp.ge.s32 	%p7, %r24, %r44;
	or.pred  	%p8, %p6, %p7;
	@%p8 bra 	$L__BB4_45;
	not.b32 	%r47, %r24;
	add.s32 	%r48, %r47, %r43;
	sub.s32 	%r50, %r48, %r42;
	shr.u32 	%r51, %r50, 8;
	add.s32 	%r25, %r51, 1;
	and.b32  	%r26, %r25, 15;
	setp.lt.u32 	%p9, %r50, 3840;
	mov.u32 	%r167, %r24;
	@%p9 bra 	$L__BB4_36;
	and.b32  	%r52, %r25, 33554416;
	neg.s32 	%r165, %r52;
	add.s64 	%rd27, %rd53, %rd6;
	shl.b64 	%rd28, %rd27, 2;
	add.s64 	%rd29, %rd28, %rd2;
	add.s64 	%rd54, %rd29, 8192;
	mov.u32 	%r167, %r24;
$L__BB4_35:
	.pragma "nounroll";
	ld.global.f32 	%f120, [%rd54+-8192];
	fma.rn.f32 	%f121, %f120, %f120, %f342;
	ld.global.f32 	%f122, [%rd54+-7168];
	fma.rn.f32 	%f123, %f122, %f122, %f121;
	ld.global.f32 	%f124, [%rd54+-6144];
	fma.rn.f32 	%f125, %f124, %f124, %f123;
	ld.global.f32 	%f126, [%rd54+-5120];
	fma.rn.f32 	%f127, %f126, %f126, %f125;
	ld.global.f32 	%f128, [%rd54+-4096];
	fma.rn.f32 	%f129, %f128, %f128, %f127;
	ld.global.f32 	%f130, [%rd54+-3072];
	fma.rn.f32 	%f131, %f130, %f130, %f129;
	ld.global.f32 	%f132, [%rd54+-2048];
	fma.rn.f32 	%f133, %f132, %f132, %f131;
	ld.global.f32 	%f134, [%rd54+-1024];
	fma.rn.f32 	%f135, %f134, %f134, %f133;
	ld.global.f32 	%f136, [%rd54];
	fma.rn.f32 	%f137, %f136, %f136, %f135;
	ld.global.f32 	%f138, [%rd54+1024];
	fma.rn.f32 	%f139, %f138, %f138, %f137;
	ld.global.f32 	%f140, [%rd54+2048];
	fma.rn.f32 	%f141, %f140, %f140, %f139;
	ld.global.f32 	%f142, [%rd54+3072];
	fma.rn.f32 	%f143, %f142, %f142, %f141;
	ld.global.f32 	%f144, [%rd54+4096];
	fma.rn.f32 	%f145, %f144, %f144, %f143;
	ld.global.f32 	%f146, [%rd54+5120];
	fma.rn.f32 	%f147, %f146, %f146, %f145;
	ld.global.f32 	%f148, [%rd54+6144];
	fma.rn.f32 	%f149, %f148, %f148, %f147;
	ld.global.f32 	%f150, [%rd54+7168];
	fma.rn.f32 	%f342, %f150, %f150, %f149;
	add.s32 	%r167, %r167, 4096;
	add.s32 	%r165, %r165, 16;
	add.s64 	%rd54, %rd54, 16384;
	setp.ne.s32 	%p10, %r165, 0;
	@%p10 bra 	$L__BB4_35;
$L__BB4_36:
	setp.eq.s32 	%p11, %r26, 0;
	@%p11 bra 	$L__BB4_45;
	and.b32  	%r33, %r25, 7;
	setp.lt.u32 	%p12, %r26, 8;
	@%p12 bra 	$L__BB4_39;
	cvt.u64.u32 	%rd30, %r167;
	add.s64 	%rd31, %rd53, %rd30;
	shl.b64 	%rd32, %rd31, 2;
	add.s64 	%rd33, %rd2, %rd32;
	ld.global.f32 	%f152, [%rd33];
	fma.rn.f32 	%f153, %f152, %f152, %f342;
	ld.global.f32 	%f154, [%rd33+1024];
	fma.rn.f32 	%f155, %f154, %f154, %f153;
	ld.global.f32 	%f156, [%rd33+2048];
	fma.rn.f32 	%f157, %f156, %f156, %f155;
	ld.global.f32 	%f158, [%rd33+3072];
	fma.rn.f32 	%f159, %f158, %f158, %f157;
	ld.global.f32 	%f160, [%rd33+4096];
	fma.rn.f32 	%f161, %f160, %f160, %f159;
	ld.global.f32 	%f162, [%rd33+5120];
	fma.rn.f32 	%f163, %f162, %f162, %f161;
	ld.global.f32 	%f164, [%rd33+6144];
	fma.rn.f32 	%f165, %f164, %f164, %f163;
	ld.global.f32 	%f166, [%rd33+7168];
	fma.rn.f32 	%f342, %f166, %f166, %f165;
	add.s32 	%r167, %r167, 2048;
$L__BB4_39:
	setp.eq.s32 	%p13, %r33, 0;
	@%p13 bra 	$L__BB4_45;
	and.b32  	%r36, %r25, 3;
	setp.lt.u32 	%p14, %r33, 4;
	@%p14 bra 	$L__BB4_42;
	cvt.u64.u32 	%rd34, %r167;
	add.s64 	%rd35, %rd53, %rd34;
	shl.b64 	%rd36, %rd35, 2;
	add.s64 	%rd37, %rd2, %rd36;
	ld.global.f32 	%f168, [%rd37];
	fma.rn.f32 	%f169, %f168, %f168, %f342;
	ld.global.f32 	%f170, [%rd37+1024];
	fma.rn.f32 	%f171, %f170, %f170, %f169;
	ld.global.f32 	%f172, [%rd37+2048];
	fma.rn.f32 	%f173, %f172, %f172, %f171;
	ld.global.f32 	%f174, [%rd37+3072];
	fma.rn.f32 	%f342, %f174, %f174, %f173;
	add.s32 	%r167, %r167, 1024;
$L__BB4_42:
	setp.eq.s32 	%p15, %r36, 0;
	@%p15 bra 	$L__BB4_45;
	cvt.u64.u32 	%rd38, %r167;
	add.s64 	%rd39, %rd53, %rd38;
	shl.b64 	%rd40, %rd39, 2;
	add.s64 	%rd55, %rd2, %rd40;
	neg.s32 	%r170, %r36;
$L__BB4_44:
	.pragma "nounroll";
	ld.global.f32 	%f175, [%rd55];
	fma.rn.f32 	%f342, %f175, %f175, %f342;
	add.s64 	%rd55, %rd55, 1024;
	add.s32 	%r170, %r170, 1;
	setp.ne.s32 	%p16, %r170, 0;
	@%p16 bra 	$L__BB4_44;
$L__BB4_45:
	// begin inline asm
	mov.u32 %r53, %laneid;
	// end inline asm
	mov.b32 	%r55, %f342;
	mov.b32 	%r56, 1;
	mov.b32 	%r77, 31;
	mov.b32 	%r78, -1;
	// begin inline asm
	shfl.sync.down.b32 %r54, %r55, %r56, %r77, %r78;
	// end inline asm
	setp.gt.s32 	%p17, %r53, 30;
	mov.b32 	%f176, %r54;
	add.f32 	%f177, %f342, %f176;
	selp.f32 	%f178, %f342, %f177, %p17;
	mov.b32 	%r60, %f178;
	mov.b32 	%r61, 2;
	// begin inline asm
	shfl.sync.down.b32 %r59, %r60, %r61, %r77, %r78;
	// end inline asm
	setp.gt.s32 	%p18, %r53, 29;
	mov.b32 	%f179, %r59;
	add.f32 	%f180, %f178, %f179;
	selp.f32 	%f181, %f178, %f180, %p18;
	mov.b32 	%r65, %f181;
	mov.b32 	%r66, 4;
	// begin inline asm
	shfl.sync.down.b32 %r64, %r65, %r66, %r77, %r78;
	// end inline asm
	setp.gt.s32 	%p19, %r53, 27;
	mov.b32 	%f182, %r64;
	add.f32 	%f183, %f181, %f182;
	selp.f32 	%f184, %f181, %f183, %p19;
	mov.b32 	%r70, %f184;
	mov.b32 	%r71, 8;
	// begin inline asm
	shfl.sync.down.b32 %r69, %r70, %r71, %r77, %r78;
	// end inline asm
	setp.gt.s32 	%p20, %r53, 23;
	mov.b32 	%f185, %r69;
	add.f32 	%f186, %f184, %f185;
	selp.f32 	%f187, %f184, %f186, %p20;
	mov.b32 	%r75, %f187;
	mov.b32 	%r76, 16;
	// begin inline asm
	shfl.sync.down.b32 %r74, %r75, %r76, %r77, %r78;
	// end inline asm
	setp.gt.s32 	%p21, %r53, 15;
	mov.b32 	%f188, %r74;
	add.f32 	%f38, %f187, %f188;
	selp.f32 	%f343, %f187, %f38, %p21;
	setp.ne.s32 	%p22, %r53, 0;
	@%p22 bra 	$L__BB4_47;
	shr.u32 	%r79, %r24, 3;
	and.b32  	%r80, %r79, 124;
	mov.u32 	%r81, _ZZN3cub18CUB_300001_SM_10006detail6reduce28DeviceReduceSingleTileKernelINS2_10policy_hubIfyN4cuda3std3__44plusIfEEE10Policy1000EN6thrust24THRUST_300001_SM_1000_NS6detail15normal_iteratorINSD_10device_ptrIfEEEEPfyS9_ff6squareIfEEEvT0_T1_T2_T3_T4_T6_E12temp_storage;
	add.s32 	%r82, %r81, %r80;
	st.shared.f32 	[%r82+8], %f38;
$L__BB4_47:
	bar.sync 	0;
	setp.ne.s32 	%p23, %r24, 0;
	@%p23 bra 	$L__BB4_49;
	ld.shared.f32 	%f189, [_ZZN3cub18CUB_300001_SM_10006detail6reduce28DeviceReduceSingleTileKernelINS2_10policy_hubIfyN4cuda3std3__44plusIfEEE10Policy1000EN6thrust24THRUST_300001_SM_1000_NS6detail15normal_iteratorINSD_10device_ptrIfEEEEPfyS9_ff6squareIfEEEvT0_T1_T2_T3_T4_T6_E12temp_storage+12];
	add.f32 	%f190, %f343, %f189;
	ld.shared.f32 	%f191, [_ZZN3cub18CUB_300001_SM_10006detail6reduce28DeviceReduceSingleTileKernelINS2_10policy_hubIfyN4cuda3std3__44plusIfEEE10Policy1000EN6thrust24THRUST_300001_SM_1000_NS6detail15normal_iteratorINSD_10device_ptrIfEEEEPfyS9_ff6squareIfEEEvT0_T1_T2_T3_T4_T6_E12temp_storage+16];
	add.f32 	%f192, %f190, %f191;
	ld.shared.f32 	%f193, [_ZZN3cub18CUB_300001_SM_10006detail6reduce28DeviceReduceSingleTileKernelINS2_10policy_hubIfyN4cuda3std3__44plusIfEEE10Policy1000EN6thrust24THRUST_300001_SM_1000_NS6detail15normal_iteratorINSD_10device_ptrIfEEEEPfyS9_ff6squareIfEEEvT0_T1_T2_T3_T4_T6_E12temp_storage+20];
	add.f32 	%f194, %f192, %f193;
	ld.shared.f32 	%f195, [_ZZN3cub18CUB_300001_SM_10006detail6reduce28DeviceReduceSingleTileKernelINS2_10policy_hubIfyN4cuda3std3__44plusIfEEE10Policy1000EN6thrust24THRUST_300001_SM_1000_NS6detail15normal_iteratorINSD_10device_ptrIfEEEEPfyS9_ff6squareIfEEEvT0_T1_T2_T3_T4_T6_E12temp_storage+24];
	add.f32 	%f196, %f194, %f195;
	ld.shared.f32 	%f197, [_ZZN3cub18CUB_300001_SM_10006detail6reduce28DeviceReduceSingleTileKernelINS2_10policy_hubIfyN4cuda3std3__44plusIfEEE10Policy1000EN6thrust24THRUST_300001_SM_1000_NS6detail15normal_iteratorINSD_10device_ptrIfEEEEPfyS9_ff6squareIfEEEvT0_T1_T2_T3_T4_T6_E12temp_storage+28];
	add.f32 	%f198, %f196, %f197;
	ld.shared.f32 	%f199, [_ZZN3cub18CUB_300001_SM_10006detail6reduce28DeviceReduceSingleTileKernelINS2_10policy_hubIfyN4cuda3std3__44plusIfEEE10Policy1000EN6thrust24THRUST_300001_SM_1000_NS6detail15normal_iteratorINSD_10device_ptrIfEEEEPfyS9_ff6squareIfEEEvT0_T1_T2_T3_T4_T6_E12temp_storage+32];
	add.f32 	%f200, %f198, %f199;
	ld.shared.f32 	%f201, [_ZZN3cub18CUB_300001_SM_10006detail6reduce28DeviceReduceSingleTileKernelINS2_10policy_hubIfyN4cuda3std3__44plusIfEEE10Policy1000EN6thrust24THRUST_300001_SM_1000_NS6detail15normal_iteratorINSD_10device_ptrIfEEEEPfyS9_ff6squareIfEEEvT0_T1_T2_T3_T4_T6_E12temp_storage+36];
	add.f32 	%f343, %f200, %f201;
$L__BB4_49:
	mov.u32 	%r155, %tid.x;
	setp.ne.s32 	%p57, %r155, 0;
	@%p57 bra 	$L__BB4_51;
	add.f32 	%f321, %f42, %f343;
	st.global.f32 	[%rd1], %f321;
$L__BB4_51:
	ret;

}
	// .globl	_ZN3cub18CUB_300001_SM_10006detail6reduce18DeviceReduceKernelINS2_10policy_hubIfyN4cuda3std3__44plusIfEEE10Policy1000EN6thrust24THRUST_300001_SM_1000_NS6detail15normal_iteratorINSD_10device_ptrIfEEEEyS9_f6squareIfEEEvT0_PT3_T1_NS0_13GridEvenShareISO_EET2_T4_
.visible .entry _ZN3cub18CUB_300001_SM_10006detail6reduce18DeviceReduceKernelINS2_10policy_hubIfyN4cuda3std3__44plusIfEEE10Policy1000EN6thrust24THRUST_300001_SM_1000_NS6detail15normal_iteratorINSD_10device_ptrIfEEEEyS9_f6squareIfEEEvT0_PT3_T1_NS0_13GridEvenShareISO_EET2_T4_(
	.param .align 8 .b8 _ZN3cub18CUB_300001_SM_10006detail6reduce18DeviceReduceKernelINS2_10policy_hubIfyN4cuda3std3__44plusIfEEE10Policy1000EN6thrust24THRUST_300001_SM_1000_NS6detail15normal_iteratorINSD_10device_ptrIfEEEEyS9_f6squareIfEEEvT0_PT3_T1_NS0_13GridEvenShareISO_EET2_T4__param_0[8],
	.param .u64 .ptr .align 1 _ZN3cub18CUB_300001_SM_10006detail6reduce18DeviceReduceKernelINS2_10policy_hubIfyN4cuda3std3__44plusIfEEE10Policy1000EN6thrust24THRUST_300001_SM_1000_NS6detail15normal_iteratorINSD_10device_ptrIfEEEEyS9_f6squareIfEEEvT0_PT3_T1_NS0_13GridEvenShareISO_EET2_T4__param_1,
	.param .u64 _ZN3cub18CUB_300001_SM_10006detail6reduce18DeviceReduceKernelINS2_10policy_hubIfyN4cuda3std3__44plusIfEEE10Policy1000EN6thrust24THRUST_300001_SM_1000_NS6detail15normal_iteratorINSD_10device_ptrIfEEEEyS9_f6squareIfEEEvT0_PT3_T1_NS0_13GridEvenShareISO_EET2_T4__param_2,
	.param .align 8 .b8 _ZN3cub18CUB_300001_SM_10006detail6reduce18DeviceReduceKernelINS2_10policy_hubIfyN4cuda3std3__44plusIfEEE10Policy1000EN6thrust24THRUST_300001_SM_1000_NS6detail15normal_iteratorINSD_10device_ptrIfEEEEyS9_f6squareIfEEEvT0_PT3_T1_NS0_13GridEvenShareISO_EET2_T4__param_3[72],
	.param .align 1 .b8 _ZN3cub18CUB_300001_SM_10006detail6reduce18DeviceReduceKernelINS2_10policy_hubIfyN4cuda3std3__44plusIfEEE10Policy1000EN6thrust24THRUST_300001_SM_1000_NS6detail15normal_iteratorINSD_10device_ptrIfEEEEyS9_f6squareIfEEEvT0_PT3_T1_NS0_13GridEvenShareISO_EET2_T4__param_4[1],
	.param .align 1 .b8 _ZN3cub18CUB_300001_SM_10006detail6reduce18DeviceReduceKernelINS2_10policy_hubIfyN4cuda3std3__44plusIfEEE10Policy1000EN6thrust24THRUST_300001_SM_1000_NS6detail15normal_iteratorINSD_10device_ptrIfEEEEyS9_f6squareIfEEEvT0_PT3_T1_NS0_13GridEvenShareISO_EET2_T4__param_5[1]
)
.maxntid 256
{
	.reg .pred 	%p<57>;
	.reg .b16 	%rs<4>;
	.reg .b32 	%r<205>;
	.reg .b32 	%f<340>;
	.reg .b64 	%rd<74>;
	// demoted variable
	.shared .align 4 .b8 _ZZN3cub18CUB_300001_SM_10006detail6reduce18DeviceReduceKernelINS2_10policy_hubIfyN4cuda3std3__44plusIfEEE10Policy1000EN6thrust24THRUST_300001_SM_1000_NS6detail15normal_iteratorINSD_10device_ptrIfEEEEyS9_f6squareIfEEEvT0_PT3_T1_NS0_13GridEvenShareISO_EET2_T4_E12temp_storage[44];
	ld.param.u64 	%rd1, [_ZN3cub18CUB_300001_SM_10006detail6reduce18DeviceReduceKernelINS2_10policy_hubIfyN4cuda3std3__44plusIfEEE10Policy1000EN6thrust24THRUST_300001_SM_1000_NS6detail15normal_iteratorINSD_10device_ptrIfEEEEyS9_f6squareIfEEEvT0_PT3_T1_NS0_13GridEvenShareISO_EET2_T4__param_3+32];
	ld.param.u32 	%r1, [_ZN3cub18CUB_300001_SM_10006detail6reduce18DeviceReduceKernelINS2_10policy_hubIfyN4cuda3std3__44plusIfEEE10Policy1000EN6thrust24THRUST_300001_SM_1000_NS6detail15normal_iteratorINSD_10device_ptrIfEEEEyS9_f6squareIfEEEvT0_PT3_T1_NS0_13GridEvenShareISO_EET2_T4__param_3+40];
	ld.param.u64 	%rd25, [_ZN3cub18CUB_300001_SM_10006detail6reduce18DeviceReduceKernelINS2_10policy_hubIfyN4cuda3std3__44plusIfEEE10Policy1000EN6thrust24THRUST_300001_SM_1000_NS6detail15normal_iteratorINSD_10device_ptrIfEEEEyS9_f6squareIfEEEvT0_PT3_T1_NS0_13GridEvenShareISO_EET2_T4__param_0];
	ld.param.u64 	%rd24, [_ZN3cub18CUB_300001_SM_10006detail6reduce18DeviceReduceKernelINS2_10policy_hubIfyN4cuda3std3__44plusIfEEE10Policy1000EN6thrust24THRUST_300001_SM_1000_NS6detail15normal_iteratorINSD_10device_ptrIfEEEEyS9_f6squareIfEEEvT0_PT3_T1_NS0_13GridEvenShareISO_EET2_T4__param_1];
	cvta.to.global.u64 	%rd2, %rd25;
	mov.u32 	%r2, %ctaid.x;
	shl.b32 	%r50, %r1, 12;
	cvt.s64.s32 	%rd3, %r50;
	shl.b32 	%r51, %r2, 12;
	cvt.u64.u32 	%rd4, %r51;
	sub.s64 	%rd5, %rd1, %rd4;
	setp.gt.u64 	%p1, %rd5, 4095;
	@%p1 bra 	$L__BB5_25;
	cvt.u32.u64 	%r111, %rd4;
	cvt.u32.u64 	%r3, %rd1;
	sub.s32 	%r4, %r3, %r111;
	mov.u32 	%r5, %tid.x;
	setp.ge.s32 	%p23, %r5, %r4;
	mov.f32 	%f328, 0f00000000;
	mov.u32 	%r192, %r5;
	@%p23 bra 	$L__BB5_3;
	add.s32 	%r113, %r111, %r5;
	mul.wide.u32 	%rd48, %r113, 4;
	add.s64 	%rd49, %rd2, %rd48;
	ld.global.f32 	%f201, [%rd49];
	mul.f32 	%f328, %f201, %f201;
	add.s32 	%r192, %r5, 256;
$L__BB5_3:
	setp.ge.s32 	%p24, %r192, %r4;
	@%p24 bra 	$L__BB5_16;
	not.b32 	%r115, %r192;
	add.s32 	%r116, %r115, %r3;
	sub.s32 	%r117, %r116, %r111;
	shr.u32 	%r118, %r117, 8;
	add.s32 	%r8, %r118, 1;
	and.b32  	%r9, %r8, 15;
	setp.lt.u32 	%p25, %r117, 3840;
	@%p25 bra 	$L__BB5_7;
	and.b32  	%r119, %r8, 33554416;
	neg.s32 	%r190, %r119;
	mul.wide.u32 	%rd50, %r2, 16384;
	mul.wide.u32 	%rd51, %r192, 4;
	or.b64  	%rd52, %rd50, %rd51;
	add.s64 	%rd53, %rd52, %rd2;
	add.s64 	%rd68, %rd53, 8192;
$L__BB5_6:
	.pragma "nounroll";
	ld.global.f32 	%f203, [%rd68+-8192];
	fma.rn.f32 	%f204, %f203, %f203, %f328;
	ld.global.f32 	%f205, [%rd68+-7168];
	fma.rn.f32 	%f206, %f205, %f205, %f204;
	ld.global.f32 	%f207, [%rd68+-6144];
	fma.rn.f32 	%f208, %f207, %f207, %f206;
	ld.global.f32 	%f209, [%rd68+-5120];
	fma.rn.f32 	%f210, %f209, %f209, %f208;
	ld.global.f32 	%f211, [%rd68+-4096];
	fma.rn.f32 	%f212, %f211, %f211, %f210;
	ld.global.f32 	%f213, [%rd68+-3072];
	fma.rn.f32 	%f214, %f213, %f213, %f212;
	ld.global.f32 	%f215, [%rd68+-2048];
	fma.rn.f32 	%f216, %f215, %f215, %f214;
	ld.global.f32 	%f217, [%rd68+-1024];
	fma.rn.f32 	%f218, %f217, %f217, %f216;
	ld.global.f32 	%f219, [%rd68];
	fma.rn.f32 	%f220, %f219, %f219, %f218;
	ld.global.f32 	%f221, [%rd68+1024];
	fma.rn.f32 	%f222, %f221, %f221, %f220;
	ld.global.f32 	%f223, [%rd68+2048];
	fma.rn.f32 	%f224, %f223, %f223, %f222;
	ld.global.f32 	%f225, [%rd68+3072];
	fma.rn.f32 	%f226, %f225, %f225, %f224;
	ld.global.f32 	%f227, [%rd68+4096];
	fma.rn.f32 	%f228, %f227, %f227, %f226;
	ld.global.f32 	%f229, [%rd68+5120];
	fma.rn.f32 	%f230, %f229, %f229, %f228;
	ld.global.f32 	%f231, [%rd68+6144];
	fma.rn.f32 	%f232, %f231, %f231, %f230;
	ld.global.f32 	%f233, [%rd68+7168];
	fma.rn.f32 	%f328, %f233, %f233, %f232;
	add.s32 	%r192, %r192, 4096;
	add.s32 	%r190, %r190, 16;
	add.s64 	%rd68, %rd68, 16384;
	setp.ne.s32 	%p26, %r190, 0;
	@%p26 bra 	$L__BB5_6;
$L__BB5_7:
	setp.eq.s32 	%p27, %r9, 0;
	@%p27 bra 	$L__BB5_16;
	and.b32  	%r16, %r8, 7;
	setp.lt.u32 	%p28, %r9, 8;
	@%p28 bra 	$L__BB5_10;
	cvt.s64.s32 	%rd54, %r192;
	add.s64 	%rd55, %rd54, %rd4;
	shl.b64 	%rd56, %rd55, 2;
	add.s64 	%rd57, %rd2, %rd56;
	ld.global.f32 	%f235, [%rd57];
	fma.rn.f32 	%f236, %f235, %f235, %f328;
	ld.global.f32 	%f237, [%rd57+1024];
	fma.rn.f32 	%f238, %f237, %f237, %f236;
	ld.global.f32 	%f239, [%rd57+2048];
	fma.rn.f32 	%f240, %f239, %f239, %f238;
	ld.global.f32 	%f241, [%rd57+3072];
	fma.rn.f32 	%f242, %f241, %f241, %f240;
	ld.global.f32 	%f243, [%rd57+4096];
	fma.rn.f32 	%f244, %f243, %f243, %f242;
	ld.global.f32 	%f245, [%rd57+5120];
	fma.rn.f32 	%f246, %f245, %f245, %f244;
	ld.global.f32 	%f247, [%rd57+6144];
	fma.rn.f32 	%f248, %f247, %f247, %f246;
	ld.global.f32 	%f249, [%rd57+7168];
	fma.rn.f32 	%f328, %f249, %f249, %f248;
	add.s32 	%r192, %r192, 2048;
$L__BB5_10:
	setp.eq.s32 	%p29, %r16, 0;
	@%p29 bra 	$L__BB5_16;
	and.b32  	%r19, %r8, 3;
	setp.lt.u32 	%p30, %r16, 4;
	@%p30 bra 	$L__BB5_13;
	cvt.s64.s32 	%rd58, %r192;
	add.s64 	%rd59, %rd58, %rd4;
	shl.b64 	%rd60, %rd59, 2;
	add.s64 	%rd61, %rd2, %rd60;
	ld.global.f32 	%f251, [%rd61];
	fma.rn.f32 	%f252, %f251, %f251, %f328;
	ld.global.f32 	%f253, [%rd61+1024];
	fma.rn.f32 	%f254, %f253, %f253, %f252;
	ld.global.f32 	%f255, [%rd61+2048];
	fma.rn.f32 	%f256, %f255, %f255, %f254;
	ld.global.f32 	%f257, [%rd61+3072];
	fma.rn.f32 	%f328, %f257, %f257, %f256;
	add.s32 	%r192, %r192, 1024;
$L__BB5_13:
	setp.eq.s32 	%p31, %r19, 0;
	@%p31 bra 	$L__BB5_16;
	mul.wide.u32 	%rd62, %r2, 16384;
	add.s64 	%rd9, %rd2, %rd62;
	neg.s32 	%r195, %r19;
$L__BB5_15:
	.pragma "nounroll";
	mul.wide.s32 	%rd63, %r192, 4;
	add.s64 	%rd64, %rd9, %rd63;
	ld.global.f32 	%f258, [%rd64];
	fma.rn.f32 	%f328, %f258, %f258, %f328;
	add.s32 	%r192, %r192, 256;
	add.s32 	%r195, %r195, 1;
	setp.ne.s32 	%p32, %r195, 0;
	@%p32 bra 	$L__BB5_15;
$L__BB5_16:
	setp.lt.s32 	%p33, %r4, 256;
	@%p33 bra 	$L__BB5_21;
	// begin inline asm
	mov.u32 %r158, %laneid;
	// end inline asm
	mov.b32 	%r160, %f328;
	mov.b32 	%r161, 1;
	mov.b32 	%r182, 31;
	mov.b32 	%r183, -1;
	// begin inline asm
	shfl.sync.down.b32 %r159, %r160, %r161, %r182, %r183;
	// end inline asm
	setp.gt.s32 	%p49, %r158, 30;
	mov.b32 	%f293, %r159;
	add.f32 	%f294, %f328, %f293;
	selp.f32 	%f295, %f328, %f294, %p49;
	mov.b32 	%r165, %f295;
	mov.b32 	%r166, 2;
	// begin inline asm
	shfl.sync.down.b32 %r164, %r165, %r166, %r182, %r183;
	// end inline asm
	setp.gt.s32 	%p50, %r158, 29;
	mov.b32 	%f296, %r164;
	add.f32 	%f297, %f295, %f296;
	selp.f32 	%f298, %f295, %f297, %p50;
	mov.b32 	%r170, %f298;
	mov.b32 	%r171, 4;
	// begin inline asm
	shfl.sync.down.b32 %r169, %r170, %r171, %r182, %r183;
	// end inline asm
	setp.gt.s32 	%p51, %r158, 27;
	mov.b32 	%f299, %r169;
	add.f32 	%f300, %f298, %f299;
	selp.f32 	%f301, %f298, %f300, %p51;
	mov.b32 	%r175, %f301;
	mov.b32 	%r176, 8;
	// begin inline asm
	shfl.sync.down.b32 %r174, %r175, %r176, %r182, %r183;
	// end inline asm
	setp.gt.s32 	%p52, %r158, 23;
	mov.b32 	%f302, %r174;
	add.f32 	%f303, %f301, %f302;
	selp.f32 	%f304, %f301, %f303, %p52;
	mov.b32 	%r180, %f304;
	mov.b32 	%r181, 16;
	// begin inline asm
	shfl.sync.down.b32 %r179, %r180, %r181, %r182, %r183;
	// end inline asm
	setp.gt.s32 	%p53, %r158, 15;
	mov.b32 	%f305, %r179;
	add.f32 	%f16, %f304, %f305;
	selp.f32 	%f339, %f304, %f16, %p53;
	setp.ne.s32 	%p54, %r158, 0;
	@%p54 bra 	$L__BB5_19;
	shr.u32 	%r184, %r5, 3;
	and.b32  	%r185, %r184, 124;
	mov.u32 	%r186, _ZZN3cub18CUB_300001_SM_10006detail6reduce18DeviceReduceKernelINS2_10policy_hubIfyN4cuda3std3__44plusIfEEE10Policy1000EN6thrust24THRUST_300001_SM_1000_NS6detail15normal_iteratorINSD_10device_ptrIfEEEEyS9_f6squareIfEEEvT0_PT3_T1_NS0_13GridEvenShareISO_EET2_T4_E12temp_storage;
	add.s32 	%r187, %r186, %r185;
	st.shared.f32 	[%r187+8], %f16;
$L__BB5_19:
	bar.sync 	0;
	setp.ne.s32 	%p55, %r5, 0;
	@%p55 bra 	$L__BB5_46;
	ld.shared.f32 	%f306, [_ZZN3cub18CUB_300001_SM_10006detail6reduce18DeviceReduceKernelINS2_10policy_hubIfyN4cuda3std3__44plusIfEEE10Policy1000EN6thrust24THRUST_300001_SM_1000_NS6detail15normal_iteratorINSD_10device_ptrIfEEEEyS9_f6squareIfEEEvT0_PT3_T1_NS0_13GridEvenShareISO_EET2_T4_E12temp_storage+12];
	add.f32 	%f307, %f339, %f306;
	ld.shared.f32 	%f308, [_ZZN3cub18CUB_300001_SM_10006detail6reduce18DeviceReduceKernelINS2_10policy_hubIfyN4cuda3std3__44plusIfEEE10Policy1000EN6thrust24THRUST_300001_SM_1000_NS6detail15normal_iteratorINSD_10device_ptrIfEEEEyS9_f6squareIfEEEvT0_PT3_T1_NS0_13GridEvenShareISO_EET2_T4_E12temp_storage+16];
	add.f32 	%f309, %f307, %f308;
	ld.shared.f32 	%f310, [_ZZN3cub18CUB_300001_SM_10006detail6reduce18DeviceReduceKernelINS2_10policy_hubIfyN4cuda3std3__44plusIfEEE10Policy1000EN6thrust24THRUST_300001_SM_1000_NS6detail15normal_iteratorINSD_10device_ptrIfEEEEyS9_f6squareIfEEEvT0_PT3_T1_NS0_13GridEvenShareISO_EET2_T4_E12temp_storage+20];
	add.f32 	%f311, %f309, %f310;
	ld.shared.f32 	%f312, [_ZZN3cub18CUB_300001_SM_10006detail6reduce18DeviceReduceKernelINS2_10policy_hubIfyN4cuda3std3__44plusIfEEE10Policy1000EN6thrust24THRUST_300001_SM_1000_NS6detail15normal_iteratorINSD_10device_ptrIfEEEEyS9_f6squareIfEEEvT0_PT3_T1_NS0_13GridEvenShareISO_EET2_T4_E12temp_storage+24];
	add.f32 	%f313, %f311, %f312;
	ld.shared.f32 	%f314, [_ZZN3cub18CUB_300001_SM_10006detail6reduce18DeviceReduceKernelINS2_10policy_hubIfyN4cuda3std3__44plusIfEEE10Policy1000EN6thrust24THRUST_300001_SM_1000_NS6detail15normal_iteratorINSD_10device_ptrIfEEEEyS9_f6squareIfEEEvT0_PT3_T1_NS0_13GridEvenShareISO_EET2_T4_E12temp_storage+28];
	add.f32 	%f315, %f313, %f314;
	ld.shared.f32 	%f316, [_ZZN3cub18CUB_300001_SM_10006detail6reduce18DeviceReduceKernelINS2_10policy_hubIfyN4cuda3std3__44plusIfEEE10Policy1000EN6thrust24THRUST_300001_SM_1000_NS6detail15normal_iteratorINSD_10device_ptrIfEEEEyS9_f6squareIfEEEvT0_PT3_T1_NS0_13GridEvenShareISO_EET2_T4_E12temp_storage+32];
	add.f32 	%f317, %f315, %f316;
	ld.shared.f32 	%f318, [_ZZN3cub18CUB_300001_SM_10006detail6reduce18DeviceReduceKernelINS2_10policy_hubIfyN4cuda3std3__44plusIfEEE10Policy1000EN6thrust24THRUST_300001_SM_1000_NS6detail15normal_iteratorINSD_10device_ptrIfEEEEyS9_f6squareIfEEEvT0_PT3_T1_NS0_13GridEvenShareISO_EET2_T4_E12temp_storage+36];
	add.f32 	%f339, %f317, %f318;
	bra.uni 	$L__BB5_46;
$L__BB5_21:
	// begin inline asm
	mov.u32 %r120, %laneid;
	// end inline asm
	and.b32  	%r146, %r5, 992;
	add.s32 	%r147, %r146, 32;
	setp.gt.s32 	%p34, %r147, %r4;
	not.b32 	%r148, %r146;
	add.s32 	%r149, %r4, %r148;
	selp.b32 	%r144, %r149, 31, %p34;
	mov.b32 	%r122, %f328;
	mov.b32 	%r123, 1;
	mov.b32 	%r145, -1;
	// begin inline asm
	shfl.sync.down.b32 %r121, %r122, %r123, %r144, %r145;
	// end inline asm
	setp.lt.s32 	%p35, %r120, %r144;
	mov.b32 	%f259, %r121;
	add.f32 	%f260, %f328, %f259;
	selp.f32 	%f261, %f260, %f328, %p35;
	mov.b32 	%r127, %f261;
	mov.b32 	%r128, 2;
	// begin inline asm
	shfl.sync.down.b32 %r126, %r127, %r128, %r144, %r145;
	// end inline asm
	add.s32 	%r150, %r120, 2;
	setp.gt.s32 	%p36, %r150, %r144;
	mov.b32 	%f262, %r126;
	add.f32 	%f263, %f261, %f262;
	selp.f32 	%f264, %f261, %f263, %p36;
	mov.b32 	%r132, %f264;
	mov.b32 	%r133, 4;
	// begin inline asm
	shfl.sync.down.b32 %r131, %r132, %r133, %r144, %r145;
	// end inline asm
	add.s32 	%r151, %r120, 4;
	setp.gt.s32 	%p37, %r151, %r144;
	mov.b32 	%f265, %r131;
	add.f32 	%f266, %f264, %f265;
	selp.f32 	%f267, %f264, %f266, %p37;
	mov.b32 	%r137, %f267;
	mov.b32 	%r138, 8;
	// begin inline asm
	shfl.sync.down.b32 %r136, %r137, %r138, %r144, %r145;
	// end inline asm
	add.s32 	%r152, %r120, 8;
	setp.gt.s32 	%p38, %r152, %r144;
	mov.b32 	%f268, %r136;
	add.f32 	%f269, %f267, %f268;
	selp.f32 	%f270, %f267, %f269, %p38;
	mov.b32 	%r142, %f270;
	mov.b32 	%r143, 16;
	// begin inline asm
	shfl.sync.down.b32 %r141, %r142, %r143, %r144, %r145;
	// end inline asm
	add.s32 	%r153, %r120, 16;
	setp.gt.s32 	%p39, %r153, %r144;
	mov.b32 	%f271, %r141;
	add.f32 	%f272, %f270, %f271;
	selp.f32 	%f339, %f270, %f272, %p39;
	setp.ne.s32 	%p40, %r120, 0;
	@%p40 bra 	$L__BB5_23;
	shr.u32 	%r154, %r5, 3;
	and.b32  	%r155, %r154, 124;
	mov.u32 	%r156, _ZZN3cub18CUB_300001_SM_10006detail6reduce18DeviceReduceKernelINS2_10policy_hubIfyN4cuda3std3__44plusIfEEE10Policy1000EN6thrust24THRUST_300001_SM_1000_NS6detail15normal_iteratorINSD_10device_ptrIfEEEEyS9_f6squareIfEEEvT0_PT3_T1_NS0_13GridEvenShareISO_EET2_T4_E12temp_storage;
	add.s32 	%r157, %r156, %r155;
	st.shared.f32 	[%r157+8], %f339;
$L__BB5_23:
	bar.sync 	0;
	setp.ne.s32 	%p41, %r5, 0;
	@%p41 bra 	$L__BB5_46;
	setp.gt.s32 	%p42, %r4, 32;
	ld.shared.f32 	%f273, [_ZZN3cub18CUB_300001_SM_10006detail6reduce18DeviceReduceKernelINS2_10policy_hubIfyN4cuda3std3__44plusIfEEE10Policy1000EN6thrust24THRUST_300001_SM_1000_NS6detail15normal_iteratorINSD_10device_ptrIfEEEEyS9_f6squareIfEEEvT0_PT3_T1_NS0_13GridEvenShareISO_EET2_T4_E12temp_storage+12];
	add.f32 	%f274, %f339, %f273;
	selp.f32 	%f275, %f274, %f339, %p42;
	setp.gt.s32 	%p43, %r4, 64;
	ld.shared.f32 	%f276, [_ZZN3cub18CUB_300001_SM_10006detail6reduce18DeviceReduceKernelINS2_10policy_hubIfyN4cuda3std3__44plusIfEEE10Policy1000EN6thrust24THRUST_300001_SM_1000_NS6detail15normal_iteratorINSD_10device_ptrIfEEEEyS9_f6squareIfEEEvT0_PT3_T1_NS0_13GridEvenShareISO_EET2_T4_E12temp_storage+16];
	add.f32 	%f277, %f276, %f275;
	selp.f32 	%f278, %f277, %f275, %p43;
	setp.gt.s32 	%p44, %r4, 96;
	ld.shared.f32 	%f279, [_ZZN3cub18CUB_300001_SM_10006detail6reduce18DeviceReduceKernelINS2_10policy_hubIfyN4cuda3std3__44plusIfEEE10Policy1000EN6thrust24THRUST_300001_SM_1000_NS6detail15normal_iteratorINSD_10device_ptrIfEEEEyS9_f6squareIfEEEvT0_PT3_T1_NS0_13GridEvenShareISO_EET2_T4_E12temp_storage+20];
	add.f32 	%f280, %f279, %f278;
	selp.f32 	%f281, %f280, %f278, %p44;
	setp.gt.s32 	%p45, %r4, 128;
	ld.shared.f32 	%f282, [_ZZN3cub18CUB_300001_SM_10006detail6reduce18DeviceReduceKernelINS2_10policy_hubIfyN4cuda3std3__44plusIfEEE10Policy1000EN6thrust24THRUST_300001_SM_1000_NS6detail15normal_iteratorINSD_10device_ptrIfEEEEyS9_f6squareIfEEEvT0_PT3_T1_NS0_13GridEvenShareISO_EET2_T4_E12temp_storage+24];
	add.f32 	%f283, %f282, %f281;
	selp.f32 	%f284, %f283, %f281, %p45;
	setp.gt.s32 	%p46, %r4, 160;
	ld.shared.f32 	%f285, [_ZZN3cub18CUB_300001_SM_10006detail6reduce18DeviceReduceKernelINS2_10policy_hubIfyN4cuda3std3__44plusIfEEE10Policy1000EN6thrust24THRUST_300001_SM_1000_NS6detail15normal_iteratorINSD_10device_ptrIfEEEEyS9_f6squareIfEEEvT0_PT3_T1_NS0_13GridEvenShareISO_EET2_T4_E12temp_storage+28];
	add.f32 	%f286, %f285, %f284;
	selp.f32 	%f287, %f286, %f284, %p46;
	setp.gt.s32 	%p47, %r4, 192;
	ld.shared.f32 	%f288, [_ZZN3cub18CUB_300001_SM_10006detail6reduce18DeviceReduceKernelINS2_10policy_hubIfyN4cuda3std3__44plusIfEEE10Policy1000EN6thrust24THRUST_300001_SM_1000_NS6detail15normal_iteratorINSD_10device_ptrIfEEEEyS9_f6squareIfEEEvT0_PT3_T1_NS0_13GridEvenShareISO_EET2_T4_E12temp_storage+32];
	add.f32 	%f289, %f288, %f287;
	selp.f32 	%f290, %f289, %f287, %p47;
	setp.gt.s32 	%p48, %r4, 224;
	ld.shared.f32 	%f291, [_ZZN3cub18CUB_300001_SM_10006detail6reduce18DeviceReduceKernelINS2_10policy_hubIfyN4cuda3std3__44plusIfEEE10Policy1000EN6thrust24THRUST_300001_SM_1000_NS6detail15normal_iteratorINSD_10device_ptrIfEEEEyS9_f6squareIfEEEvT0_PT3_T1_NS0_13GridEvenShareISO_EET2_T4_E12temp_storage+36];
	add.f32 	%f292, %f291, %f290;
	selp.f32 	%f339, %f292, %f290, %p48;
	bra.uni 	$L__BB5_46;
$L__BB5_25:
	cvt.u32.u64 	%r52, %rd4;
	mov.u32 	%r27, %tid.x;
	add.s32 	%r53, %r27, %r52;
	mul.wide.u32 	%rd26, %r53, 4;
	add.s64 	%rd27, %rd2, %rd26;
	ld.global.f32 	%f41, [%rd27];
	ld.global.f32 	%f42, [%rd27+1024];
	mul.f32 	%f43, %f42, %f42;
	ld.global.f32 	%f44, [%rd27+2048];
	ld.global.f32 	%f45, [%rd27+3072];
	mul.f32 	%f46, %f45, %f45;
	ld.global.f32 	%f47, [%rd27+4096];
	ld.global.f32 	%f48, [%rd27+5120];
	mul.f32 	%f49, %f48, %f48;
	ld.global.f32 	%f50, [%rd27+6144];
	ld.global.f32 	%f51, [%rd27+7168];
	mul.f32 	%f52, %f51, %f51;
	ld.global.f32 	%f53, [%rd27+8192];
	ld.global.f32 	%f54, [%rd27+9216];
	mul.f32 	%f55, %f54, %f54;
	ld.global.f32 	%f56, [%rd27+10240];
	ld.global.f32 	%f57, [%rd27+11264];
	mul.f32 	%f58, %f57, %f57;
	ld.global.f32 	%f59, [%rd27+12288];
	ld.global.f32 	%f60, [%rd27+13312];
	mul.f32 	%f61, %f60, %f60;
	ld.global.f32 	%f62, [%rd27+14336];
	ld.global.f32 	%f63, [%rd27+15360];
	mul.f32 	%f64, %f63, %f63;
	fma.rn.f32 	%f65, %f41, %f41, %f43;
	fma.rn.f32 	%f66, %f44, %f44, %f46;
	fma.rn.f32 	%f67, %f47, %f47, %f49;
	fma.rn.f32 	%f68, %f50, %f50, %f52;
	fma.rn.f32 	%f69, %f53, %f53, %f55;
	fma.rn.f32 	%f70, %f56, %f56, %f58;
	fma.rn.f32 	%f71, %f59, %f59, %f61;
	fma.rn.f32 	%f72, %f62, %f62, %f64;
	add.f32 	%f73, %f65, %f66;
	add.f32 	%f74, %f67, %f68;
	add.f32 	%f75, %f69, %f70;
	add.f32 	%f76, %f71, %f72;
	add.f32 	%f77, %f73, %f74;
	add.f32 	%f78, %f75, %f76;
	add.f32 	%f338, %f77, %f78;
	setp.lt.u64 	%p2, %rd5, %rd3;
	@%p2 bra 	$L__BB5_42;
	cvt.u32.u64 	%r55, %rd3;
	cvt.u64.u32 	%rd10, %r27;
	add.s64 	%rd70, %rd4, %rd3;
	cvt.u32.u64 	%r28, %rd1;
	not.b32 	%r57, %r27;
	add.s32 	%r58, %r57, %r28;
	sub.s32 	%r59, %r58, %r55;
	sub.s32 	%r197, %r59, %r52;
	add.s64 	%rd28, %rd70, %rd10;
	shl.b64 	%rd29, %rd28, 2;
	add.s64 	%rd30, %rd29, %rd2;
	add.s64 	%rd69, %rd30, 8192;
	mov.b32 	%r198, 0;
	mov.u64 	%rd71, %rd4;
$L__BB5_27:
	add.s64 	%rd71, %rd71, %rd3;
	add.s64 	%rd31, %rd1, -4096;
	setp.gt.u64 	%p3, %rd71, %rd31;
	@%p3 bra 	$L__BB5_29;
	cvt.u32.u64 	%r60, %rd3;
	add.s64 	%rd32, %rd71, %rd10;
	shl.b64 	%rd33, %rd32, 2;
	add.s64 	%rd34, %rd2, %rd33;
	ld.global.f32 	%f79, [%rd34];
	ld.global.f32 	%f80, [%rd34+1024];
	ld.global.f32 	%f81, [%rd34+2048];
	mul.f32 	%f82, %f81, %f81;
	ld.global.f32 	%f83, [%rd34+3072];
	ld.global.f32 	%f84, [%rd34+4096];
	mul.f32 	%f85, %f84, %f84;
	ld.global.f32 	%f86, [%rd34+5120];
	ld.global.f32 	%f87, [%rd34+6144];
	mul.f32 	%f88, %f87, %f87;
	ld.global.f32 	%f89, [%rd34+7168];
	ld.global.f32 	%f90, [%rd34+8192];
	mul.f32 	%f91, %f90, %f90;
	ld.global.f32 	%f92, [%rd34+9216];
	ld.global.f32 	%f93, [%rd34+10240];
	mul.f32 	%f94, %f93, %f93;
	ld.global.f32 	%f95, [%rd34+11264];
	ld.global.f32 	%f96, [%rd34+12288];
	mul.f32 	%f97, %f96, %f96;
	ld.global.f32 	%f98, [%rd34+13312];
	ld.global.f32 	%f99, [%rd34+14336];
	mul.f32 	%f100, %f99, %f99;
	ld.global.f32 	%f101, [%rd34+15360];
	fma.rn.f32 	%f102, %f79, %f79, %f338;
	fma.rn.f32 	%f103, %f80, %f80, %f82;
	fma.rn.f32 	%f104, %f83, %f83, %f85;
	fma.rn.f32 	%f105, %f86, %f86, %f88;
	fma.rn.f32 	%f106, %f89, %f89, %f91;
	fma.rn.f32 	%f107, %f92, %f92, %f94;
	fma.rn.f32 	%f108, %f95, %f95, %f97;
	fma.rn.f32 	%f109, %f98, %f98, %f100;
	add.f32 	%f110, %f102, %f103;
	add.f32 	%f111, %f104, %f105;
	add.f32 	%f112, %f106, %f107;
	add.f32 	%f113, %f108, %f109;
	add.f32 	%f114, %f110, %f111;
	add.f32 	%f115, %f112, %f113;
	add.f32 	%f116, %f114, %f115;
	fma.rn.f32 	%f338, %f101, %f101, %f116;
	sub.s64 	%rd35, %rd1, %rd71;
	setp.lt.u64 	%p4, %rd35, %rd3;
	add.s32 	%r198, %r198, 1;
	add.s64 	%rd70, %rd70, %rd3;
	sub.s32 	%r197, %r197, %r60;
	shl.b64 	%rd36, %rd3, 2;
	add.s64 	%rd69, %rd69, %rd36;
	@%p4 bra 	$L__BB5_42;
	bra.uni 	$L__BB5_27;
$L__BB5_29:
	setp.le.u64 	%p5, %rd1, %rd71;
	cvt.u32.u64 	%r61, %rd71;
	cvt.u32.u64 	%r62, %rd1;
	sub.s32 	%r63, %r62, %r61;
	setp.ge.s32 	%p6, %r27, %r63;
	or.pred  	%p7, %p5, %p6;
	@%p7 bra 	$L__BB5_42;
	cvt.u32.u64 	%r65, %rd3;
	cvt.u32.u64 	%r66, %rd4;
	not.b32 	%r67, %r27;
	add.s32 	%r68, %r67, %r28;
	add.s32 	%r69, %r65, %r66;
	sub.s32 	%r70, %r68, %r69;
	mul.lo.s32 	%r71, %r1, %r198;
	shl.b32 	%r72, %r71, 12;
	sub.s32 	%r73, %r70, %r72;
	shr.u32 	%r74, %r73, 8;
	add.s32 	%r34, %r74, 1;
	and.b32  	%r35, %r34, 15;
	setp.lt.u32 	%p8, %r73, 3840;
	mov.u32 	%r201, %r27;
	@%p8 bra 	$L__BB5_33;
	shr.u32 	%r75, %r197, 8;
	add.s32 	%r76, %r75, 1;
	and.b32  	%r77, %r76, 33554416;
	neg.s32 	%r199, %r77;
	mov.u32 	%r201, %r27;
$L__BB5_32:
	.pragma "nounroll";
	ld.global.f32 	%f118, [%rd69+-8192];
	fma.rn.f32 	%f119, %f118, %f118, %f338;
	ld.global.f32 	%f120, [%rd69+-7168];
	fma.rn.f32 	%f121, %f120, %f120, %f119;
	ld.global.f32 	%f122, [%rd69+-6144];
	fma.rn.f32 	%f123, %f122, %f122, %f121;
	ld.global.f32 	%f124, [%rd69+-5120];
	fma.rn.f32 	%f125, %f124, %f124, %f123;
	ld.global.f32 	%f126, [%rd69+-4096];
	fma.rn.f32 	%f127, %f126, %f126, %f125;
	ld.global.f32 	%f128, [%rd69+-3072];
	fma.rn.f32 	%f129, %f128, %f128, %f127;
	ld.global.f32 	%f130, [%rd69+-2048];
	fma.rn.f32 	%f131, %f130, %f130, %f129;
	ld.global.f32 	%f132, [%rd69+-1024];
	fma.rn.f32 	%f133, %f132, %f132, %f131;
	ld.global.f32 	%f134, [%rd69];
	fma.rn.f32 	%f135, %f134, %f134, %f133;
	ld.global.f32 	%f136, [%rd69+1024];
	fma.rn.f32 	%f137, %f136, %f136, %f135;
	ld.global.f32 	%f138, [%rd69+2048];
	fma.rn.f32 	%f139, %f138, %f138, %f137;
	ld.global.f32 	%f140, [%rd69+3072];
	fma.rn.f32 	%f141, %f140, %f140, %f139;
	ld.global.f32 	%f142, [%rd69+4096];
	fma.rn.f32 	%f143, %f142, %f142, %f141;
	ld.global.f32 	%f144, [%rd69+5120];
	fma.rn.f32 	%f145, %f144, %f144, %f143;
	ld.global.f32 	%f146, [%rd69+6144];
	fma.rn.f32 	%f147, %f146, %f146, %f145;
	ld.global.f32 	%f148, [%rd69+7168];
	fma.rn.f32 	%f338, %f148, %f148, %f147;
	add.s32 	%r201, %r201, 4096;
	add.s32 	%r199, %r199, 16;
	add.s64 	%rd69, %rd69, 16384;
	setp.ne.s32 	%p9, %r199, 0;
	@%p9 bra 	$L__BB5_32;
$L__BB5_33:
	setp.eq.s32 	%p10, %r35, 0;
	@%p10 bra 	$L__BB5_42;
	and.b32  	%r42, %r34, 7;
	setp.lt.u32 	%p11, %r35, 8;
	@%p11 bra 	$L__BB5_36;
	cvt.u64.u32 	%rd37, %r201;
	add.s64 	%rd38, %rd71, %rd37;
	shl.b64 	%rd39, %rd38, 2;
	add.s64 	%rd40, %rd2, %rd39;
	ld.global.f32 	%f150, [%rd40];
	fma.rn.f32 	%f151, %f150, %f150, %f338;
	ld.global.f32 	%f152, [%rd40+1024];
	fma.rn.f32 	%f153, %f152, %f152, %f151;
	ld.global.f32 	%f154, [%rd40+2048];
	fma.rn.f32 	%f155, %f154, %f154, %f153;
	ld.global.f32 	%f156, [%rd40+3072];
	fma.rn.f32 	%f157, %f156, %f156, %f155;
	ld.global.f32 	%f158, [%rd40+4096];
	fma.rn.f32 	%f159, %f158, %f158, %f157;
	ld.global.f32 	%f160, [%rd40+5120];
	fma.rn.f32 	%f161, %f160, %f160, %f159;
	ld.global.f32 	%f162, [%rd40+6144];
	fma.rn.f32 	%f163, %f162, %f162, %f161;
	ld.global.f32 	%f164, [%rd40+7168];
	fma.rn.f32 	%f338, %f164, %f164, %f163;
	add.s32 	%r201, %r201, 2048;
$L__BB5_36:
	setp.eq.s32 	%p12, %r42, 0;
	@%p12 bra 	$L__BB5_42;
	setp.lt.u32 	%p13, %r42, 4;
	@%p13 bra 	$L__BB5_39;
	cvt.u64.u32 	%rd41, %r201;
	add.s64 	%rd42, %rd71, %rd41;
	shl.b64 	%rd43, %rd42, 2;
	add.s64 	%rd44, %rd2, %rd43;
	ld.global.f32 	%f166, [%rd44];
	fma.rn.f32 	%f167, %f166, %f166, %f338;
	ld.global.f32 	%f168, [%rd44+1024];
	fma.rn.f32 	%f169, %f168, %f168, %f167;
	ld.global.f32 	%f170, [%rd44+2048];
	fma.rn.f32 	%f171, %f170, %f170, %f169;
	ld.global.f32 	%f172, [%rd44+3072];
	fma.rn.f32 	%f338, %f172, %f172, %f171;
	add.s32 	%r201, %r201, 1024;
$L__BB5_39:
	and.b32  	%r78, %r34, 3;
	setp.eq.s32 	%p14, %r78, 0;
	@%p14 bra 	$L__BB5_42;
	cvt.u64.u32 	%rd45, %r201;
	add.s64 	%rd46, %rd45, %rd70;
	shl.b64 	%rd47, %rd46, 2;
	add.s64 	%rd73, %rd2, %rd47;
	cvt.u16.u32 	%rs1, %r197;
	shr.u16 	%rs2, %rs1, 8;
	add.s16 	%rs3, %rs2, 1;
	cvt.u32.u16 	%r79, %rs3;
	and.b32  	%r80, %r79, 3;
	neg.s32 	%r204, %r80;
$L__BB5_41:
	.pragma "nounroll";
	ld.global.f32 	%f173, [%rd73];
	fma.rn.f32 	%f338, %f173, %f173, %f338;
	add.s64 	%rd73, %rd73, 1024;
	add.s32 	%r204, %r204, 1;
	setp.ne.s32 	%p15, %r204, 0;
	@%p15 bra 	$L__BB5_41;
$L__BB5_42:
	// begin inline asm
	mov.u32 %r81, %laneid;
	// end inline asm
	mov.b32 	%r83, %f338;
	mov.b32 	%r84, 1;
	mov.b32 	%r105, 31;
	mov.b32 	%r106, -1;
	// begin inline asm
	shfl.sync.down.b32 %r82, %r83, %r84, %r105, %r106;
	// end inline asm
	setp.gt.s32 	%p16, %r81, 30;
	mov.b32 	%f174, %r82;
	add.f32 	%f175, %f338, %f174;
	selp.f32 	%f176, %f338, %f175, %p16;
	mov.b32 	%r88, %f176;
	mov.b32 	%r89, 2;
	// begin inline asm
	shfl.sync.down.b32 %r87, %r88, %r89, %r105, %r106;
	// end inline asm
	setp.gt.s32 	%p17, %r81, 29;
	mov.b32 	%f177, %r87;
	add.f32 	%f178, %f176, %f177;
	selp.f32 	%f179, %f176, %f178, %p17;
	mov.b32 	%r93, %f179;
	mov.b32 	%r94, 4;
	// begin inline asm
	shfl.sync.down.b32 %r92, %r93, %r94, %r105, %r106;
	// end inline asm
	setp.gt.s32 	%p18, %r81, 27;
	mov.b32 	%f180, %r92;
	add.f32 	%f181, %f179, %f180;
	selp.f32 	%f182, %f179, %f181, %p18;
	mov.b32 	%r98, %f182;
	mov.b32 	%r99, 8;
	// begin inline asm
	shfl.sync.down.b32 %r97, %r98, %r99, %r105, %r106;
	// end inline asm
	setp.gt.s32 	%p19, %r81, 23;
	mov.b32 	%f183, %r97;
	add.f32 	%f184, %f182, %f183;
	selp.f32 	%f185, %f182, %f184, %p19;
	mov.b32 	%r103, %f185;
	mov.b32 	%r104, 16;
	// begin inline asm
	shfl.sync.down.b32 %r102, %r103, %r104, %r105, %r106;
	// end inline asm
	setp.gt.s32 	%p20, %r81, 15;
	mov.b32 	%f186, %r102;
	add.f32 	%f37, %f185, %f186;
	selp.f32 	%f339, %f185, %f37, %p20;
	setp.ne.s32 	%p21, %r81, 0;
	@%p21 bra 	$L__BB5_44;
	shr.u32 	%r107, %r27, 3;
	and.b32  	%r108, %r107, 124;
	mov.u32 	%r109, _ZZN3cub18CUB_300001_SM_10006detail6reduce18DeviceReduceKernelINS2_10policy_hubIfyN4cuda3std3__44plusIfEEE10Policy1000EN6thrust24THRUST_300001_SM_1000_NS6detail15normal_iteratorINSD_10device_ptrIfEEEEyS9_f6squareIfEEEvT0_PT3_T1_NS0_13GridEvenShareISO_EET2_T4_E12temp_storage;
	add.s32 	%r110, %r109, %r108;
	st.shared.f32 	[%r110+8], %f37;
$L__BB5_44:
	bar.sync 	0;
	setp.ne.s32 	%p22, %r27, 0;
	@%p22 bra 	$L__BB5_46;
	ld.shared.f32 	%f187, [_ZZN3cub18CUB_300001_SM_10006detail6reduce18DeviceReduceKernelINS2_10policy_hubIfyN4cuda3std3__44plusIfEEE10Policy1000EN6thrust24THRUST_300001_SM_1000_NS6detail15normal_iteratorINSD_10device_ptrIfEEEEyS9_f6squareIfEEEvT0_PT3_T1_NS0_13GridEvenShareISO_EET2_T4_E12temp_storage+12];
	add.f32 	%f188, %f339, %f187;
	ld.shared.f32 	%f189, [_ZZN3cub18CUB_300001_SM_10006detail6reduce18DeviceReduceKernelINS2_10policy_hubIfyN4cuda3std3__44plusIfEEE10Policy1000EN6thrust24THRUST_300001_SM_1000_NS6detail15normal_iteratorINSD_10device_ptrIfEEEEyS9_f6squareIfEEEvT0_PT3_T1_NS0_13GridEvenShareISO_EET2_T4_E12temp_storage+16];
	add.f32 	%f190, %f188, %f189;
	ld.shared.f32 	%f191, [_ZZN3cub18CUB_300001_SM_10006detail6reduce18DeviceReduceKernelINS2_10policy_hubIfyN4cuda3std3__44plusIfEEE10Policy1000EN6thrust24THRUST_300001_SM_1000_NS6detail15normal_iteratorINSD_10device_ptrIfEEEEyS9_f6squareIfEEEvT0_PT3_T1_NS0_13GridEvenShareISO_EET2_T4_E12temp_storage+20];
	add.f32 	%f192, %f190, %f191;
	ld.shared.f32 	%f193, [_ZZN3cub18CUB_300001_SM_10006detail6reduce18DeviceReduceKernelINS2_10policy_hubIfyN4cuda3std3__44plusIfEEE10Policy1000EN6thrust24THRUST_300001_SM_1000_NS6detail15normal_iteratorINSD_10device_ptrIfEEEEyS9_f6squareIfEEEvT0_PT3_T1_NS0_13GridEvenShareISO_EET2_T4_E12temp_storage+24];
	add.f32 	%f194, %f192, %f193;
	ld.shared.f32 	%f195, [_ZZN3cub18CUB_300001_SM_10006detail6reduce18DeviceReduceKernelINS2_10policy_hubIfyN4cuda3std3__44plusIfEEE10Policy1000EN6thrust24THRUST_300001_SM_1000_NS6detail15normal_iteratorINSD_10device_ptrIfEEEEyS9_f6squareIfEEEvT0_PT3_T1_NS0_13GridEvenShareISO_EET2_T4_E12temp_storage+28];
	add.f32 	%f196, %f194, %f195;
	ld.shared.f32 	%f197, [_ZZN3cub18CUB_300001_SM_10006detail6reduce18DeviceReduceKernelINS2_10policy_hubIfyN4cuda3std3__44plusIfEEE10Policy1000EN6thrust24THRUST_300001_SM_1000_NS6detail15normal_iteratorINSD_10device_ptrIfEEEEyS9_f6squareIfEEEvT0_PT3_T1_NS0_13GridEvenShareISO_EET2_T4_E12temp_storage+32];
	add.f32 	%f198, %f196, %f197;
	ld.shared.f32 	%f199, [_ZZN3cub18CUB_300001_SM_10006detail6reduce18DeviceReduceKernelINS2_10policy_hubIfyN4cuda3std3__44plusIfEEE10Policy1000EN6thrust24THRUST_300001_SM_1000_NS6detail15normal_iteratorINSD_10device_ptrIfEEEEyS9_f6squareIfEEEvT0_PT3_T1_NS0_13GridEvenShareISO_EET2_T4_E12temp_storage+36];
	add.f32 	%f339, %f198, %f199;
$L__BB5_46:
	mov.u32 	%r188, %tid.x;
	setp.ne.s32 	%p56, %r188, 0;
	@%p56 bra 	$L__BB5_48;
	cvta.to.global.u64 	%rd65, %rd24;
	mul.wide.u32 	%rd66, %r2, 4;
	add.s64 	%rd67, %rd65, %rd66;
	st.global.f32 	[%rd67], %f339;
$L__BB5_48:
	ret;

}
	// .globl	_ZN3cub18CUB_300001_SM_10006detail6reduce28DeviceReduceSingleTileKernelINS2_10policy_hubIfyN4cuda3std3__44plusIfEEE10Policy1000EPfSC_iS9_ffNS7_10__identityEEEvT0_T1_T2_T3_T4_T6_
.visible .entry _ZN3cub18CUB_300001_SM_10006detail6reduce28DeviceReduceSingleTileKernelINS2_10policy_hubIfyN4cuda3std3__44plusIfEEE10Policy1000EPfSC_iS9_ffNS7_10__identityEEEvT0_T1_T2_T3_T4_T6_(
	.param .u64 .ptr .align 1 _ZN3cub18CUB_300001_SM_10006detail6reduce28DeviceReduceSingleTileKernelINS2_10policy_hubIfyN4cuda3std3__44plusIfEEE10Policy1000EPfSC_iS9_ffNS7_10__identityEEEvT0_T1_T2_T3_T4_T6__param_0,
	.param .u64 .ptr .align 1 _ZN3cub18CUB_300001_SM_10006detail6reduce28DeviceReduceSingleTileKernelINS2_10policy_hubIfyN4cuda3std3__44plusIfEEE10Policy1000EPfSC_iS9_ffNS7_10__identityEEEvT0_T1_T2_T3_T4_T6__param_1,
	.param .u32 _ZN3cub18CUB_300001_SM_10006detail6reduce28DeviceReduceSingleTileKernelINS2_10policy_hubIfyN4cuda3std3__44plusIfEEE10Policy1000EPfSC_iS9_ffNS7_10__identityEEEvT0_T1_T2_T3_T4_T6__param_2,
	.param .align 1 .b8 _ZN3cub18CUB_300001_SM_10006detail6reduce28DeviceReduceSingleTileKernelINS2_10policy_hubIfyN4cuda3std3__44plusIfEEE10Policy1000EPfSC_iS9_ffNS7_10__identityEEEvT0_T1_T2_T3_T4_T6__param_3[1],
	.param .f32 _ZN3cub18CUB_300001_SM_10006detail6reduce28DeviceReduceSingleTileKernelINS2_10policy_hubIfyN4cuda3std3__44plusIfEEE10Policy1000EPfSC_iS9_ffNS7_10__identityEEEvT0_T1_T2_T3_T4_T6__param_4,
	.param .align 1 .b8 _ZN3cub18CUB_300001_SM_10006detail6reduce28DeviceReduceSingleTileKernelINS2_10policy_hubIfyN4cuda3std3__44plusIfEEE10Policy1000EPfSC_iS9_ffNS7_10__identityEEEvT0_T1_T2_T3_T4_T6__param_5[1]
)
.maxntid 256
.minnctapersm 1
{
	.reg .pred 	%p<97>;
	.reg .b32 	%r<407>;
	.reg .b32 	%f<419>;
	.reg .b64 	%rd<125>;
	// demoted variable
	.shared .align 4 .b8 _ZZN3cub18CUB_300001_SM_10006detail6reduce28DeviceReduceSingleTileKernelINS2_10policy_hubIfyN4cuda3std3__44plusIfEEE10Policy1000EPfSC_iS9_ffNS7_10__identityEEEvT0_T1_T2_T3_T4_T6_E12temp_storage[44];
	ld.param.u64 	%rd16, [_ZN3cub18CUB_300001_SM_10006detail6reduce28DeviceReduceSingleTileKernelINS2_10policy_hubIfyN4cuda3std3__44plusIfEEE10Policy1000EPfSC_iS9_ffNS7_10__identityEEEvT0_T1_T2_T3_T4_T6__param_0];
	ld.param.u64 	%rd17, [_ZN3cub18CUB_300001_SM_10006detail6reduce28DeviceReduceSingleTileKernelINS2_10policy_hubIfyN4cuda3std3__44plusIfEEE10Policy1000EPfSC_iS9_ffNS7_10__identityEEEvT0_T1_T2_T3_T4_T6__param_1];
	ld.param.u32 	%r67, [_ZN3cub18CUB_300001_SM_10006detail6reduce28DeviceReduceSingleTileKernelINS2_10policy_hubIfyN4cuda3std3__44plusIfEEE10Policy1000EPfSC_iS9_ffNS7_10__identityEEEvT0_T1_T2_T3_T4_T6__param_2];
	ld.param.f32 	%f58, [_ZN3cub18CUB_300001_SM_10006detail6reduce28DeviceReduceSingleTileKernelINS2_10policy_hubIfyN4cuda3std3__44plusIfEEE10Policy1000EPfSC_iS9_ffNS7_10__identityEEEvT0_T1_T2_T3_T4_T6__param_4];
	cvta.to.global.u64 	%rd1, %rd17;
	setp.ne.s32 	%p1, %r67, 0;
	@%p1 bra 	$L__BB6_3;
	mov.u32 	%r380, %tid.x;
	setp.ne.s32 	%p96, %r380, 0;
	@%p96 bra 	$L__BB6_74;
	st.global.f32 	[%rd1], %f58;
	bra.uni 	$L__BB6_74;
$L__BB6_3:
	and.b64  	%rd18, %rd16, 15;
	setp.ne.s64 	%p2, %rd18, 0;
	@%p2 bra 	$L__BB6_38;
	setp.gt.s32 	%p49, %r67, 4095;
	@%p49 bra 	$L__BB6_22;
	mov.u32 	%r1, %tid.x;
	setp.ge.s32 	%p66, %r1, %r67;
	mov.f32 	%f397, 0f00000000;
	mov.u32 	%r384, %r1;
	@%p66 bra 	$L__BB6_7;
	mul.wide.u32 	%rd113, %r1, 4;
	add.s64 	%rd112, %rd16, %rd113;
	// begin inline asm
	ld.global.nc.u32 %r300, [%rd112];
	// end inline asm
	mov.b32 	%f397, %r300;
	add.s32 	%r384, %r1, 256;
$L__BB6_7:
	setp.ge.s32 	%p67, %r384, %r67;
	@%p67 bra 	$L__BB6_13;
	not.b32 	%r301, %r384;
	add.s32 	%r4, %r67, %r301;
	and.b32  	%r302, %r4, 768;
	setp.eq.s32 	%p68, %r302, 768;
	@%p68 bra 	$L__BB6_11;
	mul.wide.u32 	%rd114, %r384, 4;
	add.s64 	%rd121, %rd16, %rd114;
	shr.u32 	%r303, %r4, 8;
	add.s32 	%r304, %r303, 1;
	and.b32  	%r305, %r304, 3;
	neg.s32 	%r382, %r305;
$L__BB6_10:
	.pragma "nounroll";
	// begin inline asm
	ld.global.nc.u32 %r306, [%rd121];
	// end inline asm
	mov.b32 	%f323, %r306;
	add.f32 	%f397, %f397, %f323;
	add.s32 	%r384, %r384, 256;
	add.s64 	%rd121, %rd121, 1024;
	add.s32 	%r382, %r382, 1;
	setp.ne.s32 	%p69, %r382, 0;
	@%p69 bra 	$L__BB6_10;
$L__BB6_11:
	setp.lt.u32 	%p70, %r4, 768;
	@%p70 bra 	$L__BB6_13;
$L__BB6_12:
	mul.wide.s32 	%rd120, %r384, 4;
	add.s64 	%rd116, %rd16, %rd120;
	// begin inline asm
	ld.global.nc.u32 %r307, [%rd116];
	// end inline asm
	mov.b32 	%f324, %r307;
	add.f32 	%f325, %f397, %f324;
	add.s64 	%rd117, %rd116, 1024;
	// begin inline asm
	ld.global.nc.u32 %r308, [%rd117];
	// end inline asm
	mov.b32 	%f326, %r308;
	add.f32 	%f327, %f325, %f326;
	add.s64 	%rd118, %rd116, 2048;
	// begin inline asm
	ld.global.nc.u32 %r309, [%rd118];
	// end inline asm
	mov.b32 	%f328, %r309;
	add.f32 	%f329, %f327, %f328;
	add.s64 	%rd119, %rd116, 3072;
	// begin inline asm
	ld.global.nc.u32 %r310, [%rd119];
	// end inline asm
	mov.b32 	%f330, %r310;
	add.f32 	%f397, %f329, %f330;
	add.s32 	%r384, %r384, 1024;
	setp.lt.s32 	%p71, %r384, %r67;
	@%p71 bra 	$L__BB6_12;
$L__BB6_13:
	setp.lt.s32 	%p72, %r67, 256;
	@%p72 bra 	$L__BB6_18;
	// begin inline asm
	mov.u32 %r349, %laneid;
	// end inline asm
	mov.b32 	%r351, %f397;
	mov.b32 	%r352, 1;
	mov.b32 	%r373, 31;
	mov.b32 	%r374, -1;
	// begin inline asm
	shfl.sync.down.b32 %r350, %r351, %r352, %r373, %r374;
	// end inline asm
	setp.gt.s32 	%p88, %r349, 30;
	mov.b32 	%f365, %r350;
	add.f32 	%f366, %f397, %f365;
	selp.f32 	%f367, %f397, %f366, %p88;
	mov.b32 	%r356, %f367;
	mov.b32 	%r357, 2;
	// begin inline asm
	shfl.sync.down.b32 %r355, %r356, %r357, %r373, %r374;
	// end inline asm
	setp.gt.s32 	%p89, %r349, 29;
	mov.b32 	%f368, %r355;
	add.f32 	%f369, %f367, %f368;
	selp.f32 	%f370, %f367, %f369, %p89;
	mov.b32 	%r361, %f370;
	mov.b32 	%r362, 4;
	// begin inline asm
	shfl.sync.down.b32 %r360, %r361, %r362, %r373, %r374;
	// end inline asm
	setp.gt.s32 	%p90, %r349, 27;
	mov.b32 	%f371, %r360;
	add.f32 	%f372, %f370, %f371;
	selp.f32 	%f373, %f370, %f372, %p90;
	mov.b32 	%r366, %f373;
	mov.b32 	%r367, 8;
	// begin inline asm
	shfl.sync.down.b32 %r365, %r366, %r367, %r373, %r374;
	// end inline asm
	setp.gt.s32 	%p91, %r349, 23;
	mov.b32 	%f374, %r365;
	add.f32 	%f375, %f373, %f374;
	selp.f32 	%f376, %f373, %f375, %p91;
	mov.b32 	%r371, %f376;
	mov.b32 	%r372, 16;
	// begin inline asm
	shfl.sync.down.b32 %r370, %r371, %r372, %r373, %r374;
	// end inline asm
	setp.gt.s32 	%p92, %r349, 15;
	mov.b32 	%f377, %r370;
	add.f32 	%f10, %f376, %f377;
	selp.f32 	%f418, %f376, %f10, %p92;
	setp.ne.s32 	%p93, %r349, 0;
	@%p93 bra 	$L__BB6_16;
	shr.u32 	%r375, %r1, 3;
	and.b32  	%r376, %r375, 124;
	mov.u32 	%r377, _ZZN3cub18CUB_300001_SM_10006detail6reduce28DeviceReduceSingleTileKernelINS2_10policy_hubIfyN4cuda3std3__44plusIfEEE10Policy1000EPfSC_iS9_ffNS7_10__identityEEEvT0_T1_T2_T3_T4_T6_E12temp_storage;
	add.s32 	%r378, %r377, %r376;
	st.shared.f32 	[%r378+8], %f10;
$L__BB6_16:
	bar.sync 	0;
	setp.ne.s32 	%p94, %r1, 0;
	@%p94 bra 	$L__BB6_72;
	ld.shared.f32 	%f378, [_ZZN3cub18CUB_300001_SM_10006detail6reduce28DeviceReduceSingleTileKernelINS2_10policy_hubIfyN4cuda3std3__44plusIfEEE10Policy1000EPfSC_iS9_ffNS7_10__identityEEEvT0_T1_T2_T3_T4_T6_E12temp_storage+12];
	add.f32 	%f379, %f418, %f378;
	ld.shared.f32 	%f380, [_ZZN3cub18CUB_300001_SM_10006detail6reduce28DeviceReduceSingleTileKernelINS2_10policy_hubIfyN4cuda3std3__44plusIfEEE10Policy1000EPfSC_iS9_ffNS7_10__identityEEEvT0_T1_T2_T3_T4_T6_E12temp_storage+16];
	add.f32 	%f381, %f379, %f380;
	ld.shared.f32 	%f382, [_ZZN3cub18CUB_300001_SM_10006detail6reduce28DeviceReduceSingleTileKernelINS2_10policy_hubIfyN4cuda3std3__44plusIfEEE10Policy1000EPfSC_iS9_ffNS7_10__identityEEEvT0_T1_T2_T3_T4_T6_E12temp_storage+20];
	add.f32 	%f383, %f381, %f382;
	ld.shared.f32 	%f384, [_ZZN3cub18CUB_300001_SM_10006detail6reduce28DeviceReduceSingleTileKernelINS2_10policy_hubIfyN4cuda3std3__44plusIfEEE10Policy1000EPfSC_iS9_ffNS7_10__identityEEEvT0_T1_T2_T3_T4_T6_E12temp_storage+24];
	add.f32 	%f385, %f383, %f384;
	ld.shared.f32 	%f386, [_ZZN3cub18CUB_300001_SM_10006detail6reduce28DeviceReduceSingleTileKernelINS2_10policy_hubIfyN4cuda3std3__44plusIfEEE10Policy1000EPfSC_iS9_ffNS7_10__identityEEEvT0_T1_T2_T3_T4_T6_E12temp_storage+28];
	add.f32 	%f387, %f385, %f386;
	ld.shared.f32 	%f388, [_ZZN3cub18CUB_300001_SM_10006detail6reduce28DeviceReduceSingleTileKernelINS2_10policy_hubIfyN4cuda3std3__44plusIfEEE10Policy1000EPfSC_iS9_ffNS7_10__identityEEEvT0_T1_T2_T3_T4_T6_E12temp_storage+32];
	add.f32 	%f389, %f387, %f388;
	ld.shared.f32 	%f390, [_ZZN3cub18CUB_300001_SM_10006detail6reduce28DeviceReduceSingleTileKernelINS2_10policy_hubIfyN4cuda3std3__44plusIfEEE10Policy1000EPfSC_iS9_ffNS7_10__identityEEEvT0_T1_T2_T3_T4_T6_E12temp_storage+36];
	add.f32 	%f418, %f389, %f390;
	bra.uni 	$L__BB6_72;
$L__BB6_18:
	// begin inline asm
	mov.u32 %r311, %laneid;
	// end inline asm
	and.b32  	%r337, %r1, 992;
	add.s32 	%r338, %r337, 32;
	setp.gt.s32 	%p73, %r338, %r67;
	not.b32 	%r339, %r337;
	add.s32 	%r340, %r67, %r339;
	selp.b32 	%r335, %r340, 31, %p73;
	mov.b32 	%r313, %f397;
	mov.b32 	%r314, 1;
	mov.b32 	%r336, -1;
	// begin inline asm
	shfl.sync.down.b32 %r312, %r313, %r314, %r335, %r336;
	// end inline asm
	setp.lt.s32 	%p74, %r311, %r335;
	mov.b32 	%f331, %r312;
	add.f32 	%f332, %f397, %f331;
	selp.f32 	%f333, %f332, %f397, %p74;
	mov.b32 	%r318, %f333;
	mov.b32 	%r319, 2;
	// begin inline asm
	shfl.sync.down.b32 %r317, %r318, %r319, %r335, %r336;
	// end inline asm
	add.s32 	%r341, %r311, 2;
	setp.gt.s32 	%p75, %r341, %r335;
	mov.b32 	%f334, %r317;
	add.f32 	%f335, %f333, %f334;
	selp.f32 	%f336, %f333, %f335, %p75;
	mov.b32 	%r323, %f336;
	mov.b32 	%r324, 4;
	// begin inline asm
	shfl.sync.down.b32 %r322, %r323, %r324, %r335, %r336;
	// end inline asm
	add.s32 	%r342, %r311, 4;
	setp.gt.s32 	%p76, %r342, %r335;
	mov.b32 	%f337, %r322;
	add.f32 	%f338, %f336, %f337;
	selp.f32 	%f339, %f336, %f338, %p76;
	mov.b32 	%r328, %f339;
	mov.b32 	%r329, 8;
	// begin inline asm
	shfl.sync.down.b32 %r327, %r328, %r329, %r335, %r336;
	// end inline asm
	add.s32 	%r343, %r311, 8;
	setp.gt.s32 	%p77, %r343, %r335;
	mov.b32 	%f340, %r327;
	add.f32 	%f341, %f339, %f340;
	selp.f32 	%f342, %f339, %f341, %p77;
	mov.b32 	%r333, %f342;
	mov.b32 	%r334, 16;
	// begin inline asm
	shfl.sync.down.b32 %r332, %r333, %r334, %r335, %r336;
	// end inline asm
	add.s32 	%r344, %r311, 16;
	setp.gt.s32 	%p78, %r344, %r335;
	mov.b32 	%f343, %r332;
	add.f32 	%f344, %f342, %f343;
	selp.f32 	%f418, %f342, %f344, %p78;
	setp.ne.s32 	%p79, %r311, 0;
	@%p79 bra 	$L__BB6_20;
	shr.u32 	%r345, %r1, 3;
	and.b32  	%r346, %r345, 124;
	mov.u32 	%r347, _ZZN3cub18CUB_300001_SM_10006detail6reduce28DeviceReduceSingleTileKernelINS2_10policy_hubIfyN4cuda3std3__44plusIfEEE10Policy1000EPfSC_iS9_ffNS7_10__identityEEEvT0_T1_T2_T3_T4_T6_E12temp_storage;
	add.s32 	%r348, %r347, %r346;
	st.shared.f32 	[%r348+8], %f418;
$L__BB6_20:
	bar.sync 	0;
	setp.ne.s32 	%p80, %r1, 0;
	@%p80 bra 	$L__BB6_72;
	setp.gt.s32 	%p81, %r67, 32;
	ld.shared.f32 	%f345, [_ZZN3cub18CUB_300001_SM_10006detail6reduce28DeviceReduceSingleTileKernelINS2_10policy_hubIfyN4cuda3std3__44plusIfEEE10Policy1000EPfSC_iS9_ffNS7_10__identityEEEvT0_T1_T2_T3_T4_T6_E12temp_storage+12];
	add.f32 	%f346, %f418, %f345;
	selp.f32 	%f347, %f346, %f418, %p81;
	setp.gt.s32 	%p82, %r67, 64;
	ld.shared.f32 	%f348, [_ZZN3cub18CUB_300001_SM_10006detail6reduce28DeviceReduceSingleTileKernelINS2_10policy_hubIfyN4cuda3std3__44plusIfEEE10Policy1000EPfSC_iS9_ffNS7_10__identityEEEvT0_T1_T2_T3_T4_T6_E12temp_storage+16];
	add.f32 	%f349, %f348, %f347;
	selp.f32 	%f350, %f349, %f347, %p82;
	setp.gt.s32 	%p83, %r67, 96;
	ld.shared.f32 	%f351, [_ZZN3cub18CUB_300001_SM_10006detail6reduce28DeviceReduceSingleTileKernelINS2_10policy_hubIfyN4cuda3std3__44plusIfEEE10Policy1000EPfSC_iS9_ffNS7_10__identityEEEvT0_T1_T2_T3_T4_T6_E12temp_storage+20];
	add.f32 	%f352, %f351, %f350;
	selp.f32 	%f353, %f352, %f350, %p83;
	setp.gt.s32 	%p84, %r67, 128;
	ld.shared.f32 	%f354, [_ZZN3cub18CUB_300001_SM_10006detail6reduce28DeviceReduceSingleTileKernelINS2_10policy_hubIfyN4cuda3std3__44plusIfEEE10Policy1000EPfSC_iS9_ffNS7_10__identityEEEvT0_T1_T2_T3_T4_T6_E12temp_storage+24];
	add.f32 	%f355, %f354, %f353;
	selp.f32 	%f356, %f355, %f353, %p84;
	setp.gt.s32 	%p85, %r67, 160;
	ld.shared.f32 	%f357, [_ZZN3cub18CUB_300001_SM_10006detail6reduce28DeviceReduceSingleTileKernelINS2_10policy_hubIfyN4cuda3std3__44plusIfEEE10Policy1000EPfSC_iS9_ffNS7_10__identityEEEvT0_T1_T2_T3_T4_T6_E12temp_storage+28];
	add.f32 	%f358, %f357, %f356;
	selp.f32 	%f359, %f358, %f356, %p85;
	setp.gt.s32 	%p86, %r67, 192;
	ld.shared.f32 	%f360, [_ZZN3cub18CUB_300001_SM_10006detail6reduce28DeviceReduceSingleTileKernelINS2_10policy_hubIfyN4cuda3std3__44plusIfEEE10Policy1000EPfSC_iS9_ffNS7_10__identityEEEvT0_T1_T2_T3_T4_T6_E12temp_storage+32];
	add.f32 	%f361, %f360, %f359;
	selp.f32 	%f362, %f361, %f359, %p86;
	setp.gt.s32 	%p87, %r67, 224;
	ld.shared.f32 	%f363, [_ZZN3cub18CUB_300001_SM_10006detail6reduce28DeviceReduceSingleTileKernelINS2_10policy_hubIfyN4cuda3std3__44plusIfEEE10Policy1000EPfSC_iS9_ffNS7_10__identityEEEvT0_T1_T2_T3_T4_T6_E12temp_storage+36];
	add.f32 	%f364, %f363, %f362;
	selp.f32 	%f418, %f364, %f362, %p87;
	bra.uni 	$L__BB6_72;
$L__BB6_22:
	mov.u32 	%r13, %tid.x;
	shl.b32 	%r224, %r13, 2;
	mul.wide.u32 	%rd86, %r224, 4;
	add.s64 	%rd76, %rd16, %rd86;
	// begin inline asm
	ld.global.nc.v2.u64 {%rd74, %rd75}, [%rd76];
	// end inline asm
	mov.b64 	{%r225, %r226}, %rd75;
	mov.b64 	{%r227, %r228}, %rd74;
	mov.b32 	%f225, %r228;
	mov.b32 	%f226, %r227;
	mov.b32 	%f227, %r226;
	mov.b32 	%f228, %r225;
	add.s64 	%rd79, %rd76, 4096;
	// begin inline asm
	ld.global.nc.v2.u64 {%rd77, %rd78}, [%rd79];
	// end inline asm
	mov.b64 	{%r229, %r230}, %rd78;
	mov.b64 	{%r231, %r232}, %rd77;
	mov.b32 	%f229, %r232;
	mov.b32 	%f230, %r231;
	mov.b32 	%f231, %r230;
	mov.b32 	%f232, %r229;
	add.s64 	%rd82, %rd76, 8192;
	// begin inline asm
	ld.global.nc.v2.u64 {%rd80, %rd81}, [%rd82];
	// end inline asm
	mov.b64 	{%r233, %r234}, %rd81;
	mov.b64 	{%r235, %r236}, %rd80;
	mov.b32 	%f233, %r236;
	mov.b32 	%f234, %r235;
	mov.b32 	%f235, %r234;
	mov.b32 	%f236, %r233;
	add.s64 	%rd85, %rd76, 12288;
	// begin inline asm
	ld.global.nc.v2.u64 {%rd83, %rd84}, [%rd85];
	// end inline asm
	mov.b64 	{%r237, %r238}, %rd84;
	mov.b64 	{%r239, %r240}, %rd83;
	mov.b32 	%f237, %r240;
	mov.b32 	%f238, %r239;
	mov.b32 	%f239, %r238;
	mov.b32 	%f240, %r237;
	add.f32 	%f241, %f226, %f225;
	add.f32 	%f242, %f228, %f227;
	add.f32 	%f243, %f230, %f229;
	add.f32 	%f244, %f232, %f231;
	add.f32 	%f245, %f234, %f233;
	add.f32 	%f246, %f236, %f235;
	add.f32 	%f247, %f238, %f237;
	add.f32 	%f248, %f240, %f239;
	add.f32 	%f249, %f241, %f242;
	add.f32 	%f250, %f243, %f244;
	add.f32 	%f251, %f245, %f246;
	add.f32 	%f252, %f247, %f248;
	add.f32 	%f253, %f249, %f250;
	add.f32 	%f254, %f251, %f252;
	add.f32 	%f404, %f253, %f254;
	setp.lt.u32 	%p50, %r67, 8192;
	mov.b32 	%r387, 4096;
	@%p50 bra 	$L__BB6_26;
	add.s32 	%r14, %r67, -4096;
	mov.b32 	%r387, 4096;
$L__BB6_24:
	mul.wide.s32 	%rd99, %r387, 4;
	add.s64 	%rd89, %rd76, %rd99;
	// begin inline asm
	ld.global.nc.v2.u64 {%rd87, %rd88}, [%rd89];
	// end inline asm
	mov.b64 	{%r242, %r243}, %rd88;
	mov.b64 	{%r244, %r245}, %rd87;
	mov.b32 	%f255, %r245;
	mov.b32 	%f256, %r244;
	mov.b32 	%f257, %r243;
	mov.b32 	%f258, %r242;
	add.s64 	%rd92, %rd89, 4096;
	// begin inline asm
	ld.global.nc.v2.u64 {%rd90, %rd91}, [%rd92];
	// end inline asm
	mov.b64 	{%r246, %r247}, %rd91;
	mov.b64 	{%r248, %r249}, %rd90;
	mov.b32 	%f259, %r249;
	mov.b32 	%f260, %r248;
	mov.b32 	%f261, %r247;
	mov.b32 	%f262, %r246;
	add.s64 	%rd95, %rd89, 8192;
	// begin inline asm
	ld.global.nc.v2.u64 {%rd93, %rd94}, [%rd95];
	// end inline asm
	mov.b64 	{%r250, %r251}, %rd94;
	mov.b64 	{%r252, %r253}, %rd93;
	mov.b32 	%f263, %r253;
	mov.b32 	%f264, %r252;
	mov.b32 	%f265, %r251;
	mov.b32 	%f266, %r250;
	add.s64 	%rd98, %rd89, 12288;
	// begin inline asm
	ld.global.nc.v2.u64 {%rd96, %rd97}, [%rd98];
	// end inline asm
	mov.b64 	{%r254, %r255}, %rd97;
	mov.b64 	{%r256, %r257}, %rd96;
	mov.b32 	%f267, %r257;
	mov.b32 	%f268, %r256;
	mov.b32 	%f269, %r255;
	mov.b32 	%f270, %r254;
	add.f32 	%f271, %f404, %f256;
	add.f32 	%f272, %f255, %f258;
	add.f32 	%f273, %f257, %f260;
	add.f32 	%f274, %f259, %f262;
	add.f32 	%f275, %f261, %f264;
	add.f32 	%f276, %f263, %f266;
	add.f32 	%f277, %f265, %f268;
	add.f32 	%f278, %f267, %f270;
	add.f32 	%f279, %f271, %f272;
	add.f32 	%f280, %f273, %f274;
	add.f32 	%f281, %f275, %f276;
	add.f32 	%f282, %f277, %f278;
	add.f32 	%f283, %f279, %f280;
	add.f32 	%f284, %f281, %f282;
	add.f32 	%f285, %f283, %f284;
	add.f32 	%f404, %f285, %f269;
	sub.s32 	%r258, %r67, %r387;
	setp.lt.s32 	%p51, %r258, 4096;
	@%p51 bra 	$L__BB6_34;
	add.s32 	%r387, %r387, 4096;
	setp.le.s32 	%p52, %r387, %r14;
	@%p52 bra 	$L__BB6_24;
$L__BB6_26:
	setp.le.s32 	%p53, %r67, %r387;
	@%p53 bra 	$L__BB6_34;
	sub.s32 	%r18, %r67, %r387;
	setp.ge.s32 	%p54, %r13, %r18;
	@%p54 bra 	$L__BB6_34;
	not.b32 	%r259, %r13;
	add.s32 	%r260, %r67, %r259;
	sub.s32 	%r19, %r260, %r387;
	and.b32  	%r261, %r19, 768;
	setp.eq.s32 	%p55, %r261, 768;
	mov.u32 	%r391, %r13;
	@%p55 bra 	$L__BB6_31;
	add.s32 	%r389, %r13, %r387;
	shr.u32 	%r262, %r19, 8;
	add.s32 	%r263, %r262, 1;
	and.b32  	%r264, %r263, 3;
	neg.s32 	%r388, %r264;
	mov.u32 	%r391, %r13;
$L__BB6_30:
	.pragma "nounroll";
	mul.wide.u32 	%rd101, %r389, 4;
	add.s64 	%rd100, %rd16, %rd101;
	// begin inline asm
	ld.global.nc.u32 %r265, [%rd100];
	// end inline asm
	mov.b32 	%f287, %r265;
	add.f32 	%f404, %f404, %f287;
	add.s32 	%r391, %r391, 256;
	add.s32 	%r389, %r389, 256;
	add.s32 	%r388, %r388, 1;
	setp.ne.s32 	%p56, %r388, 0;
	@%p56 bra 	$L__BB6_30;
$L__BB6_31:
	setp.lt.u32 	%p57, %r19, 768;
	@%p57 bra 	$L__BB6_34;
	cvt.u64.u32 	%rd102, %r391;
	cvt.u64.u32 	%rd103, %r387;
	add.s64 	%rd104, %rd102, %rd103;
	shl.b64 	%rd105, %rd104, 2;
	add.s64 	%rd106, %rd105, %rd16;
	add.s64 	%rd122, %rd106, 2048;
	add.s32 	%r392, %r391, %r387;
$L__BB6_33:
	mul.wide.u32 	%rd111, %r392, 4;
	add.s64 	%rd107, %rd16, %rd111;
	// begin inline asm
	ld.global.nc.u32 %r266, [%rd107];
	// end inline asm
	mov.b32 	%f288, %r266;
	add.f32 	%f289, %f404, %f288;
	add.s64 	%rd108, %rd122, -1024;
	// begin inline asm
	ld.global.nc.u32 %r267, [%rd108];
	// end inline asm
	mov.b32 	%f290, %r267;
	add.f32 	%f291, %f289, %f290;
	// begin inline asm
	ld.global.nc.u32 %r268, [%rd122];
	// end inline asm
	mov.b32 	%f292, %r268;
	add.f32 	%f293, %f291, %f292;
	add.s64 	%rd110, %rd122, 1024;
	// begin inline asm
	ld.global.nc.u32 %r269, [%rd110];
	// end inline asm
	mov.b32 	%f294, %r269;
	add.f32 	%f404, %f293, %f294;
	add.s32 	%r391, %r391, 1024;
	add.s64 	%rd122, %rd122, 4096;
	add.s32 	%r392, %r392, 1024;
	setp.lt.s32 	%p58, %r391, %r18;
	@%p58 bra 	$L__BB6_33;
$L__BB6_34:
	// begin inline asm
	mov.u32 %r270, %laneid;
	// end inline asm
	mov.b32 	%r272, %f404;
	mov.b32 	%r273, 1;
	mov.b32 	%r294, 31;
	mov.b32 	%r295, -1;
	// begin inline asm
	shfl.sync.down.b32 %r271, %r272, %r273, %r294, %r295;
	// end inline asm
	setp.gt.s32 	%p59, %r270, 30;
	mov.b32 	%f295, %r271;
	add.f32 	%f296, %f404, %f295;
	selp.f32 	%f297, %f404, %f296, %p59;
	mov.b32 	%r277, %f297;
	mov.b32 	%r278, 2;
	// begin inline asm
	shfl.sync.down.b32 %r276, %r277, %r278, %r294, %r295;
	// end inline asm
	setp.gt.s32 	%p60, %r270, 29;
	mov.b32 	%f298, %r276;
	add.f32 	%f299, %f297, %f298;
	selp.f32 	%f300, %f297, %f299, %p60;
	mov.b32 	%r282, %f300;
	mov.b32 	%r283, 4;
	// begin inline asm
	shfl.sync.down.b32 %r281, %r282, %r283, %r294, %r295;
	// end inline asm
	setp.gt.s32 	%p61, %r270, 27;
	mov.b32 	%f301, %r281;
	add.f32 	%f302, %f300, %f301;
	selp.f32 	%f303, %f300, %f302, %p61;
	mov.b32 	%r287, %f303;
	mov.b32 	%r288, 8;
	// begin inline asm
	shfl.sync.down.b32 %r286, %r287, %r288, %r294, %r295;
	// end inline asm
	setp.gt.s32 	%p62, %r270, 23;
	mov.b32 	%f304, %r286;
	add.f32 	%f305, %f303, %f304;
	selp.f32 	%f306, %f303, %f305, %p62;
	mov.b32 	%r292, %f306;
	mov.b32 	%r293, 16;
	// begin inline asm
	shfl.sync.down.b32 %r291, %r292, %r293, %r294, %r295;
	// end inline asm
	setp.gt.s32 	%p63, %r270, 15;
	mov.b32 	%f307, %r291;
	add.f32 	%f26, %f306, %f307;
	selp.f32 	%f418, %f306, %f26, %p63;
	setp.ne.s32 	%p64, %r270, 0;
	@%p64 bra 	$L__BB6_36;
	shr.u32 	%r296, %r13, 3;
	and.b32  	%r297, %r296, 124;
	mov.u32 	%r298, _ZZN3cub18CUB_300001_SM_10006detail6reduce28DeviceReduceSingleTileKernelINS2_10policy_hubIfyN4cuda3std3__44plusIfEEE10Policy1000EPfSC_iS9_ffNS7_10__identityEEEvT0_T1_T2_T3_T4_T6_E12temp_storage;
	add.s32 	%r299, %r298, %r297;
	st.shared.f32 	[%r299+8], %f26;
$L__BB6_36:
	bar.sync 	0;
	setp.ne.s32 	%p65, %r13, 0;
	@%p65 bra 	$L__BB6_72;
	ld.shared.f32 	%f308, [_ZZN3cub18CUB_300001_SM_10006detail6reduce28DeviceReduceSingleTileKernelINS2_10policy_hubIfyN4cuda3std3__44plusIfEEE10Policy1000EPfSC_iS9_ffNS7_10__identityEEEvT0_T1_T2_T3_T4_T6_E12temp_storage+12];
	add.f32 	%f309, %f418, %f308;
	ld.shared.f32 	%f310, [_ZZN3cub18CUB_300001_SM_10006detail6reduce28DeviceReduceSingleTileKernelINS2_10policy_hubIfyN4cuda3std3__44plusIfEEE10Policy1000EPfSC_iS9_ffNS7_10__identityEEEvT0_T1_T2_T3_T4_T6_E12temp_storage+16];
	add.f32 	%f311, %f309, %f310;
	ld.shared.f32 	%f312, [_ZZN3cub18CUB_300001_SM_10006detail6reduce28DeviceReduceSingleTileKernelINS2_10policy_hubIfyN4cuda3std3__44plusIfEEE10Policy1000EPfSC_iS9_ffNS7_10__identityEEEvT0_T1_T2_T3_T4_T6_E12temp_storage+20];
	add.f32 	%f313, %f311, %f312;
	ld.shared.f32 	%f314, [_ZZN3cub18CUB_300001_SM_10006detail6reduce28DeviceReduceSingleTileKernelINS2_10policy_hubIfyN4cuda3std3__44plusIfEEE10Policy1000EPfSC_iS9_ffNS7_10__identityEEEvT0_T1_T2_T3_T4_T6_E12temp_storage+24];
	add.f32 	%f315, %f313, %f314;
	ld.shared.f32 	%f316, [_ZZN3cub18CUB_300001_SM_10006detail6reduce28DeviceReduceSingleTileKernelINS2_10policy_hubIfyN4cuda3std3__44plusIfEEE10Policy1000EPfSC_iS9_ffNS7_10__identityEEEvT0_T1_T2_T3_T4_T6_E12temp_storage+28];
	add.f32 	%f317, %f315, %f316;
	ld.shared.f32 	%f318, [_ZZN3cub18CUB_300001_SM_10006detail6reduce28DeviceReduceSingleTileKernelINS2_10policy_hubIfyN4cuda3std3__44plusIfEEE10Policy1000EPfSC_iS9_ffNS7_10__identityEEEvT0_T1_T2_T3_T4_T6_E12temp_storage+32];
	add.f32 	%f319, %f317, %f318;
	ld.shared.f32 	%f320, [_ZZN3cub18CUB_300001_SM_10006detail6reduce28DeviceReduceSingleTileKernelINS2_10policy_hubIfyN4cuda3std3__44plusIfEEE10Policy1000EPfSC_iS9_ffNS7_10__identityEEEvT0_T1_T2_T3_T4_T6_E12temp_storage+36];
	add.f32 	%f418, %f319, %f320;
	bra.uni 	$L__BB6_72;
$L__BB6_38:
	setp.gt.s32 	%p3, %r67, 4095;
	@%p3 bra 	$L__BB6_56;
	mov.u32 	%r34, %tid.x;
	setp.ge.s32 	%p20, %r34, %r67;
	mov.f32 	%f410, 0f00000000;
	mov.u32 	%r397, %r34;
	@%p20 bra 	$L__BB6_41;
	mul.wide.u32 	%rd66, %r34, 4;
	add.s64 	%rd65, %rd16, %rd66;
	// begin inline asm
	ld.global.nc.u32 %r144, [%rd65];
	// end inline asm
	mov.b32 	%f410, %r144;
	add.s32 	%r397, %r34, 256;
$L__BB6_41:
	setp.ge.s32 	%p21, %r397, %r67;
	@%p21 bra 	$L__BB6_47;
	not.b32 	%r145, %r397;
	add.s32 	%r37, %r67, %r145;
	and.b32  	%r146, %r37, 768;
	setp.eq.s32 	%p22, %r146, 768;
	@%p22 bra 	$L__BB6_45;
	mul.wide.u32 	%rd67, %r397, 4;
	add.s64 	%rd123, %rd16, %rd67;
	shr.u32 	%r147, %r37, 8;
	add.s32 	%r148, %r147, 1;
	and.b32  	%r149, %r148, 3;
	neg.s32 	%r395, %r149;
$L__BB6_44:
	.pragma "nounroll";
	// begin inline asm
	ld.global.nc.u32 %r150, [%rd123];
	// end inline asm
	mov.b32 	%f157, %r150;
	add.f32 	%f410, %f410, %f157;
	add.s32 	%r397, %r397, 256;
	add.s64 	%rd123, %rd123, 1024;
	add.s32 	%r395, %r395, 1;
	setp.ne.s32 	%p23, %r395, 0;
	@%p23 bra 	$L__BB6_44;
$L__BB6_45:
	setp.lt.u32 	%p24, %r37, 768;
	@%p24 bra 	$L__BB6_47;
$L__BB6_46:
	mul.wide.s32 	%rd73, %r397, 4;
	add.s64 	%rd69, %rd16, %rd73;
	// begin inline asm
	ld.global.nc.u32 %r151, [%rd69];
	// end inline asm
	mov.b32 	%f158, %r151;
	add.f32 	%f159, %f410, %f158;
	add.s64 	%rd70, %rd69, 1024;
	// begin inline asm
	ld.global.nc.u32 %r152, [%rd70];
	// end inline asm
	mov.b32 	%f160, %r152;
	add.f32 	%f161, %f159, %f160;
	add.s64 	%rd71, %rd69, 2048;
	// begin inline asm
	ld.global.nc.u32 %r153, [%rd71];
	// end inline asm
	mov.b32 	%f162, %r153;
	add.f32 	%f163, %f161, %f162;
	add.s64 	%rd72, %rd69, 3072;
	// begin inline asm
	ld.global.nc.u32 %r154, [%rd72];
	// end inline asm
	mov.b32 	%f164, %r154;
	add.f32 	%f410, %f163, %f164;
	add.s32 	%r397, %r397, 1024;
	setp.lt.s32 	%p25, %r397, %r67;
	@%p25 bra 	$L__BB6_46;
$L__BB6_47:
	setp.lt.s32 	%p26, %r67, 256;
	@%p26 bra 	$L__BB6_52;
	// begin inline asm
	mov.u32 %r193, %laneid;
	// end inline asm
	mov.b32 	%r195, %f410;
	mov.b32 	%r196, 1;
	mov.b32 	%r217, 31;
	mov.b32 	%r218, -1;
	// begin inline asm
	shfl.sync.down.b32 %r194, %r195, %r196, %r217, %r218;
	// end inline asm
	setp.gt.s32 	%p42, %r193, 30;
	mov.b32 	%f199, %r194;
	add.f32 	%f200, %f410, %f199;
	selp.f32 	%f201, %f410, %f200, %p42;
	mov.b32 	%r200, %f201;
	mov.b32 	%r201, 2;
	// begin inline asm
	shfl.sync.down.b32 %r199, %r200, %r201, %r217, %r218;
	// end inline asm
	setp.gt.s32 	%p43, %r193, 29;
	mov.b32 	%f202, %r199;
	add.f32 	%f203, %f201, %f202;
	selp.f32 	%f204, %f201, %f203, %p43;
	mov.b32 	%r205, %f204;
	mov.b32 	%r206, 4;
	// begin inline asm
	shfl.sync.down.b32 %r204, %r205, %r206, %r217, %r218;
	// end inline asm
	setp.gt.s32 	%p44, %r193, 27;
	mov.b32 	%f205, %r204;
	add.f32 	%f206, %f204, %f205;
	selp.f32 	%f207, %f204, %f206, %p44;
	mov.b32 	%r210, %f207;
	mov.b32 	%r211, 8;
	// begin inline asm
	shfl.sync.down.b32 %r209, %r210, %r211, %r217, %r218;
	// end inline asm
	setp.gt.s32 	%p45, %r193, 23;
	mov.b32 	%f208, %r209;
	add.f32 	%f209, %f207, %f208;
	selp.f32 	%f210, %f207, %f209, %p45;
	mov.b32 	%r215, %f210;
	mov.b32 	%r216, 16;
	// begin inline asm
	shfl.sync.down.b32 %r214, %r215, %r216, %r217, %r218;
	// end inline asm
	setp.gt.s32 	%p46, %r193, 15;
	mov.b32 	%f211, %r214;
	add.f32 	%f38, %f210, %f211;
	selp.f32 	%f418, %f210, %f38, %p46;
	setp.ne.s32 	%p47, %r193, 0;
	@%p47 bra 	$L__BB6_50;
	shr.u32 	%r219, %r34, 3;
	and.b32  	%r220, %r219, 124;
	mov.u32 	%r221, _ZZN3cub18CUB_300001_SM_10006detail6reduce28DeviceReduceSingleTileKernelINS2_10policy_hubIfyN4cuda3std3__44plusIfEEE10Policy1000EPfSC_iS9_ffNS7_10__identityEEEvT0_T1_T2_T3_T4_T6_E12temp_storage;
	add.s32 	%r222, %r221, %r220;
	st.shared.f32 	[%r222+8], %f38;
$L__BB6_50:
	bar.sync 	0;
	setp.ne.s32 	%p48, %r34, 0;
	@%p48 bra 	$L__BB6_72;
	ld.shared.f32 	%f212, [_ZZN3cub18CUB_300001_SM_10006detail6reduce28DeviceReduceSingleTileKernelINS2_10policy_hubIfyN4cuda3std3__44plusIfEEE10Policy1000EPfSC_iS9_ffNS7_10__identityEEEvT0_T1_T2_T3_T4_T6_E12temp_storage+12];
	add.f32 	%f213, %f418, %f212;
	ld.shared.f32 	%f214, [_ZZN3cub18CUB_300001_SM_10006detail6reduce28DeviceReduceSingleTileKernelINS2_10policy_hubIfyN4cuda3std3__44plusIfEEE10Policy1000EPfSC_iS9_ffNS7_10__identityEEEvT0_T1_T2_T3_T4_T6_E12temp_storage+16];
	add.f32 	%f215, %f213, %f214;
	ld.shared.f32 	%f216, [_ZZN3cub18CUB_300001_SM_10006detail6reduce28DeviceReduceSingleTileKernelINS2_10policy_hubIfyN4cuda3std3__44plusIfEEE10Policy1000EPfSC_iS9_ffNS7_10__identityEEEvT0_T1_T2_T3_T4_T6_E12temp_storage+20];
	add.f32 	%f217, %f215, %f216;
	ld.shared.f32 	%f218, [_ZZN3cub18CUB_300001_SM_10006detail6reduce28DeviceReduceSingleTileKernelINS2_10policy_hubIfyN4cuda3std3__44plusIfEEE10Policy1000EPfSC_iS9_ffNS7_10__identityEEEvT0_T1_T2_T3_T4_T6_E12temp_storage+24];
	add.f32 	%f219, %f217, %f218;
	ld.shared.f32 	%f220, [_ZZN3cub18CUB_300001_SM_10006detail6reduce28DeviceReduceSingleTileKernelINS2_10policy_hubIfyN4cuda3std3__44plusIfEEE10Policy1000EPfSC_iS9_ffNS7_10__identityEEEvT0_T1_T2_T3_T4_T6_E12temp_storage+28];
	add.f32 	%f221, %f219, %f220;
	ld.shared.f32 	%f222, [_ZZN3cub18CUB_300001_SM_10006detail6reduce28DeviceReduceSingleTileKernelINS2_10policy_hubIfyN4cuda3std3__44plusIfEEE10Policy1000EPfSC_iS9_ffNS7_10__identityEEEvT0_T1_T2_T3_T4_T6_E12temp_storage+32];
	add.f32 	%f223, %f221, %f222;
	ld.shared.f32 	%f224, [_ZZN3cub18CUB_300001_SM_10006detail6reduce28DeviceReduceSingleTileKernelINS2_10policy_hubIfyN4cuda3std3__44plusIfEEE10Policy1000EPfSC_iS9_ffNS7_10__identityEEEvT0_T1_T2_T3_T4_T6_E12temp_storage+36];
	add.f32 	%f418, %f223, %f224;
	bra.uni 	$L__BB6_72;
$L__BB6_52:
	// begin inline asm
	mov.u32 %r155, %laneid;
	// end inline asm
	and.b32  	%r181, %r34, 992;
	add.s32 	%r182, %r181, 32;
	setp.gt.s32 	%p27, %r182, %r67;
	not.b32 	%r183, %r181;
	add.s32 	%r184, %r67, %r183;
	selp.b32 	%r179, %r184, 31, %p27;
	mov.b32 	%r157, %f410;
	mov.b32 	%r158, 1;
	mov.b32 	%r180, -1;
	// begin inline asm
	shfl.sync.down.b32 %r156, %r157, %r158, %r179, %r180;
	// end inline asm
	setp.lt.s32 	%p28, %r155, %r179;
	mov.b32 	%f165, %r156;
	add.f32 	%f166, %f410, %f165;
	selp.f32 	%f167, %f166, %f410, %p28;
	mov.b32 	%r162, %f167;
	mov.b32 	%r163, 2;
	// begin inline asm
	shfl.sync.down.b32 %r161, %r162, %r163, %r179, %r180;
	// end inline asm
	add.s32 	%r185, %r155, 2;
	setp.gt.s32 	%p29, %r185, %r179;
	mov.b32 	%f168, %r161;
	add.f32 	%f169, %f167, %f168;
	selp.f32 	%f170, %f167, %f169, %p29;
	mov.b32 	%r167, %f170;
	mov.b32 	%r168, 4;
	// begin inline asm
	shfl.sync.down.b32 %r166, %r167, %r168, %r179, %r180;
	// end inline asm
	add.s32 	%r186, %r155, 4;
	setp.gt.s32 	%p30, %r186, %r179;
	mov.b32 	%f171, %r166;
	add.f32 	%f172, %f170, %f171;
	selp.f32 	%f173, %f170, %f172, %p30;
	mov.b32 	%r172, %f173;
	mov.b32 	%r173, 8;
	// begin inline asm
	shfl.sync.down.b32 %r171, %r172, %r173, %r179, %r180;
	// end inline asm
	add.s32 	%r187, %r155, 8;
	setp.gt.s32 	%p31, %r187, %r179;
	mov.b32 	%f174, %r171;
	add.f32 	%f175, %f173, %f174;
	selp.f32 	%f176, %f173, %f175, %p31;
	mov.b32 	%r177, %f176;
	mov.b32 	%r178, 16;
	// begin inline asm
	shfl.sync.down.b32 %r176, %r177, %r178, %r179, %r180;
	// end inline asm
	add.s32 	%r188, %r155, 16;
	setp.gt.s32 	%p32, %r188, %r179;
	mov.b32 	%f177, %r176;
	add.f32 	%f178, %f176, %f177;
	selp.f32 	%f418, %f176, %f178, %p32;
	setp.ne.s32 	%p33, %r155, 0;
	@%p33 bra 	$L__BB6_54;
	shr.u32 	%r189, %r34, 3;
	and.b32  	%r190, %r189, 124;
	mov.u32 	%r191, _ZZN3cub18CUB_300001_SM_10006detail6reduce28DeviceReduceSingleTileKernelINS2_10policy_hubIfyN4cuda3std3__44plusIfEEE10Policy1000EPfSC_iS9_ffNS7_10__identityEEEvT0_T1_T2_T3_T4_T6_E12temp_storage;
	add.s32 	%r192, %r191, %r190;
	st.shared.f32 	[%r192+8], %f418;
$L__BB6_54:
	bar.sync 	0;
	setp.ne.s32 	%p34, %r34, 0;
	@%p34 bra 	$L__BB6_72;
	setp.gt.s32 	%p35, %r67, 32;
	ld.shared.f32 	%f179, [_ZZN3cub18CUB_300001_SM_10006detail6reduce28DeviceReduceSingleTileKernelINS2_10policy_hubIfyN4cuda3std3__44plusIfEEE10Policy1000EPfSC_iS9_ffNS7_10__identityEEEvT0_T1_T2_T3_T4_T6_E12temp_storage+12];
	add.f32 	%f180, %f418, %f179;
	selp.f32 	%f181, %f180, %f418, %p35;
	setp.gt.s32 	%p36, %r67, 64;
	ld.shared.f32 	%f182, [_ZZN3cub18CUB_300001_SM_10006detail6reduce28DeviceReduceSingleTileKernelINS2_10policy_hubIfyN4cuda3std3__44plusIfEEE10Policy1000EPfSC_iS9_ffNS7_10__identityEEEvT0_T1_T2_T3_T4_T6_E12temp_storage+16];
	add.f32 	%f183, %f182, %f181;
	selp.f32 	%f184, %f183, %f181, %p36;
	setp.gt.s32 	%p37, %r67, 96;
	ld.shared.f32 	%f185, [_ZZN3cub18CUB_300001_SM_10006detail6reduce28DeviceReduceSingleTileKernelINS2_10policy_hubIfyN4cuda3std3__44plusIfEEE10Policy1000EPfSC_iS9_ffNS7_10__identityEEEvT0_T1_T2_T3_T4_T6_E12temp_storage+20];
	add.f32 	%f186, %f185, %f184;
	selp.f32 	%f187, %f186, %f184, %p37;
	setp.gt.s32 	%p38, %r67, 128;
	ld.shared.f32 	%f188, [_ZZN3cub18CUB_300001_SM_10006detail6reduce28DeviceReduceSingleTileKernelINS2_10policy_hubIfyN4cuda3std3__44plusIfEEE10Policy1000EPfSC_iS9_ffNS7_10__identityEEEvT0_T1_T2_T3_T4_T6_E12temp_storage+24];
	add.f32 	%f189, %f188, %f187;
	selp.f32 	%f190, %f189, %f187, %p38;
	setp.gt.s32 	%p39, %r67, 160;
	ld.shared.f32 	%f191, [_ZZN3cub18CUB_300001_SM_10006detail6reduce28DeviceReduceSingleTileKernelINS2_10policy_hubIfyN4cuda3std3__44plusIfEEE10Policy1000EPfSC_iS9_ffNS7_10__identityEEEvT0_T1_T2_T3_T4_T6_E12temp_storage+28];
	add.f32 	%f192, %f191, %f190;
	selp.f32 	%f193, %f192, %f190, %p39;
	setp.gt.s32 	%p40, %r67, 192;
	ld.shared.f32 	%f194, [_ZZN3cub18CUB_300001_SM_10006detail6reduce28DeviceReduceSingleTileKernelINS2_10policy_hubIfyN4cuda3std3__44plusIfEEE10Policy1000EPfSC_iS9_ffNS7_10__identityEEEvT0_T1_T2_T3_T4_T6_E12temp_storage+32];
	add.f32 	%f195, %f194, %f193;
	selp.f32 	%f196, %f195, %f193, %p40;
	setp.gt.s32 	%p41, %r67, 224;
	ld.shared.f32 	%f197, [_ZZN3cub18CUB_300001_SM_10006detail6reduce28DeviceReduceSingleTileKernelINS2_10policy_hubIfyN4cuda3std3__44plusIfEEE10Policy1000EPfSC_iS9_ffNS7_10__identityEEEvT0_T1_T2_T3_T4_T6_E12temp_storage+36];
	add.f32 	%f198, %f197, %f196;
	selp.f32 	%f418, %f198, %f196, %p41;
	bra.uni 	$L__BB6_72;
$L__BB6_56:
	mov.u32 	%r46, %tid.x;
	mul.wide.u32 	%rd35, %r46, 4;
	add.s64 	%rd19, %rd16, %rd35;
	// begin inline asm
	ld.global.nc.u32 %r68, [%rd19];
	// end inline asm
	mov.b32 	%f59, %r68;
	add.s64 	%rd20, %rd19, 1024;
	// begin inline asm
	ld.global.nc.u32 %r69, [%rd20];
	// end inline asm
	mov.b32 	%f60, %r69;
	add.s64 	%rd21, %rd19, 2048;
	// begin inline asm
	ld.global.nc.u32 %r70, [%rd21];
	// end inline asm
	mov.b32 	%f61, %r70;
	add.s64 	%rd22, %rd19, 3072;
	// begin inline asm
	ld.global.nc.u32 %r71, [%rd22];
	// end inline asm
	mov.b32 	%f62, %r71;
	add.s64 	%rd23, %rd19, 4096;
	// begin inline asm
	ld.global.nc.u32 %r72, [%rd23];
	// end inline asm
	mov.b32 	%f63, %r72;
	add.s64 	%rd24, %rd19, 5120;
	// begin inline asm
	ld.global.nc.u32 %r73, [%rd24];
	// end inline asm
	mov.b32 	%f64, %r73;
	add.s64 	%rd25, %rd19, 6144;
	// begin inline asm
	ld.global.nc.u32 %r74, [%rd25];
	// end inline asm
	mov.b32 	%f65, %r74;
	add.s64 	%rd26, %rd19, 7168;
	// begin inline asm
	ld.global.nc.u32 %r75, [%rd26];
	// end inline asm
	mov.b32 	%f66, %r75;
	add.s64 	%rd27, %rd19, 8192;
	// begin inline asm
	ld.global.nc.u32 %r76, [%rd27];
	// end inline asm
	mov.b32 	%f67, %r76;
	add.s64 	%rd28, %rd19, 9216;
	// begin inline asm
	ld.global.nc.u32 %r77, [%rd28];
	// end inline asm
	mov.b32 	%f68, %r77;
	add.s64 	%rd29, %rd19, 10240;
	// begin inline asm
	ld.global.nc.u32 %r78, [%rd29];
	// end inline asm
	mov.b32 	%f69, %r78;
	add.s64 	%rd30, %rd19, 11264;
	// begin inline asm
	ld.global.nc.u32 %r79, [%rd30];
	// end inline asm
	mov.b32 	%f70, %r79;
	add.s64 	%rd31, %rd19, 12288;
	// begin inline asm
	ld.global.nc.u32 %r80, [%rd31];
	// end inline asm
	mov.b32 	%f71, %r80;
	add.s64 	%rd32, %rd19, 13312;
	// begin inline asm
	ld.global.nc.u32 %r81, [%rd32];
	// end inline asm
	mov.b32 	%f72, %r81;
	add.s64 	%rd33, %rd19, 14336;
	// begin inline asm
	ld.global.nc.u32 %r82, [%rd33];
	// end inline asm
	mov.b32 	%f73, %r82;
	add.s64 	%rd34, %rd19, 15360;
	// begin inline asm
	ld.global.nc.u32 %r83, [%rd34];
	// end inline asm
	mov.b32 	%f74, %r83;
	add.f32 	%f75, %f59, %f60;
	add.f32 	%f76, %f61, %f62;
	add.f32 	%f77, %f63, %f64;
	add.f32 	%f78, %f65, %f66;
	add.f32 	%f79, %f67, %f68;
	add.f32 	%f80, %f69, %f70;
	add.f32 	%f81, %f71, %f72;
	add.f32 	%f82, %f73, %f74;
	add.f32 	%f83, %f75, %f76;
	add.f32 	%f84, %f77, %f78;
	add.f32 	%f85, %f79, %f80;
	add.f32 	%f86, %f81, %f82;
	add.f32 	%f87, %f83, %f84;
	add.f32 	%f88, %f85, %f86;
	add.f32 	%f417, %f87, %f88;
	setp.lt.u32 	%p4, %r67, 8192;
	mov.b32 	%r400, 4096;
	@%p4 bra 	$L__BB6_60;
	add.s32 	%r47, %r67, -4096;
	mov.b32 	%r400, 4096;
$L__BB6_58:
	mul.wide.s32 	%rd52, %r400, 4;
	add.s64 	%rd36, %rd19, %rd52;
	// begin inline asm
	ld.global.nc.u32 %r86, [%rd36];
	// end inline asm
	mov.b32 	%f89, %r86;
	add.s64 	%rd37, %rd36, 1024;
	// begin inline asm
	ld.global.nc.u32 %r87, [%rd37];
	// end inline asm
	mov.b32 	%f90, %r87;
	add.s64 	%rd38, %rd36, 2048;
	// begin inline asm
	ld.global.nc.u32 %r88, [%rd38];
	// end inline asm
	mov.b32 	%f91, %r88;
	add.s64 	%rd39, %rd36, 3072;
	// begin inline asm
	ld.global.nc.u32 %r89, [%rd39];
	// end inline asm
	mov.b32 	%f92, %r89;
	add.s64 	%rd40, %rd36, 4096;
	// begin inline asm
	ld.global.nc.u32 %r90, [%rd40];
	// end inline asm
	mov.b32 	%f93, %r90;
	add.s64 	%rd41, %rd36, 5120;
	// begin inline asm
	ld.global.nc.u32 %r91, [%rd41];
	// end inline asm
	mov.b32 	%f94, %r91;
	add.s64 	%rd42, %rd36, 6144;
	// begin inline asm
	ld.global.nc.u32 %r92, [%rd42];
	// end inline asm
	mov.b32 	%f95, %r92;
	add.s64 	%rd43, %rd36, 7168;
	// begin inline asm
	ld.global.nc.u32 %r93, [%rd43];
	// end inline asm
	mov.b32 	%f96, %r93;
	add.s64 	%rd44, %rd36, 8192;
	// begin inline asm
	ld.global.nc.u32 %r94, [%rd44];
	// end inline asm
	mov.b32 	%f97, %r94;
	add.s64 	%rd45, %rd36, 9216;
	// begin inline asm
	ld.global.nc.u32 %r95, [%rd45];
	// end inline asm
	mov.b32 	%f98, %r95;
	add.s64 	%rd46, %rd36, 10240;
	// begin inline asm
	ld.global.nc.u32 %r96, [%rd46];
	// end inline asm
	mov.b32 	%f99, %r96;
	add.s64 	%rd47, %rd36, 11264;
	// begin inline asm
	ld.global.nc.u32 %r97, [%rd47];
	// end inline asm
	mov.b32 	%f100, %r97;
	add.s64 	%rd48, %rd36, 12288;
	// begin inline asm
	ld.global.nc.u32 %r98, [%rd48];
	// end inline asm
	mov.b32 	%f101, %r98;
	add.s64 	%rd49, %rd36, 13312;
	// begin inline asm
	ld.global.nc.u32 %r99, [%rd49];
	// end inline asm
	mov.b32 	%f102, %r99;
	add.s64 	%rd50, %rd36, 14336;
	// begin inline asm
	ld.global.nc.u32 %r100, [%rd50];
	// end inline asm
	mov.b32 	%f103, %r100;
	add.s64 	%rd51, %rd36, 15360;
	// begin inline asm
	ld.global.nc.u32 %r101, [%rd51];
	// end inline asm
	mov.b32 	%f104, %r101;
	add.f32 	%f105, %f417, %f89;
	add.f32 	%f106, %f90, %f91;
	add.f32 	%f107, %f92, %f93;
	add.f32 	%f108, %f94, %f95;
	add.f32 	%f109, %f96, %f97;
	add.f32 	%f110, %f98, %f99;
	add.f32 	%f111, %f100, %f101;
	add.f32 	%f112, %f102, %f103;
	add.f32 	%f113, %f105, %f106;
	add.f32 	%f114, %f107, %f108;
	add.f32 	%f115, %f109, %f110;
	add.f32 	%f116, %f111, %f112;
	add.f32 	%f117, %f113, %f114;
	add.f32 	%f118, %f115, %f116;
	add.f32 	%f119, %f117, %f118;
	add.f32 	%f417, %f119, %f104;
	sub.s32 	%r102, %r67, %r400;
	setp.lt.s32 	%p5, %r102, 4096;
	@%p5 bra 	$L__BB6_68;
	add.s32 	%r400, %r400, 4096;
	setp.le.s32 	%p6, %r400, %r47;
	@%p6 bra 	$L__BB6_58;
$L__BB6_60:
	setp.le.s32 	%p7, %r67, %r400;
	@%p7 bra 	$L__BB6_68;
	sub.s32 	%r51, %r67, %r400;
	setp.ge.s32 	%p8, %r46, %r51;
	@%p8 bra 	$L__BB6_68;
	not.b32 	%r103, %r46;
	add.s32 	%r104, %r67, %r103;
	sub.s32 	%r52, %r104, %r400;
	and.b32  	%r105, %r52, 768;
	setp.eq.s32 	%p9, %r105, 768;
	mov.u32 	%r404, %r46;
	@%p9 bra 	$L__BB6_65;
	add.s32 	%r402, %r46, %r400;
	shr.u32 	%r106, %r52, 8;
	add.s32 	%r107, %r106, 1;
	and.b32  	%r108, %r107, 3;
	neg.s32 	%r401, %r108;
	mov.u32 	%r404, %r46;
$L__BB6_64:
	.pragma "nounroll";
	mul.wide.u32 	%rd54, %r402, 4;
	add.s64 	%rd53, %rd16, %rd54;
	// begin inline asm
	ld.global.nc.u32 %r109, [%rd53];
	// end inline asm
	mov.b32 	%f121, %r109;
	add.f32 	%f417, %f417, %f121;
	add.s32 	%r404, %r404, 256;
	add.s32 	%r402, %r402, 256;
	add.s32 	%r401, %r401, 1;
	setp.ne.s32 	%p10, %r401, 0;
	@%p10 bra 	$L__BB6_64;
$L__BB6_65:
	setp.lt.u32 	%p11, %r52, 768;
	@%p11 bra 	$L__BB6_68;
	cvt.u64.u32 	%rd55, %r404;
	cvt.u64.u32 	%rd56, %r400;
	add.s64 	%rd57, %rd55, %rd56;
	shl.b64 	%rd58, %rd57, 2;
	add.s64 	%rd59, %rd58, %rd16;
	add.s64 	%rd124, %rd59, 2048;
	add.s32 	%r405, %r404, %r400;
$L__BB6_67:
	mul.wide.u32 	%rd64, %r405, 4;
	add.s64 	%rd60, %rd16, %rd64;
	// begin inline asm
	ld.global.nc.u32 %r110, [%rd60];
	// end inline asm
	mov.b32 	%f122, %r110;
	add.f32 	%f123, %f417, %f122;
	add.s64 	%rd61, %rd124, -1024;
	// begin inline asm
	ld.global.nc.u32 %r111, [%rd61];
	// end inline asm
	mov.b32 	%f124, %r111;
	add.f32 	%f125, %f123, %f124;
	// begin inline asm
	ld.global.nc.u32 %r112, [%rd124];
	// end inline asm
	mov.b32 	%f126, %r112;
	add.f32 	%f127, %f125, %f126;
	add.s64 	%rd63, %rd124, 1024;
	// begin inline asm
	ld.global.nc.u32 %r113, [%rd63];
	// end inline asm
	mov.b32 	%f128, %r113;
	add.f32 	%f417, %f127, %f128;
	add.s32 	%r404, %r404, 1024;
	add.s64 	%rd124, %rd124, 4096;
	add.s32 	%r405, %r405, 1024;
	setp.lt.s32 	%p12, %r404, %r51;
	@%p12 bra 	$L__BB6_67;
$L__BB6_68:
	// begin inline asm
	mov.u32 %r114, %laneid;
	// end inline asm
	mov.b32 	%r116, %f417;
	mov.b32 	%r117, 1;
	mov.b32 	%r138, 31;
	mov.b32 	%r139, -1;
	// begin inline asm
	shfl.sync.down.b32 %r115, %r116, %r117, %r138, %r139;
	// end inline asm
	setp.gt.s32 	%p13, %r114, 30;
	mov.b32 	%f129, %r115;
	add.f32 	%f130, %f417, %f129;
	selp.f32 	%f131, %f417, %f130, %p13;
	mov.b32 	%r121, %f131;
	mov.b32 	%r122, 2;
	// begin inline asm
	shfl.sync.down.b32 %r120, %r121, %r122, %r138, %r139;
	// end inline asm
	setp.gt.s32 	%p14, %r114, 29;
	mov.b32 	%f132, %r120;
	add.f32 	%f133, %f131, %f132;
	selp.f32 	%f134, %f131, %f133, %p14;
	mov.b32 	%r126, %f134;
	mov.b32 	%r127, 4;
	// begin inline asm
	shfl.sync.down.b32 %r125, %r126, %r127, %r138, %r139;
	// end inline asm
	setp.gt.s32 	%p15, %r114, 27;
	mov.b32 	%f135, %r125;
	add.f32 	%f136, %f134, %f135;
	selp.f32 	%f137, %f134, %f136, %p15;
	mov.b32 	%r131, %f137;
	mov.b32 	%r132, 8;
	// begin inline asm
	shfl.sync.down.b32 %r130, %r131, %r132, %r138, %r139;
	// end inline asm
	setp.gt.s32 	%p16, %r114, 23;
	mov.b32 	%f138, %r130;
	add.f32 	%f139, %f137, %f138;
	selp.f32 	%f140, %f137, %f139, %p16;
	mov.b32 	%r136, %f140;
	mov.b32 	%r137, 16;
	// begin inline asm
	shfl.sync.down.b32 %r135, %r136, %r137, %r138, %r139;
	// end inline asm
	setp.gt.s32 	%p17, %r114, 15;
	mov.b32 	%f141, %r135;
	add.f32 	%f54, %f140, %f141;
	selp.f32 	%f418, %f140, %f54, %p17;
	setp.ne.s32 	%p18, %r114, 0;
	@%p18 bra 	$L__BB6_70;
	shr.u32 	%r140, %r46, 3;
	and.b32  	%r141, %r140, 124;
	mov.u32 	%r142, _ZZN3cub18CUB_300001_SM_10006detail6reduce28DeviceReduceSingleTileKernelINS2_10policy_hubIfyN4cuda3std3__44plusIfEEE10Policy1000EPfSC_iS9_ffNS7_10__identityEEEvT0_T1_T2_T3_T4_T6_E12temp_storage;
	add.s32 	%r143, %r142, %r141;
	st.shared.f32 	[%r143+8], %f54;
$L__BB6_70:
	bar.sync 	0;
	setp.ne.s32 	%p19, %r46, 0;
	@%p19 bra 	$L__BB6_72;
	ld.shared.f32 	%f142, [_ZZN3cub18CUB_300001_SM_10006detail6reduce28DeviceReduceSingleTileKernelINS2_10policy_hubIfyN4cuda3std3__44plusIfEEE10Policy1000EPfSC_iS9_ffNS7_10__identityEEEvT0_T1_T2_T3_T4_T6_E12temp_storage+12];
	add.f32 	%f143, %f418, %f142;
	ld.shared.f32 	%f144, [_ZZN3cub18CUB_300001_SM_10006detail6reduce28DeviceReduceSingleTileKernelINS2_10policy_hubIfyN4cuda3std3__44plusIfEEE10Policy1000EPfSC_iS9_ffNS7_10__identityEEEvT0_T1_T2_T3_T4_T6_E12temp_storage+16];
	add.f32 	%f145, %f143, %f144;
	ld.shared.f32 	%f146, [_ZZN3cub18CUB_300001_SM_10006detail6reduce28DeviceReduceSingleTileKernelINS2_10policy_hubIfyN4cuda3std3__44plusIfEEE10Policy1000EPfSC_iS9_ffNS7_10__identityEEEvT0_T1_T2_T3_T4_T6_E12temp_storage+20];
	add.f32 	%f147, %f145, %f146;
	ld.shared.f32 	%f148, [_ZZN3cub18CUB_300001_SM_10006detail6reduce28DeviceReduceSingleTileKernelINS2_10policy_hubIfyN4cuda3std3__44plusIfEEE10Policy1000EPfSC_iS9_ffNS7_10__identityEEEvT0_T1_T2_T3_T4_T6_E12temp_storage+24];
	add.f32 	%f149, %f147, %f148;
	ld.shared.f32 	%f150, [_ZZN3cub18CUB_300001_SM_10006detail6reduce28DeviceReduceSingleTileKernelINS2_10policy_hubIfyN4cuda3std3__44plusIfEEE10Policy1000EPfSC_iS9_ffNS7_10__identityEEEvT0_T1_T2_T3_T4_T6_E12temp_storage+28];
	add.f32 	%f151, %f149, %f150;
	ld.shared.f32 	%f152, [_ZZN3cub18CUB_300001_SM_10006detail6reduce28DeviceReduceSingleTileKernelINS2_10policy_hubIfyN4cuda3std3__44plusIfEEE10Policy1000EPfSC_iS9_ffNS7_10__identityEEEvT0_T1_T2_T3_T4_T6_E12temp_storage+32];
	add.f32 	%f153, %f151, %f152;
	ld.shared.f32 	%f154, [_ZZN3cub18CUB_300001_SM_10006detail6reduce28DeviceReduceSingleTileKernelINS2_10policy_hubIfyN4cuda3std3__44plusIfEEE10Policy1000EPfSC_iS9_ffNS7_10__identityEEEvT0_T1_T2_T3_T4_T6_E12temp_storage+36];
	add.f32 	%f418, %f153, %f154;
$L__BB6_72:
	mov.u32 	%r379, %tid.x;
	setp.ne.s32 	%p95, %r379, 0;
	@%p95 bra 	$L__BB6_74;
	add.f32 	%f391, %f58, %f418;
	st.global.f32 	[%rd1], %f391;
$L__BB6_74:
	ret;

}


// ===== COMPILED SASS (sm_100) =====

	.target	sm_100

	.elftype	@"ET_EXEC"


//--------------------- .note.nv.tkinfo           --------------------------
	.section	.note.nv.tkinfo,"",@"SHT_NOTE"
	.sectionflags	@"SHF_NOTE_NV_TKINFO"
	.tkinfo
        /*0018*/ 	.word	0x00000002
        /*0030*/ 	.string	""
        /*0030*/ 	.string	"ptxas"
        /*0030*/ 	.string	"Cuda compilation tools, release 13.0, V13.0.88"
        /*0030*/ 	.string	"Build cuda_13.0.r13.0/compiler.36424714_0"
        /*0030*/ 	.string	"-arch sm_100 -m 64 "



//--------------------- .note.nv.cuinfo           --------------------------
	.section	.note.nv.cuinfo,"",@"SHT_NOTE"
	.sectionflags	@"SHF_NOTE_NV_CUINFO"
        /*0018*/ 	.short	0x0002
        /*001a*/ 	.short	0x0064
        /*001c*/ 	.short	0x0082
	.zero		2


//--------------------- .nv.info                  --------------------------
	.section	.nv.info,"",@"SHT_CUDA_INFO"
	.align	4


	//----- nvinfo : EIATTR_REGCOUNT
	.align		4
        /*0000*/ 	.byte	0x04, 0x2f
        /*0002*/ 	.short	(.L_44 - .L_43)
	.align		4
.L_43:
        /*0004*/ 	.word	index@(_ZN3cub18CUB_300001_SM_10006detail11EmptyKernelIvEEvv)
        /*0008*/ 	.word	0x00000004


	//----- nvinfo : EIATTR_FRAME_SIZE
	.align		4
.L_44:
        /*000c*/ 	.byte	0x04, 0x11
        /*000e*/ 	.short	(.L_46 - .L_45)
	.align		4
.L_45:
        /*0010*/ 	.word	index@(_ZN3cub18CUB_300001_SM_10006detail11EmptyKernelIvEEvv)
        /*0014*/ 	.word	0x00000000


	//----- nvinfo : EIATTR_REGCOUNT
	.align		4
.L_46:
        /*0018*/ 	.byte	0x04, 0x2f
        /*001a*/ 	.short	(.L_48 - .L_47)
	.align		4
.L_47:
        /*001c*/ 	.word	index@(_ZN3cub18CUB_300001_SM_10006detail6reduce28DeviceReduceSingleTileKernelINS2_10policy_hubIfjN4cuda3std3__44plusIfEEE10Policy1000EN6thrust24THRUST_300001_SM_1000_NS6detail15normal_iteratorINSD_10device_ptrIfEEEEPfjS9_ff6squareIfEEEvT0_T1_T2_T3_T4_T6_)
        /*0020*/ 	.word	0x00000020


	//----- nvinfo : EIATTR_FRAME_SIZE
	.align		4
.L_48:
        /*0024*/ 	.byte	0x04, 0x11
        /*0026*/ 	.short	(.L_50 - .L_49)
	.align		4
.L_49:
        /*0028*/ 	.word	index@(_ZN3cub18CUB_300001_SM_10006detail6reduce28DeviceReduceSingleTileKernelINS2_10policy_hubIfjN4cuda3std3__44plusIfEEE10Policy1000EN6thrust24THRUST_300001_SM_1000_NS6detail15normal_iteratorINSD_10device_ptrIfEEEEPfjS9_ff6squareIfEEEvT0_T1_T2_T3_T4_T6_)
        /*002c*/ 	.word	0x00000000


	//----- nvinfo : EIATTR_REGCOUNT
	.align		4
.L_50:
        /*0030*/ 	.byte	0x04, 0x2f
        /*0032*/ 	.short	(.L_52 - .L_51)
	.align		4
.L_51:
        /*0034*/ 	.word	index@(_ZN3cub18CUB_300001_SM_10006detail6reduce18DeviceReduceKernelINS2_10policy_hubIfjN4cuda3std3__44plusIfEEE10Policy1000EN6thrust24THRUST_300001_SM_1000_NS6detail15normal_iteratorINSD_10device_ptrIfEEEEjS9_f6squareIfEEEvT0_PT3_T1_NS0_13GridEvenShareISO_EET2_T4_)
        /*0038*/ 	.word	0x00000020


	//----- nvinfo : EIATTR_FRAME_SIZE
	.align		4
.L_52:
        /*003c*/ 	.byte	0x04, 0x11
        /*003e*/ 	.short	(.L_54 - .L_53)
	.align		4
.L_53:
        /*0040*/ 	.word	index@(_ZN3cub18CUB_300001_SM_10006detail6reduce18DeviceReduceKernelINS2_10policy_hubIfjN4cuda3std3__44plusIfEEE10Policy1000EN6thrust24THRUST_300001_SM_1000_NS6detail15normal_iteratorINSD_10device_ptrIfEEEEjS9_f6squareIfEEEvT0_PT3_T1_NS0_13GridEvenShareISO_EET2_T4_)
        /*0044*/ 	.word	0x00000000


	//----- nvinfo : EIATTR_REGCOUNT
	.align		4
.L_54:
        /*0048*/ 	.byte	0x04, 0x2f
        /*004a*/ 	.short	(.L_56 - .L_55)
	.align		4
.L_55:
        /*004c*/ 	.word	index@(_ZN3cub18CUB_300001_SM_10006detail6reduce28DeviceReduceSingleTileKernelINS2_10policy_hubIfjN4cuda3std3__44plusIfEEE10Policy1000EPfSC_iS9_ffNS7_10__identityEEEvT0_T1_T2_T3_T4_T6_)
        /*0050*/ 	.word	0x0000001e


	//----- nvinfo : EIATTR_FRAME_SIZE
	.align		4
.L_56:
        /*0054*/ 	.byte	0x04, 0x11
        /*0056*/ 	.short	(.L_58 - .L_57)
	.align		4
.L_57:
        /*0058*/ 	.word	index@(_ZN3cub18CUB_300001_SM_10006detail6reduce28DeviceReduceSingleTileKernelINS2_10policy_hubIfjN4cuda3std3__44plusIfEEE10Policy1000EPfSC_iS9_ffNS7_10__identityEEEvT0_T1_T2_T3_T4_T6_)
        /*005c*/ 	.word	0x00000000


	//----- nvinfo : EIATTR_REGCOUNT
	.align		4
.L_58:
        /*0060*/ 	.byte	0x04, 0x2f
        /*0062*/ 	.short	(.L_60 - .L_59)
	.align		4
.L_59:
        /*0064*/ 	.word	index@(_ZN3cub18CUB_300001_SM_10006detail6reduce28DeviceReduceSingleTileKernelINS2_10policy_hubIfyN4cuda3std3__44plusIfEEE10Policy1000EN6thrust24THRUST_300001_SM_1000_NS6detail15normal_iteratorINSD_10device_ptrIfEEEEPfyS9_ff6squareIfEEEvT0_T1_T2_T3_T4_T6_)
        /*0068*/ 	.word	0x00000020


	//----- nvinfo : EIATTR_FRAME_SIZE
	.align		4
.L_60:
        /*006c*/ 	.byte	0x04, 0x11
        /*006e*/ 	.short	(.L_62 - .L_61)
	.align		4
.L_61:
        /*0070*/ 	.word	index@(_ZN3cub18CUB_300001_SM_10006detail6reduce28DeviceReduceSingleTileKernelINS2_10policy_hubIfyN4cuda3std3__44plusIfEEE10Policy1000EN6thrust24THRUST_300001_SM_1000_NS6detail15normal_iteratorINSD_10device_ptrIfEEEEPfyS9_ff6squareIfEEEvT0_T1_T2_T3_T4_T6_)
        /*0074*/ 	.word	0x00000000


	//----- nvinfo : EIATTR_REGCOUNT
	.align		4
.L_62:
        /*0078*/ 	.byte	0x04, 0x2f
        /*007a*/ 	.short	(.L_64 - .L_63)
	.align		4
.L_63:
        /*007c*/ 	.word	index@(_ZN3cub18CUB_300001_SM_10006detail6reduce18DeviceReduceKernelINS2_10policy_hubIfyN4cuda3std3__44plusIfEEE10Policy1000EN6thrust24THRUST_300001_SM_1000_NS6detail15normal_iteratorINSD_10device_ptrIfEEEEyS9_f6squareIfEEEvT0_PT3_T1_NS0_13GridEvenShareISO_EET2_T4_)
        /*0080*/ 	.word	0x0000001f


	//----- nvinfo : EIATTR_FRAME_SIZE
	.align		4
.L_64:
        /*0084*/ 	.byte	0x04, 0x11
        /*0086*/ 	.short	(.L_66 - .L_65)
	.align		4
.L_65:
        /*0088*/ 	.word	index@(_ZN3cub18CUB_300001_SM_10006detail6reduce18DeviceReduceKernelINS2_10policy_hubIfyN4cuda3std3__44plusIfEEE10Policy1000EN6thrust24THRUST_300001_SM_1000_NS6detail15normal_iteratorINSD_10device_ptrIfEEEEyS9_f6squareIfEEEvT0_PT3_T1_NS0_13GridEvenShareISO_EET2_T4_)
        /*008c*/ 	.word	0x00000000


	//----- nvinfo : EIATTR_REGCOUNT
	.align		4
.L_66:
        /*0090*/ 	.byte	0x04, 0x2f
        /*0092*/ 	.short	(.L_68 - .L_67)
	.align		4
.L_67:
        /*0094*/ 	.word	index@(_ZN3cub18CUB_300001_SM_10006detail6reduce28DeviceReduceSingleTileKernelINS2_10policy_hubIfyN4cuda3std3__44plusIfEEE10Policy1000EPfSC_iS9_ffNS7_10__identityEEEvT0_T1_T2_T3_T4_T6_)
        /*0098*/ 	.word	0x0000001e


	//----- nvinfo : EIATTR_FRAME_SIZE
	.align		4
.L_68:
        /*009c*/ 	.byte	0x04, 0x11
        /*009e*/ 	.short	(.L_70 - .L_69)
	.align		4
.L_69:
        /*00a0*/ 	.word	index@(_ZN3cub18CUB_300001_SM_10006detail6reduce28DeviceReduceSingleTileKernelINS2_10policy_hubIfyN4cuda3std3__44plusIfEEE10Policy1000EPfSC_iS9_ffNS7_10__identityEEEvT0_T1_T2_T3_T4_T6_)
        /*00a4*/ 	.word	0x00000000


	//----- nvinfo : EIATTR_MIN_STACK_SIZE
	.align		4
.L_70:
        /*00a8*/ 	.byte	0x04, 0x12
        /*00aa*/ 	.short	(.L_72 - .L_71)
	.align		4
.L_71:
        /*00ac*/ 	.word	index@(_ZN3cub18CUB_300001_SM_10006detail6reduce28DeviceReduceSingleTileKernelINS2_10policy_hubIfyN4cuda3std3__44plusIfEEE10Policy1000EPfSC_iS9_ffNS7_10__identityEEEvT0_T1_T2_T3_T4_T6_)
        /*00b0*/ 	.word	0x00000000


	//----- nvinfo : EIATTR_MIN_STACK_SIZE
	.align		4
.L_72:
        /*00b4*/ 	.byte	0x04, 0x12
        /*00b6*/ 	.short	(.L_74 - .L_73)
	.align		4
.L_73:
        /*00b8*/ 	.word	index@(_ZN3cub18CUB_300001_SM_10006detail6reduce18DeviceReduceKernelINS2_10policy_hubIfyN4cuda3std3__44plusIfEEE10Policy1000EN6thrust24THRUST_300001_SM_1000_NS6detail15normal_iteratorINSD_10device_ptrIfEEEEyS9_f6squareIfEEEvT0_PT3_T1_NS0_13GridEvenShareISO_EET2_T4_)
        /*00bc*/ 	.word	0x00000000


	//----- nvinfo : EIATTR_MIN_STACK_SIZE
	.align		4
.L_74:
        /*00c0*/ 	.byte	0x04, 0x12
        /*00c2*/ 	.short	(.L_76 - .L_75)
	.align		4
.L_75:
        /*00c4*/ 	.word	index@(_ZN3cub18CUB_300001_SM_10006detail6reduce28DeviceReduceSingleTileKernelINS2_10policy_hubIfyN4cuda3std3__44plusIfEEE10Policy1000EN6thrust24THRUST_300001_SM_1000_NS6detail15normal_iteratorINSD_10device_ptrIfEEEEPfyS9_ff6squareIfEEEvT0_T1_T2_T3_T4_T6_)
        /*00c8*/ 	.word	0x00000000


	//----- nvinfo : EIATTR_MIN_STACK_SIZE
	.align		4
.L_76:
        /*00cc*/ 	.byte	0x04, 0x12
        /*00ce*/ 	.short	(.L_78 - .L_77)
	.align		4
.L_77:
        /*00d0*/ 	.word	index@(_ZN3cub18CUB_300001_SM_10006detail6reduce28DeviceReduceSingleTileKernelINS2_10policy_hubIfjN4cuda3std3__44plusIfEEE10Policy1000EPfSC_iS9_ffNS7_10__identityEEEvT0_T1_T2_T3_T4_T6_)
        /*00d4*/ 	.word	0x00000000


	//----- nvinfo : EIATTR_MIN_STACK_SIZE
	.align		4
.L_78:
        /*00d8*/ 	.byte	0x04, 0x12
        /*00da*/ 	.short	(.L_80 - .L_79)
	.align		4
.L_79:
        /*00dc*/ 	.word	index@(_ZN3cub18CUB_300001_SM_10006detail6reduce18DeviceReduceKernelINS2_10policy_hubIfjN4cuda3std3__44plusIfEEE10Policy1000EN6thrust24THRUST_300001_SM_1000_NS6detail15normal_iteratorINSD_10device_ptrIfEEEEjS9_f6squareIfEEEvT0_PT3_T1_NS0_13GridEvenShareISO_EET2_T4_)
        /*00e0*/ 	.word	0x00000000


	//----- nvinfo : EIATTR_MIN_STACK_SIZE
	.align		4
.L_80:
        /*00e4*/ 	.byte	0x04, 0x12
        /*00e6*/ 	.short	(.L_82 - .L_81)
	.align		4
.L_81:
        /*00e8*/ 	.word	index@(_ZN3cub18CUB_300001_SM_10006detail6reduce28DeviceReduceSingleTileKernelINS2_10policy_hubIfjN4cuda3std3__44plusIfEEE10Policy1000EN6thrust24THRUST_300001_SM_1000_NS6detail15normal_iteratorINSD_10device_ptrIfEEEEPfjS9_ff6squareIfEEEvT0_T1_T2_T3_T4_T6_)
        /*00ec*/ 	.word	0x00000000


	//----- nvinfo : EIATTR_MIN_STACK_SIZE
	.align		4
.L_82:
        /*00f0*/ 	.byte	0x04, 0x12
        /*00f2*/ 	.short	(.L_84 - .L_83)
	.align		4
.L_83:
        /*00f4*/ 	.word	index@(_ZN3cub18CUB_300001_SM_10006detail11EmptyKernelIvEEvv)
        /*00f8*/ 	.word	0x00000000
.L_84:


//--------------------- .nv.compat                --------------------------
	.section	.nv.compat,"",@"SHT_CUDA_COMPAT_INFO"
	.align	4
        /*0000*/ 	.byte	0x02, 0x09, 0x00, 0x00, 0x02, 0x02, 0x01, 0x00, 0x02, 0x05, 0x05, 0x00, 0x03, 0x07, 0x01, 0x01
        /*0010*/ 	.byte	0x02, 0x03, 0x00, 0x00, 0x02, 0x06, 0x01, 0x00, 0x04, 0x0b, 0x08, 0x00, 0x09, 0x00, 0x00, 0x00
        /*0020*/ 	.byte	0x00, 0x00, 0x00, 0x00


//--------------------- .nv.info._ZN3cub18CUB_300001_SM_10006detail6reduce28DeviceReduceSingleTileKernelINS2_10policy_hubIfyN4cuda3std3__44plusIfEEE10Policy1000EPfSC_iS9_ffNS7_10__identityEEEvT0_T1_T2_T3_T4_T6_ --------------------------
	.section	.nv.info._ZN3cub18CUB_300001_SM_10006detail6reduce28DeviceReduceSingleTileKernelINS2_10policy_hubIfyN4cuda3std3__44plusIfEEE10Policy1000EPfSC_iS9_ffNS7_10__identityEEEvT0_T1_T2_T3_T4_T6_,"",@"SHT_CUDA_INFO"
	.sectionflags	@""
	.align	4


	//----- nvinfo : EIATTR_CUDA_API_VERSION
	.align		4
        /*0000*/ 	.byte	0x04, 0x37
        /*0002*/ 	.short	(.L_86 - .L_85)
.L_85:
        /*0004*/ 	.word	0x00000082


	//----- nvinfo : EIATTR_KPARAM_INFO
	.align		4
.L_86:
        /*0008*/ 	.byte	0x04, 0x17
        /*000a*/ 	.short	(.L_88 - .L_87)
.L_87:
        /*000c*/ 	.word	0x00000000
        /*0010*/ 	.short	0x0005
        /*0012*/ 	.short	0x001c
        /*0014*/ 	.byte	0x00, 0xf0, 0x05, 0x00


	//----- nvinfo : EIATTR_KPARAM_INFO
	.align		4
.L_88:
        /*0018*/ 	.byte	0x04, 0x17
        /*001a*/ 	.short	(.L_90 - .L_89)
.L_89:
        /*001c*/ 	.word	0x00000000
        /*0020*/ 	.short	0x0004
        /*0022*/ 	.short	0x0018
        /*0024*/ 	.byte	0x00, 0xf0, 0x11, 0x00


	//----- nvinfo : EIATTR_KPARAM_INFO
	.align		4
.L_90:
        /*0028*/ 	.byte	0x04, 0x17
        /*002a*/ 	.short	(.L_92 - .L_91)
.L_91:
        /*002c*/ 	.word	0x00000000
        /*0030*/ 	.short	0x0003
        /*0032*/ 	.short	0x0014
        /*0034*/ 	.byte	0x00, 0xf0, 0x05, 0x00


	//----- nvinfo : EIATTR_KPARAM_INFO
	.align		4
.L_92:
        /*0038*/ 	.byte	0x04, 0x17
        /*003a*/ 	.short	(.L_94 - .L_93)
.L_93:
        /*003c*/ 	.word	0x00000000
        /*0040*/ 	.short	0x0002
        /*0042*/ 	.short	0x0010
        /*0044*/ 	.byte	0x00, 0xf0, 0x11, 0x00


	//----- nvinfo : EIATTR_KPARAM_INFO
	.align		4
.L_94:
        /*0048*/ 	.byte	0x04, 0x17
        /*004a*/ 	.short	(.L_96 - .L_95)
.L_95:
        /*004c*/ 	.word	0x00000000
        /*0050*/ 	.short	0x0001
        /*0052*/ 	.short	0x0008
        /*0054*/ 	.byte	0x00, 0xf5, 0x21, 0x00


	//----- nvinfo : EIATTR_KPARAM_INFO
	.align		4
.L_96:
        /*0058*/ 	.byte	0x04, 0x17
        /*005a*/ 	.short	(.L_98 - .L_97)
.L_97:
        /*005c*/ 	.word	0x00000000
        /*0060*/ 	.short	0x0000
        /*0062*/ 	.short	0x0000
        /*0064*/ 	.byte	0x00, 0xf5, 0x21, 0x00


	//----- nvinfo : EIATTR_SPARSE_MMA_MASK
	.align		4
.L_98:
        /*0068*/ 	.byte	0x03, 0x50
        /*006a*/ 	.short	0x0000


	//----- nvinfo : EIATTR_MAXREG_COUNT
	.align		4
        /*006c*/ 	.byte	0x03, 0x1b
        /*006e*/ 	.short	0x00ff


	//----- nvinfo : EIATTR_NUM_BARRIERS
	.align		4
        /*0070*/ 	.byte	0x02, 0x4c
        /*0072*/ 	.byte	0x01
	.zero		1


	//----- nvinfo : EIATTR_MERCURY_ISA_VERSION
	.align		4
        /*0074*/ 	.byte	0x03, 0x5f
        /*0076*/ 	.short	0x0101


	//----- nvinfo : EIATTR_COOP_GROUP_MASK_REGIDS
	.align		4
        /*0078*/ 	.byte	0x04, 0x29
        /*007a*/ 	.short	(.L_100 - .L_99)


	//   ....[0]....
.L_99:
        /*007c*/ 	.word	0xffffffff


	//   ....[1]....
        /*0080*/ 	.word	0xffffffff


	//   ....[2]....
        /*0084*/ 	.word	0xffffffff


	//   ....[3]....
        /*0088*/ 	.word	0xffffffff


	//   ....[4]....
        /*008c*/ 	.word	0xffffffff


	//   ....[5]....
        /*0090*/ 	.word	0xffffffff


	//   ....[6]....
        /*0094*/ 	.word	0xffffffff


	//   ....[7]....
        /*0098*/ 	.word	0xffffffff


	//   ....[8]....
        /*009c*/ 	.word	0xffffffff


	//   ....[9]....
        /*00a0*/ 	.word	0xffffffff


	//   ....[10]....
        /*00a4*/ 	.word	0xffffffff


	//   ....[11]....
        /*00a8*/ 	.word	0xffffffff


	//   ....[12]....
        /*00ac*/ 	.word	0xffffffff


	//   ....[13]....
        /*00b0*/ 	.word	0xffffffff


	//   ....[14]....
        /*00b4*/ 	.word	0xffffffff


	//   ....[15]....
        /*00b8*/ 	.word	0xffffffff


	//   ....[16]....
        /*00bc*/ 	.word	0xffffffff


	//   ....[17]....
        /*00c0*/ 	.word	0xffffffff


	//   ....[18]....
        /*00c4*/ 	.word	0xffffffff


	//   ....[19]....
        /*00c8*/ 	.word	0xffffffff


	//   ....[20]....
        /*00cc*/ 	.word	0xffffffff


	//   ....[21]....
        /*00d0*/ 	.word	0xffffffff


	//   ....[22]....
        /*00d4*/ 	.word	0xffffffff


	//   ....[23]....
        /*00d8*/ 	.word	0xffffffff


	//   ....[24]....
        /*00dc*/ 	.word	0xffffffff


	//   ....[25]....
        /*00e0*/ 	.word	0xffffffff


	//   ....[26]....
        /*00e4*/ 	.word	0xffffffff


	//   ....[27]....
        /*00e8*/ 	.word	0xffffffff


	//   ....[28]....
        /*00ec*/ 	.word	0xffffffff


	//   ....[29]....
        /*00f0*/ 	.word	0xffffffff


	//----- nvinfo : EIATTR_COOP_GROUP_INSTR_OFFSETS
	.align		4
.L_100:
        /*00f4*/ 	.byte	0x04, 0x28
        /*00f6*/ 	.short	(.L_102 - .L_101)


	//   ....[0]....
.L_101:
        /*00f8*/ 	.word	0x00000980


	//   ....[1]....
        /*00fc*/ 	.word	0x000009e0


	//   ....[2]....
        /*0100*/ 	.word	0x00000a50


	//   ....[3]....
        /*0104*/ 	.word	0x00000aa0


	//   ....[4]....
        /*0108*/ 	.word	0x00000ad0


	//   ....[5]....
        /*010c*/ 	.word	0x00000c90


	//   ....[6]....
        /*0110*/ 	.word	0x00000d20


	//   ....[7]....
        /*0114*/ 	.word	0x00000d60


	//   ....[8]....
        /*0118*/ 	.word	0x00000db0


	//   ....[9]....
        /*011c*/ 	.word	0x00000df0


	//   ....[10]....
        /*0120*/ 	.word	0x00001c00


	//   ....[11]....
        /*0124*/ 	.word	0x00001c80


	//   ....[12]....
        /*0128*/ 	.word	0x00001cd0


	//   ....[13]....
        /*012c*/ 	.word	0x00001d10


	//   ....[14]....
        /*0130*/ 	.word	0x00001d40


	//   ....[15]....
        /*0134*/ 	.word	0x00002700


	//   ....[16]....
        /*0138*/ 	.word	0x00002760


	//   ....[17]....
        /*013c*/ 	.word	0x000027d0


	//   ....[18]....
        /*0140*/ 	.word	0x00002820


	//   ....[19]....
        /*0144*/ 	.word	0x00002850


	//   ....[20]....
        /*0148*/ 	.word	0x00002a10


	//   ....[21]....
        /*014c*/ 	.word	0x00002a90


	//   ....[22]....
        /*0150*/ 	.word	0x00002ad0


	//   ....[23]....
        /*0154*/ 	.word	0x00002b10


	//   ....[24]....
        /*0158*/ 	.word	0x00002b70


	//   ....[25]....
        /*015c*/ 	.word	0x00003b00


	//   ....[26]....
        /*0160*/ 	.word	0x00003b80


	//   ....[27]....
        /*0164*/ 	.word	0x00003bd0


	//   ....[28]....
        /*0168*/ 	.word	0x00003c10


	//   ....[29]....
        /*016c*/ 	.word	0x00003c40


	//----- nvinfo : EIATTR_VRC_CTA_INIT_COUNT
	.align		4
.L_102:
        /*0170*/ 	.byte	0x02, 0x4a
	.zero		1
	.zero		1


	//----- nvinfo : EIATTR_EXIT_INSTR_OFFSETS
	.align		4
        /*0174*/ 	.byte	0x04, 0x1c
        /*0176*/ 	.short	(.L_104 - .L_103)


	//   ....[0]....
.L_103:
        /*0178*/ 	.word	0x00000080


	//   ....[1]....
        /*017c*/ 	.word	0x000000c0


	//   ....[2]....
        /*0180*/ 	.word	0x00003d90


	//   ....[3]....
        /*0184*/ 	.word	0x00003de0


	//----- nvinfo : EIATTR_MAX_THREADS
	.align		4
.L_104:
        /*0188*/ 	.byte	0x04, 0x05
        /*018a*/ 	.short	(.L_106 - .L_105)
.L_105:
        /*018c*/ 	.word	0x00000100
        /*0190*/ 	.word	0x00000001
        /*0194*/ 	.word	0x00000001


	//----- nvinfo : EIATTR_CRS_STACK_SIZE
	.align		4
.L_106:
        /*0198*/ 	.byte	0x04, 0x1e
        /*019a*/ 	.short	(.L_108 - .L_107)
.L_107:
        /*019c*/ 	.word	0x00000000


	//----- nvinfo : EIATTR_CBANK_PARAM_SIZE
	.align		4
.L_108:
        /*01a0*/ 	.byte	0x03, 0x19
        /*01a2*/ 	.short	0x001d


	//----- nvinfo : EIATTR_PARAM_CBANK
	.align		4
        /*01a4*/ 	.byte	0x04, 0x0a
        /*01a6*/ 	.short	(.L_110 - .L_109)
	.align		4
.L_109:
        /*01a8*/ 	.word	index@(.nv.constant0._ZN3cub18CUB_300001_SM_10006detail6reduce28DeviceReduceSingleTileKernelINS2_10policy_hubIfyN4cuda3std3__44plusIfEEE10Policy1000EPfSC_iS9_ffNS7_10__identityEEEvT0_T1_T2_T3_T4_T6_)
        /*01ac*/ 	.short	0x0380
        /*01ae*/ 	.short	0x001d


	//----- nvinfo : EIATTR_SW_WAR
	.align		4
.L_110:
        /*01b0*/ 	.byte	0x04, 0x36
        /*01b2*/ 	.short	(.L_112 - .L_111)
.L_111:
        /*01b4*/ 	.word	0x00000008
.L_112:


//--------------------- .nv.info._ZN3cub18CUB_300001_SM_10006detail6reduce18DeviceReduceKernelINS2_10policy_hubIfyN4cuda3std3__44plusIfEEE10Policy1000EN6thrust24THRUST_300001_SM_1000_NS6detail15normal_iteratorINSD_10device_ptrIfEEEEyS9_f6squareIfEEEvT0_PT3_T1_NS0_13GridEvenShareISO_EET2_T4_ --------------------------
	.section	.nv.info._ZN3cub18CUB_300001_SM_10006detail6reduce18DeviceReduceKernelINS2_10policy_hubIfyN4cuda3std3__44plusIfEEE10Policy1000EN6thrust24THRUST_300001_SM_1000_NS6detail15normal_iteratorINSD_10device_ptrIfEEEEyS9_f6squareIfEEEvT0_PT3_T1_NS0_13GridEvenShareISO_EET2_T4_,"",@"SHT_CUDA_INFO"
	.sectionflags	@""
	.align	4


	//----- nvinfo : EIATTR_CUDA_API_VERSION
	.align		4
        /*0000*/ 	.byte	0x04, 0x37
        /*0002*/ 	.short	(.L_114 - .L_113)
.L_113:
        /*0004*/ 	.word	0x00000082


	//----- nvinfo : EIATTR_KPARAM_INFO
	.align		4
.L_114:
        /*0008*/ 	.byte	0x04, 0x17
        /*000a*/ 	.short	(.L_116 - .L_115)
.L_115:
        /*000c*/ 	.word	0x00000000
        /*0010*/ 	.short	0x0005
        /*0012*/ 	.short	0x0061
        /*0014*/ 	.byte	0x00, 0xf0, 0x05, 0x00


	//----- nvinfo : EIATTR_KPARAM_INFO
	.align		4
.L_116:
        /*0018*/ 	.byte	0x04, 0x17
        /*001a*/ 	.short	(.L_118 - .L_117)
.L_117:
        /*001c*/ 	.word	0x00000000
        /*0020*/ 	.short	0x0004
        /*0022*/ 	.short	0x0060
        /*0024*/ 	.byte	0x00, 0xf0, 0x05, 0x00


	//----- nvinfo : EIATTR_KPARAM_INFO
	.align		4
.L_118:
        /*0028*/ 	.byte	0x04, 0x17
        /*002a*/ 	.short	(.L_120 - .L_119)
.L_119:
        /*002c*/ 	.word	0x00000000
        /*0030*/ 	.short	0x0003
        /*0032*/ 	.short	0x0018
        /*0034*/ 	.byte	0x00, 0xf0, 0x21, 0x01


	//----- nvinfo : EIATTR_KPARAM_INFO
	.align		4
.L_120:
        /*0038*/ 	.byte	0x04, 0x17
        /*003a*/ 	.short	(.L_122 - .L_121)
.L_121:
        /*003c*/ 	.word	0x00000000
        /*0040*/ 	.short	0x0002
        /*0042*/ 	.short	0x0010
        /*0044*/ 	.byte	0x00, 0xf0, 0x21, 0x00


	//----- nvinfo : EIATTR_KPARAM_INFO
	.align		4
.L_122:
        /*0048*/ 	.byte	0x04, 0x17
        /*004a*/ 	.short	(.L_124 - .L_123)
.L_123:
        /*004c*/ 	.word	0x00000000
        /*0050*/ 	.short	0x0001
        /*0052*/ 	.short	0x0008
        /*0054*/ 	.byte	0x00, 0xf5, 0x21, 0x00


	//----- nvinfo : EIATTR_KPARAM_INFO
	.align		4
.L_124:
        /*0058*/ 	.byte	0x04, 0x17
        /*005a*/ 	.short	(.L_126 - .L_125)
.L_125:
        /*005c*/ 	.word	0x00000000
        /*0060*/ 	.short	0x0000
        /*0062*/ 	.short	0x0000
        /*0064*/ 	.byte	0x00, 0xf0, 0x21, 0x00


	//----- nvinfo : EIATTR_SPARSE_MMA_MASK
	.align		4
.L_126:
        /*0068*/ 	.byte	0x03, 0x50
        /*006a*/ 	.short	0x0000


	//----- nvinfo : EIATTR_MAXREG_COUNT
	.align		4
        /*006c*/ 	.byte	0x03, 0x1b
        /*006e*/ 	.short	0x00ff


	//----- nvinfo : EIATTR_NUM_BARRIERS
	.align		4
        /*0070*/ 	.byte	0x02, 0x4c
        /*0072*/ 	.byte	0x01
	.zero		1


	//----- nvinfo : EIATTR_MERCURY_ISA_VERSION
	.align		4
        /*0074*/ 	.byte	0x03, 0x5f
        /*0076*/ 	.short	0x0101


	//----- nvinfo : EIATTR_COOP_GROUP_MASK_REGIDS
	.align		4
        /*0078*/ 	.byte	0x04, 0x29
        /*007a*/ 	.short	(.L_128 - .L_127)


	//   ....[0]....
.L_127:
        /*007c*/ 	.word	0xffffffff


	//   ....[1]....
        /*0080*/ 	.word	0xffffffff


	//   ....[2]....
        /*0084*/ 	.word	0xffffffff


	//   ....[3]....
        /*0088*/ 	.word	0xffffffff


	//   ....[4]....
        /*008c*/ 	.word	0xffffffff


	//   ....[5]....
        /*0090*/ 	.word	0xffffffff


	//   ....[6]....
        /*0094*/ 	.word	0xffffffff


	//   ....[7]....
        /*0098*/ 	.word	0xffffffff


	//   ....[8]....
        /*009c*/ 	.word	0xffffffff


	//   ....[9]....
        /*00a0*/ 	.word	0xffffffff


	//   ....[10]....
        /*00a4*/ 	.word	0xffffffff


	//   ....[11]....
        /*00a8*/ 	.word	0xffffffff


	//   ....[12]....
        /*00ac*/ 	.word	0xffffffff


	//   ....[13]....
        /*00b0*/ 	.word	0xffffffff


	//   ....[14]....
        /*00b4*/ 	.word	0xffffffff


	//----- nvinfo : EIATTR_COOP_GROUP_INSTR_OFFSETS
	.align		4
.L_128:
        /*00b8*/ 	.byte	0x04, 0x28
        /*00ba*/ 	.short	(.L_130 - .L_129)


	//   ....[0]....
.L_129:
        /*00bc*/ 	.word	0x000009c0


	//   ....[1]....
        /*00c0*/ 	.word	0x00000a20


	//   ....[2]....
        /*00c4*/ 	.word	0x00000a90


	//   ....[3]....
        /*00c8*/ 	.word	0x00000ae0


	//   ....[4]....
        /*00cc*/ 	.word	0x00000b10


	//   ....[5]....
        /*00d0*/ 	.word	0x00000cd0


	//   ....[6]....
        /*00d4*/ 	.word	0x00000d60


	//   ....[7]....
        /*00d8*/ 	.word	0x00000da0


	//   ....[8]....
        /*00dc*/ 	.word	0x00000df0


	//   ....[9]....
        /*00e0*/ 	.word	0x00000e30


	//   ....[10]....
        /*00e4*/ 	.word	0x000020e0


	//   ....[11]....
        /*00e8*/ 	.word	0x00002170


	//   ....[12]....
        /*00ec*/ 	.word	0x000021c0


	//   ....[13]....
        /*00f0*/ 	.word	0x00002200


	//   ....[14]....
        /*00f4*/ 	.word	0x00002230


	//----- nvinfo : EIATTR_VRC_CTA_INIT_COUNT
	.align		4
.L_130:
        /*00f8*/ 	.byte	0x02, 0x4a
	.zero		1
	.zero		1


	//----- nvinfo : EIATTR_EXIT_INSTR_OFFSETS
	.align		4
        /*00fc*/ 	.byte	0x04, 0x1c
        /*00fe*/ 	.short	(.L_132 - .L_131)


	//   ....[0]....
.L_131:
        /*0100*/ 	.word	0x00002380


	//   ....[1]....
        /*0104*/ 	.word	0x000023e0


	//----- nvinfo : EIATTR_MAX_THREADS
	.align		4
.L_132:
        /*0108*/ 	.byte	0x04, 0x05
        /*010a*/ 	.short	(.L_134 - .L_133)
.L_133:
        /*010c*/ 	.word	0x00000100
        /*0110*/ 	.word	0x00000001
        /*0114*/ 	.word	0x00000001


	//----- nvinfo : EIATTR_CRS_STACK_SIZE
	.align		4
.L_134:
        /*0118*/ 	.byte	0x04, 0x1e
        /*011a*/ 	.short	(.L_136 - .L_135)
.L_135:
        /*011c*/ 	.word	0x00000000


	//----- nvinfo : EIATTR_CBANK_PARAM_SIZE
	.align		4
.L_136:
        /*0120*/ 	.byte	0x03, 0x19
        /*0122*/ 	.short	0x0062


	//----- nvinfo : EIATTR_PARAM_CBANK
	.align		4
        /*0124*/ 	.byte	0x04, 0x0a
        /*0126*/ 	.short	(.L_138 - .L_137)
	.align		4
.L_137:
        /*0128*/ 	.word	index@(.nv.constant0._ZN3cub18CUB_300001_SM_10006detail6reduce18DeviceReduceKernelINS2_10policy_hubIfyN4cuda3std3__44plusIfEEE10Policy1000EN6thrust24THRUST_300001_SM_1000_NS6detail15normal_iteratorINSD_10device_ptrIfEEEEyS9_f6squareIfEEEvT0_PT3_T1_NS0_13GridEvenShareISO_EET2_T4_)
        /*012c*/ 	.short	0x0380
        /*012e*/ 	.short	0x0062


	//----- nvinfo : EIATTR_SW_WAR
	.align		4
.L_138:
        /*0130*/ 	.byte	0x04, 0x36
        /*0132*/ 	.short	(.L_140 - .L_139)
.L_139:
        /*0134*/ 	.word	0x00000008
.L_140:


//--------------------- .nv.info._ZN3cub18CUB_300001_SM_10006detail6reduce28DeviceReduceSingleTileKernelINS2_10policy_hubIfyN4cuda3std3__44plusIfEEE10Policy1000EN6thrust24THRUST_300001_SM_1000_NS6detail15normal_iteratorINSD_10device_ptrIfEEEEPfyS9_ff6squareIfEEEvT0_T1_T2_T3_T4_T6_ --------------------------
	.section	.nv.info._ZN3cub18CUB_300001_SM_10006detail6reduce28DeviceReduceSingleTileKernelINS2_10policy_hubIfyN4cuda3std3__44plusIfEEE10Policy1000EN6thrust24THRUST_300001_SM_1000_NS6detail15normal_iteratorINSD_10device_ptrIfEEEEPfyS9_ff6squareIfEEEvT0_T1_T2_T3_T4_T6_,"",@"SHT_CUDA_INFO"
	.sectionflags	@""
	.align	4


	//----- nvinfo : EIATTR_CUDA_API_VERSION
	.align		4
        /*0000*/ 	.byte	0x04, 0x37
        /*0002*/ 	.short	(.L_142 - .L_141)
.L_141:
        /*0004*/ 	.word	0x00000082


	//----- nvinfo : EIATTR_KPARAM_INFO
	.align		4
.L_142:
        /*0008*/ 	.byte	0x04, 0x17
        /*000a*/ 	.short	(.L_144 - .L_143)
.L_143:
        /*000c*/ 	.word	0x00000000
        /*0010*/ 	.short	0x0005
        /*0012*/ 	.short	0x0020
        /*0014*/ 	.byte	0x00, 0xf0, 0x05, 0x00


	//----- nvinfo : EIATTR_KPARAM_INFO
	.align		4
.L_144:
        /*0018*/ 	.byte	0x04, 0x17
        /*001a*/ 	.short	(.L_146 - .L_145)
.L_145:
        /*001c*/ 	.word	0x00000000
        /*0020*/ 	.short	0x0004
        /*0022*/ 	.short	0x001c
        /*0024*/ 	.byte	0x00, 0xf0, 0x11, 0x00


	//----- nvinfo : EIATTR_KPARAM_INFO
	.align		4
.L_146:
        /*0028*/ 	.byte	0x04, 0x17
        /*002a*/ 	.short	(.L_148 - .L_147)
.L_147:
        /*002c*/ 	.word	0x00000000
        /*0030*/ 	.short	0x0003
        /*0032*/ 	.short	0x0018
        /*0034*/ 	.byte	0x00, 0xf0, 0x05, 0x00


	//----- nvinfo : EIATTR_KPARAM_INFO
	.align		4
.L_148:
        /*0038*/ 	.byte	0x04, 0x17
        /*003a*/ 	.short	(.L_150 - .L_149)
.L_149:
        /*003c*/ 	.word	0x00000000
        /*0040*/ 	.short	0x0002
        /*0042*/ 	.short	0x0010
        /*0044*/ 	.byte	0x00, 0xf0, 0x21, 0x00


	//----- nvinfo : EIATTR_KPARAM_INFO
	.align		4
.L_150:
        /*0048*/ 	.byte	0x04, 0x17
        /*004a*/ 	.short	(.L_152 - .L_151)
.L_151:
        /*004c*/ 	.word	0x00000000
        /*0050*/ 	.short	0x0001
        /*0052*/ 	.short	0x0008
        /*0054*/ 	.byte	0x00, 0xf5, 0x21, 0x00


	//----- nvinfo : EIATTR_KPARAM_INFO
	.align		4
.L_152:
        /*0058*/ 	.byte	0x04, 0x17
        /*005a*/ 	.short	(.L_154 - .L_153)
.L_153:
        /*005c*/ 	.word	0x00000000
        /*0060*/ 	.short	0x0000
        /*0062*/ 	.short	0x0000
        /*0064*/ 	.byte	0x00, 0xf0, 0x21, 0x00


	//----- nvinfo : EIATTR_SPARSE_MMA_MASK
	.align		4
.L_154:
        /*0068*/ 	.byte	0x03, 0x50
        /*006a*/ 	.short	0x0000


	//----- nvinfo : EIATTR_MAXREG_COUNT
	.align		4
        /*006c*/ 	.byte	0x03, 0x1b
        /*006e*/ 	.short	0x00ff


	//----- nvinfo : EIATTR_NUM_BARRIERS
	.align		4
        /*0070*/ 	.byte	0x02, 0x4c
        /*0072*/ 	.byte	0x01
	.zero		1


	//----- nvinfo : EIATTR_MERCURY_ISA_VERSION
	.align		4
        /*0074*/ 	.byte	0x03, 0x5f
        /*0076*/ 	.short	0x0101


	//----- nvinfo : EIATTR_COOP_GROUP_MASK_REGIDS
	.align		4
        /*0078*/ 	.byte	0x04, 0x29
        /*007a*/ 	.short	(.L_156 - .L_155)


	//   ....[0]....
.L_155:
        /*007c*/ 	.word	0xffffffff


	//   ....[1]....
        /*0080*/ 	.word	0xffffffff


	//   ....[2]....
        /*0084*/ 	.word	0xffffffff


	//   ....[3]....
        /*0088*/ 	.word	0xffffffff


	//   ....[4]....
        /*008c*/ 	.word	0xffffffff


	//   ....[5]....
        /*0090*/ 	.word	0xffffffff


	//   ....[6]....
        /*0094*/ 	.word	0xffffffff


	//   ....[7]....
        /*0098*/ 	.word	0xffffffff


	//   ....[8]....
        /*009c*/ 	.word	0xffffffff


	//   ....[9]....
        /*00a0*/ 	.word	0xffffffff


	//   ....[10]....
        /*00a4*/ 	.word	0xffffffff


	//   ....[11]....
        /*00a8*/ 	.word	0xffffffff


	//   ....[12]....
        /*00ac*/ 	.word	0xffffffff


	//   ....[13]....
        /*00b0*/ 	.word	0xffffffff


	//   ....[14]....
        /*00b4*/ 	.word	0xffffffff


	//----- nvinfo : EIATTR_COOP_GROUP_INSTR_OFFSETS
	.align		4
.L_156:
        /*00b8*/ 	.byte	0x04, 0x28
        /*00ba*/ 	.short	(.L_158 - .L_157)


	//   ....[0]....
.L_157:
        /*00bc*/ 	.word	0x00000940


	//   ....[1]....
        /*00c0*/ 	.word	0x000009a0


	//   ....[2]....
        /*00c4*/ 	.word	0x00000a10


	//   ....[3]....
        /*00c8*/ 	.word	0x00000a60


	//   ....[4]....
        /*00cc*/ 	.word	0x00000a90


	//   ....[5]....
        /*00d0*/ 	.word	0x00000c50


	//   ....[6]....
        /*00d4*/ 	.word	0x00000ce0


	//   ....[7]....
        /*00d8*/ 	.word	0x00000d30


	//   ....[8]....
        /*00dc*/ 	.word	0x00000d70


	//   ....[9]....
        /*00e0*/ 	.word	0x00000db0


	//   ....[10]....
        /*00e4*/ 	.word	0x00001ed0


	//   ....[11]....
        /*00e8*/ 	.word	0x00001f50


	//   ....[12]....
        /*00ec*/ 	.word	0x00001fa0


	//   ....[13]....
        /*00f0*/ 	.word	0x00001fe0


	//   ....[14]....
        /*00f4*/ 	.word	0x00002010


	//----- nvinfo : EIATTR_VRC_CTA_INIT_COUNT
	.align		4
.L_158:
        /*00f8*/ 	.byte	0x02, 0x4a
	.zero		1
	.zero		1


	//----- nvinfo : EIATTR_EXIT_INSTR_OFFSETS
	.align		4
        /*00fc*/ 	.byte	0x04, 0x1c
        /*00fe*/ 	.short	(.L_160 - .L_159)


	//   ....[0]....
.L_159:
        /*0100*/ 	.word	0x000000a0


	//   ....[1]....
        /*0104*/ 	.word	0x000000e0


	//   ....[2]....
        /*0108*/ 	.word	0x00002150


	//   ....[3]....
        /*010c*/ 	.word	0x000021a0


	//----- nvinfo : EIATTR_MAX_THREADS
	.align		4
.L_160:
        /*0110*/ 	.byte	0x04, 0x05
        /*0112*/ 	.short	(.L_162 - .L_161)
.L_161:
        /*0114*/ 	.word	0x00000100
        /*0118*/ 	.word	0x00000001
        /*011c*/ 	.word	0x00000001


	//----- nvinfo : EIATTR_CRS_STACK_SIZE
	.align		4
.L_162:
        /*0120*/ 	.byte	0x04, 0x1e
        /*0122*/ 	.short	(.L_164 - .L_163)
.L_163:
        /*0124*/ 	.word	0x00000000


	//----- nvinfo : EIATTR_CBANK_PARAM_SIZE
	.align		4
.L_164:
        /*0128*/ 	.byte	0x03, 0x19
        /*012a*/ 	.short	0x0021


	//----- nvinfo : EIATTR_PARAM_CBANK
	.align		4
        /*012c*/ 	.byte	0x04, 0x0a
        /*012e*/ 	.short	(.L_166 - .L_165)
	.align		4
.L_165:
        /*0130*/ 	.word	index@(.nv.constant0._ZN3cub18CUB_300001_SM_10006detail6reduce28DeviceReduceSingleTileKernelINS2_10policy_hubIfyN4cuda3std3__44plusIfEEE10Policy1000EN6thrust24THRUST_300001_SM_1000_NS6detail15normal_iteratorINSD_10device_ptrIfEEEEPfyS9_ff6squareIfEEEvT0_T1_T2_T3_T4_T6_)
        /*0134*/ 	.short	0x0380
        /*0136*/ 	.short	0x0021


	//----- nvinfo : EIATTR_SW_WAR
	.align		4
.L_166:
        /*0138*/ 	.byte	0x04, 0x36
        /*013a*/ 	.short	(.L_168 - .L_167)
.L_167:
        /*013c*/ 	.word	0x00000008
.L_168:


//--------------------- .nv.info._ZN3cub18CUB_300001_SM_10006detail6reduce28DeviceReduceSingleTileKernelINS2_10policy_hubIfjN4cuda3std3__44plusIfEEE10Policy1000EPfSC_iS9_ffNS7_10__identityEEEvT0_T1_T2_T3_T4_T6_ --------------------------
	.section	.nv.info._ZN3cub18CUB_300001_SM_10006detail6reduce28DeviceReduceSingleTileKernelINS2_10policy_hubIfjN4cuda3std3__44plusIfEEE10Policy1000EPfSC_iS9_ffNS7_10__identityEEEvT0_T1_T2_T3_T4_T6_,"",@"SHT_CUDA_INFO"
	.sectionflags	@""
	.align	4


	//----- nvinfo : EIATTR_CUDA_API_VERSION
	.align		4
        /*0000*/ 	.byte	0x04, 0x37
        /*0002*/ 	.short	(.L_170 - .L_169)
.L_169:
        /*0004*/ 	.word	0x00000082


	//----- nvinfo : EIATTR_KPARAM_INFO
	.align		4
.L_170:
        /*0008*/ 	.byte	0x04, 0x17
        /*000a*/ 	.short	(.L_172 - .L_171)
.L_171:
        /*000c*/ 	.word	0x00000000
        /*0010*/ 	.short	0x0005
        /*0012*/ 	.short	0x001c
        /*0014*/ 	.byte	0x00, 0xf0, 0x05, 0x00


	//----- nvinfo : EIATTR_KPARAM_INFO
	.align		4
.L_172:
        /*0018*/ 	.byte	0x04, 0x17
        /*001a*/ 	.short	(.L_174 - .L_173)
.L_173:
        /*001c*/ 	.word	0x00000000
        /*0020*/ 	.short	0x0004
        /*0022*/ 	.short	0x0018
        /*0024*/ 	.byte	0x00, 0xf0, 0x11, 0x00


	//----- nvinfo : EIATTR_KPARAM_INFO
	.align		4
.L_174:
        /*0028*/ 	.byte	0x04, 0x17
        /*002a*/ 	.short	(.L_176 - .L_175)
.L_175:
        /*002c*/ 	.word	0x00000000
        /*0030*/ 	.short	0x0003
        /*0032*/ 	.short	0x0014
        /*0034*/ 	.byte	0x00, 0xf0, 0x05, 0x00


	//----- nvinfo : EIATTR_KPARAM_INFO
	.align		4
.L_176:
        /*0038*/ 	.byte	0x04, 0x17
        /*003a*/ 	.short	(.L_178 - .L_177)
.L_177:
        /*003c*/ 	.word	0x00000000
        /*0040*/ 	.short	0x0002
        /*0042*/ 	.short	0x0010
        /*0044*/ 	.byte	0x00, 0xf0, 0x11, 0x00


	//----- nvinfo : EIATTR_KPARAM_INFO
	.align		4
.L_178:
        /*0048*/ 	.byte	0x04, 0x17
        /*004a*/ 	.short	(.L_180 - .L_179)
.L_179:
        /*004c*/ 	.word	0x00000000
        /*0050*/ 	.short	0x0001
        /*0052*/ 	.short	0x0008
        /*0054*/ 	.byte	0x00, 0xf5, 0x21, 0x00


	//----- nvinfo : EIATTR_KPARAM_INFO
	.align		4
.L_180:
        /*0058*/ 	.byte	0x04, 0x17
        /*005a*/ 	.short	(.L_182 - .L_181)
.L_181:
        /*005c*/ 	.word	0x00000000
        /*0060*/ 	.short	0x0000
        /*0062*/ 	.short	0x0000
        /*0064*/ 	.byte	0x00, 0xf5, 0x21, 0x00


	//----- nvinfo : EIATTR_SPARSE_MMA_MASK
	.align		4
.L_182:
        /*0068*/ 	.byte	0x03, 0x50
        /*006a*/ 	.short	0x0000


	//----- nvinfo : EIATTR_MAXREG_COUNT
	.align		4
        /*006c*/ 	.byte	0x03, 0x1b
        /*006e*/ 	.short	0x0080


	//----- nvinfo : EIATTR_NUM_BARRIERS
	.align		4
        /*0070*/ 	.byte	0x02, 0x4c
        /*0072*/ 	.byte	0x01
	.zero		1


	//----- nvinfo : EIATTR_MERCURY_ISA_VERSION
	.align		4
        /*0074*/ 	.byte	0x03, 0x5f
        /*0076*/ 	.short	0x0101


	//----- nvinfo : EIATTR_UNUSED_LOAD_BYTE_OFFSET
	.align		4
        /*0078*/ 	.byte	0x04, 0x44
        /*007a*/ 	.short	(.L_184 - .L_183)


	//   ....[0]....
.L_183:
        /*007c*/ 	.word	0x00000b70
        /*0080*/ 	.word	0x0000fff0


	//   ....[1]....
        /*0084*/ 	.word	0x00000f80
        /*0088*/ 	.word	0x0000fff0


	//   ....[2]....
        /*008c*/ 	.word	0x00002010
        /*0090*/ 	.word	0x0000fff0


	//   ....[3]....
        /*0094*/ 	.word	0x00002bb0
        /*0098*/ 	.word	0x0000fff0


	//   ....[4]....
        /*009c*/ 	.word	0x00002fc0
        /*00a0*/ 	.word	0x0000fff0


	//   ....[5]....
        /*00a4*/ 	.word	0x00004140
        /*00a8*/ 	.word	0x0000fff0


	//----- nvinfo : EIATTR_COOP_GROUP_MASK_REGIDS
	.align		4
.L_184:
        /*00ac*/ 	.byte	0x04, 0x29
        /*00ae*/ 	.short	(.L_186 - .L_185)


	//   ....[0]....
.L_185:
        /*00b0*/ 	.word	0xffffffff


	//   ....[1]....
        /*00b4*/ 	.word	0xffffffff


	//   ....[2]....
        /*00b8*/ 	.word	0xffffffff


	//   ....[3]....
        /*00bc*/ 	.word	0xffffffff


	//   ....[4]....
        /*00c0*/ 	.word	0xffffffff


	//   ....[5]....
        /*00c4*/ 	.word	0xffffffff


	//   ....[6]....
        /*00c8*/ 	.word	0xffffffff


	//   ....[7]....
        /*00cc*/ 	.word	0xffffffff


	//   ....[8]....
        /*00d0*/ 	.word	0xffffffff


	//   ....[9]....
        /*00d4*/ 	.word	0xffffffff


	//   ....[10]....
        /*00d8*/ 	.word	0xffffffff


	//   ....[11]....
        /*00dc*/ 	.word	0xffffffff


	//   ....[12]....
        /*00e0*/ 	.word	0xffffffff


	//   ....[13]....
        /*00e4*/ 	.word	0xffffffff


	//   ....[14]....
        /*00e8*/ 	.word	0xffffffff


	//   ....[15]....
        /*00ec*/ 	.word	0xffffffff


	//   ....[16]....
        /*00f0*/ 	.word	0xffffffff


	//   ....[17]....
        /*00f4*/ 	.word	0xffffffff


	//   ....[18]....
        /*00f8*/ 	.word	0xffffffff


	//   ....[19]....
        /*00fc*/ 	.word	0xffffffff


	//   ....[20]....
        /*0100*/ 	.word	0xffffffff


	//   ....[21]....
        /*0104*/ 	.word	0xffffffff


	//   ....[22]....
        /*0108*/ 	.word	0xffffffff


	//   ....[23]....
        /*010c*/ 	.word	0xffffffff


	//   ....[24]....
        /*0110*/ 	.word	0xffffffff


	//   ....[25]....
        /*0114*/ 	.word	0xffffffff


	//   ....[26]....
        /*0118*/ 	.word	0xffffffff


	//   ....[27]....
        /*011c*/ 	.word	0xffffffff


	//   ....[28]....
        /*0120*/ 	.word	0xffffffff


	//   ....[29]....
        /*0124*/ 	.word	0xffffffff


	//----- nvinfo : EIATTR_COOP_GROUP_INSTR_OFFSETS
	.align		4
.L_186:
        /*0128*/ 	.byte	0x04, 0x28
        /*012a*/ 	.short	(.L_188 - .L_187)


	//   ....[0]....
.L_187:
        /*012c*/ 	.word	0x00000980


	//   ....[1]....
        /*0130*/ 	.word	0x000009e0


	//   ....[2]....
        /*0134*/ 	.word	0x00000a50


	//   ....[3]....
        /*0138*/ 	.word	0x00000aa0


	//   ....[4]....
        /*013c*/ 	.word	0x00000ad0


	//   ....[5]....
        /*0140*/ 	.word	0x00000d20


	//   ....[6]....
        /*0144*/ 	.word	0x00000db0


	//   ....[7]....
        /*0148*/ 	.word	0x00000df0


	//   ....[8]....
        /*014c*/ 	.word	0x00000e40


	//   ....[9]....
        /*0150*/ 	.word	0x00000e80


	//   ....[10]....
        /*0154*/ 	.word	0x00001e30


	//   ....[11]....
        /*0158*/ 	.word	0x00001eb0


	//   ....[12]....
        /*015c*/ 	.word	0x00001f00


	//   ....[13]....
        /*0160*/ 	.word	0x00001f40


	//   ....[14]....
        /*0164*/ 	.word	0x00001f70


	//   ....[15]....
        /*0168*/ 	.word	0x000029c0


	//   ....[16]....
        /*016c*/ 	.word	0x00002a20


	//   ....[17]....
        /*0170*/ 	.word	0x00002a90


	//   ....[18]....
        /*0174*/ 	.word	0x00002ae0


	//   ....[19]....
        /*0178*/ 	.word	0x00002b10


	//   ....[20]....
        /*017c*/ 	.word	0x00002d60


	//   ....[21]....
        /*0180*/ 	.word	0x00002de0


	//   ....[22]....
        /*0184*/ 	.word	0x00002e20


	//   ....[23]....
        /*0188*/ 	.word	0x00002e60


	//   ....[24]....
        /*018c*/ 	.word	0x00002ec0


	//   ....[25]....
        /*0190*/ 	.word	0x00003f60


	//   ....[26]....
        /*0194*/ 	.word	0x00003fe0


	//   ....[27]....
        /*0198*/ 	.word	0x00004030


	//   ....[28]....
        /*019c*/ 	.word	0x00004070


	//   ....[29]....
        /*01a0*/ 	.word	0x000040a0


	//----- nvinfo : EIATTR_VRC_CTA_INIT_COUNT
	.align		4
.L_188:
        /*01a4*/ 	.byte	0x02, 0x4a
	.zero		1
	.zero		1


	//----- nvinfo : EIATTR_EXIT_INSTR_OFFSETS
	.align		4
        /*01a8*/ 	.byte	0x04, 0x1c
        /*01aa*/ 	.short	(.L_190 - .L_189)


	//   ....[0]....
.L_189:
        /*01ac*/ 	.word	0x00000080


	//   ....[1]....
        /*01b0*/ 	.word	0x000000c0


	//   ....[2]....
        /*01b4*/ 	.word	0x00004280


	//   ....[3]....
        /*01b8*/ 	.word	0x000042d0


	//----- nvinfo : EIATTR_MAX_THREADS
	.align		4
.L_190:
        /*01bc*/ 	.byte	0x04, 0x05
        /*01be*/ 	.short	(.L_192 - .L_191)
.L_191:
        /*01c0*/ 	.word	0x00000200
        /*01c4*/ 	.word	0x00000001
        /*01c8*/ 	.word	0x00000001


	//----- nvinfo : EIATTR_CRS_STACK_SIZE
	.align		4
.L_192:
        /*01cc*/ 	.byte	0x04, 0x1e
        /*01ce*/ 	.short	(.L_194 - .L_193)
.L_193:
        /*01d0*/ 	.word	0x00000000


	//----- nvinfo : EIATTR_CBANK_PARAM_SIZE
	.align		4
.L_194:
        /*01d4*/ 	.byte	0x03, 0x19
        /*01d6*/ 	.short	0x001d


	//----- nvinfo : EIATTR_PARAM_CBANK
	.align		4
        /*01d8*/ 	.byte	0x04, 0x0a
        /*01da*/ 	.short	(.L_196 - .L_195)
	.align		4
.L_195:
        /*01dc*/ 	.word	index@(.nv.constant0._ZN3cub18CUB_300001_SM_10006detail6reduce28DeviceReduceSingleTileKernelINS2_10policy_hubIfjN4cuda3std3__44plusIfEEE10Policy1000EPfSC_iS9_ffNS7_10__identityEEEvT0_T1_T2_T3_T4_T6_)
        /*01e0*/ 	.short	0x0380
        /*01e2*/ 	.short	0x001d


	//----- nvinfo : EIATTR_SW_WAR
	.align		4
.L_196:
        /*01e4*/ 	.byte	0x04, 0x36
        /*01e6*/ 	.short	(.L_198 - .L_197)
.L_197:
        /*01e8*/ 	.word	0x00000008
.L_198:


//--------------------- .nv.info._ZN3cub18CUB_300001_SM_10006detail6reduce18DeviceReduceKernelINS2_10policy_hubIfjN4cuda3std3__44plusIfEEE10Policy1000EN6thrust24THRUST_300001_SM_1000_NS6detail15normal_iteratorINSD_10device_ptrIfEEEEjS9_f6squareIfEEEvT0_PT3_T1_NS0_13GridEvenShareISO_EET2_T4_ --------------------------
	.section	.nv.info._ZN3cub18CUB_300001_SM_10006detail6reduce18DeviceReduceKernelINS2_10policy_hubIfjN4cuda3std3__44plusIfEEE10Policy1000EN6thrust24THRUST_300001_SM_1000_NS6detail15normal_iteratorINSD_10device_ptrIfEEEEjS9_f6squareIfEEEvT0_PT3_T1_NS0_13GridEvenShareISO_EET2_T4_,"",@"SHT_CUDA_INFO"
	.sectionflags	@""
	.align	4


	//----- nvinfo : EIATTR_CUDA_API_VERSION
	.align		4
        /*0000*/ 	.byte	0x04, 0x37
        /*0002*/ 	.short	(.L_200 - .L_199)
.L_199:
        /*0004*/ 	.word	0x00000082


	//----- nvinfo : EIATTR_KPARAM_INFO
	.align		4
.L_200:
        /*0008*/ 	.byte	0x04, 0x17
        /*000a*/ 	.short	(.L_202 - .L_201)
.L_201:
        /*000c*/ 	.word	0x00000000
        /*0010*/ 	.short	0x0005
        /*0012*/ 	.short	0x003d
        /*0014*/ 	.byte	0x00, 0xf0, 0x05, 0x00


	//----- nvinfo : EIATTR_KPARAM_INFO
	.align		4
.L_202:
        /*0018*/ 	.byte	0x04, 0x17
        /*001a*/ 	.short	(.L_204 - .L_203)
.L_203:
        /*001c*/ 	.word	0x00000000
        /*0020*/ 	.short	0x0004
        /*0022*/ 	.short	0x003c
        /*0024*/ 	.byte	0x00, 0xf0, 0x05, 0x00


	//----- nvinfo : EIATTR_KPARAM_INFO
	.align		4
.L_204:
        /*0028*/ 	.byte	0x04, 0x17
        /*002a*/ 	.short	(.L_206 - .L_205)
.L_205:
        /*002c*/ 	.word	0x00000000
        /*0030*/ 	.short	0x0003
        /*0032*/ 	.short	0x0014
        /*0034*/ 	.byte	0x00, 0xf0, 0xa1, 0x00


	//----- nvinfo : EIATTR_KPARAM_INFO
	.align		4
.L_206:
        /*0038*/ 	.byte	0x04, 0x17
        /*003a*/ 	.short	(.L_208 - .L_207)
.L_207:
        /*003c*/ 	.word	0x00000000
        /*0040*/ 	.short	0x0002
        /*0042*/ 	.short	0x0010
        /*0044*/ 	.byte	0x00, 0xf0, 0x11, 0x00


	//----- nvinfo : EIATTR_KPARAM_INFO
	.align		4
.L_208:
        /*0048*/ 	.byte	0x04, 0x17
        /*004a*/ 	.short	(.L_210 - .L_209)
.L_209:
        /*004c*/ 	.word	0x00000000
        /*0050*/ 	.short	0x0001
        /*0052*/ 	.short	0x0008
        /*0054*/ 	.byte	0x00, 0xf5, 0x21, 0x00


	//----- nvinfo : EIATTR_KPARAM_INFO
	.align		4
.L_210:
        /*0058*/ 	.byte	0x04, 0x17
        /*005a*/ 	.short	(.L_212 - .L_211)
.L_211:
        /*005c*/ 	.word	0x00000000
        /*0060*/ 	.short	0x0000
        /*0062*/ 	.short	0x0000
        /*0064*/ 	.byte	0x00, 0xf0, 0x21, 0x00


	//----- nvinfo : EIATTR_SPARSE_MMA_MASK
	.align		4
.L_212:
        /*0068*/ 	.byte	0x03, 0x50
        /*006a*/ 	.short	0x0000


	//----- nvinfo : EIATTR_MAXREG_COUNT
	.align		4
        /*006c*/ 	.byte	0x03, 0x1b
        /*006e*/ 	.short	0x0080


	//----- nvinfo : EIATTR_NUM_BARRIERS
	.align		4
        /*0070*/ 	.byte	0x02, 0x4c
        /*0072*/ 	.byte	0x01
	.zero		1


	//----- nvinfo : EIATTR_MERCURY_ISA_VERSION
	.align		4
        /*0074*/ 	.byte	0x03, 0x5f
        /*0076*/ 	.short	0x0101


	//----- nvinfo : EIATTR_UNUSED_LOAD_BYTE_OFFSET
	.align		4
        /*0078*/ 	.byte	0x04, 0x44
        /*007a*/ 	.short	(.L_214 - .L_213)


	//   ....[0]....
.L_213:
        /*007c*/ 	.word	0x00000df0
        /*0080*/ 	.word	0x0000fff0


	//   ....[1]....
        /*0084*/ 	.word	0x00001200
        /*0088*/ 	.word	0x0000fff0


	//   ....[2]....
        /*008c*/ 	.word	0x000027c0
        /*0090*/ 	.word	0x0000fff0


	//----- nvinfo : EIATTR_COOP_GROUP_MASK_REGIDS
	.align		4
.L_214:
        /*0094*/ 	.byte	0x04, 0x29
        /*0096*/ 	.short	(.L_216 - .L_215)


	//   ....[0]....
.L_215:
        /*0098*/ 	.word	0xffffffff


	//   ....[1]....
        /*009c*/ 	.word	0xffffffff


	//   ....[2]....
        /*00a0*/ 	.word	0xffffffff


	//   ....[3]....
        /*00a4*/ 	.word	0xffffffff


	//   ....[4]....
        /*00a8*/ 	.word	0xffffffff


	//   ....[5]....
        /*00ac*/ 	.word	0xffffffff


	//   ....[6]....
        /*00b0*/ 	.word	0xffffffff


	//   ....[7]....
        /*00b4*/ 	.word	0xffffffff


	//   ....[8]....
        /*00b8*/ 	.word	0xffffffff


	//   ....[9]....
        /*00bc*/ 	.word	0xffffffff


	//   ....[10]....
        /*00c0*/ 	.word	0xffffffff


	//   ....[11]....
        /*00c4*/ 	.word	0xffffffff


	//   ....[12]....
        /*00c8*/ 	.word	0xffffffff


	//   ....[13]....
        /*00cc*/ 	.word	0xffffffff


	//   ....[14]....
        /*00d0*/ 	.word	0xffffffff


	//----- nvinfo : EIATTR_COOP_GROUP_INSTR_OFFSETS
	.align		4
.L_216:
        /*00d4*/ 	.byte	0x04, 0x28
        /*00d6*/ 	.short	(.L_218 - .L_217)


	//   ....[0]....
.L_217:
        /*00d8*/ 	.word	0x00000c00


	//   ....[1]....
        /*00dc*/ 	.word	0x00000c60


	//   ....[2]....
        /*00e0*/ 	.word	0x00000cd0


	//   ....[3]....
        /*00e4*/ 	.word	0x00000d20


	//   ....[4]....
        /*00e8*/ 	.word	0x00000d50


	//   ....[5]....
        /*00ec*/ 	.word	0x00000fa0


	//   ....[6]....
        /*00f0*/ 	.word	0x00001030


	//   ....[7]....
        /*00f4*/ 	.word	0x00001080


	//   ....[8]....
        /*00f8*/ 	.word	0x000010c0


	//   ....[9]....
        /*00fc*/ 	.word	0x00001100


	//   ....[10]....
        /*0100*/ 	.word	0x000025d0


	//   ....[11]....
        /*0104*/ 	.word	0x00002660


	//   ....[12]....
        /*0108*/ 	.word	0x000026b0


	//   ....[13]....
        /*010c*/ 	.word	0x000026f0


	//   ....[14]....
        /*0110*/ 	.word	0x00002720


	//----- nvinfo : EIATTR_VRC_CTA_INIT_COUNT
	.align		4
.L_218:
        /*0114*/ 	.byte	0x02, 0x4a
	.zero		1
	.zero		1


	//----- nvinfo : EIATTR_EXIT_INSTR_OFFSETS
	.align		4
        /*0118*/ 	.byte	0x04, 0x1c
        /*011a*/ 	.short	(.L_220 - .L_219)


	//   ....[0]....
.L_219:
        /*011c*/ 	.word	0x00002900


	//   ....[1]....
        /*0120*/ 	.word	0x00002940


	//----- nvinfo : EIATTR_MAX_THREADS
	.align		4
.L_220:
        /*0124*/ 	.byte	0x04, 0x05
        /*0126*/ 	.short	(.L_222 - .L_221)
.L_221:
        /*0128*/ 	.word	0x00000200
        /*012c*/ 	.word	0x00000001
        /*0130*/ 	.word	0x00000001


	//----- nvinfo : EIATTR_CRS_STACK_SIZE
	.align		4
.L_222:
        /*0134*/ 	.byte	0x04, 0x1e
        /*0136*/ 	.short	(.L_224 - .L_223)
.L_223:
        /*0138*/ 	.word	0x00000000


	//----- nvinfo : EIATTR_CBANK_PARAM_SIZE
	.align		4
.L_224:
        /*013c*/ 	.byte	0x03, 0x19
        /*013e*/ 	.short	0x003e


	//----- nvinfo : EIATTR_PARAM_CBANK
	.align		4
        /*0140*/ 	.byte	0x04, 0x0a
        /*0142*/ 	.short	(.L_226 - .L_225)
	.align		4
.L_225:
        /*0144*/ 	.word	index@(.nv.constant0._ZN3cub18CUB_300001_SM_10006detail6reduce18DeviceReduceKernelINS2_10policy_hubIfjN4cuda3std3__44plusIfEEE10Policy1000EN6thrust24THRUST_300001_SM_1000_NS6detail15normal_iteratorINSD_10device_ptrIfEEEEjS9_f6squareIfEEEvT0_PT3_T1_NS0_13GridEvenShareISO_EET2_T4_)
        /*0148*/ 	.short	0x0380
        /*014a*/ 	.short	0x003e


	//----- nvinfo : EIATTR_SW_WAR
	.align		4
.L_226:
        /*014c*/ 	.byte	0x04, 0x36
        /*014e*/ 	.short	(.L_228 - .L_227)
.L_227:
        /*0150*/ 	.word	0x00000008
.L_228:


//--------------------- .nv.info._ZN3cub18CUB_300001_SM_10006detail6reduce28DeviceReduceSingleTileKernelINS2_10policy_hubIfjN4cuda3std3__44plusIfEEE10Policy1000EN6thrust24THRUST_300001_SM_1000_NS6detail15normal_iteratorINSD_10device_ptrIfEEEEPfjS9_ff6squareIfEEEvT0_T1_T2_T3_T4_T6_ --------------------------
	.section	.nv.info._ZN3cub18CUB_300001_SM_10006detail6reduce28DeviceReduceSingleTileKernelINS2_10policy_hubIfjN4cuda3std3__44plusIfEEE10Policy1000EN6thrust24THRUST_300001_SM_1000_NS6detail15normal_iteratorINSD_10device_ptrIfEEEEPfjS9_ff6squareIfEEEvT0_T1_T2_T3_T4_T6_,"",@"SHT_CUDA_INFO"
	.sectionflags	@""
	.align	4


	//----- nvinfo : EIATTR_CUDA_API_VERSION
	.align		4
        /*0000*/ 	.byte	0x04, 0x37
        /*0002*/ 	.short	(.L_230 - .L_229)
.L_229:
        /*0004*/ 	.word	0x00000082


	//----- nvinfo : EIATTR_KPARAM_INFO
	.align		4
.L_230:
        /*0008*/ 	.byte	0x04, 0x17
        /*000a*/ 	.short	(.L_232 - .L_231)
.L_231:
        /*000c*/ 	.word	0x00000000
        /*0010*/ 	.short	0x0005
        /*0012*/ 	.short	0x001c
        /*0014*/ 	.byte	0x00, 0xf0, 0x05, 0x00


	//----- nvinfo : EIATTR_KPARAM_INFO
	.align		4
.L_232:
        /*0018*/ 	.byte	0x04, 0x17
        /*001a*/ 	.short	(.L_234 - .L_233)
.L_233:
        /*001c*/ 	.word	0x00000000
        /*0020*/ 	.short	0x0004
        /*0022*/ 	.short	0x0018
        /*0024*/ 	.byte	0x00, 0xf0, 0x11, 0x00


	//----- nvinfo : EIATTR_KPARAM_INFO
	.align		4
.L_234:
        /*0028*/ 	.byte	0x04, 0x17
        /*002a*/ 	.short	(.L_236 - .L_235)
.L_235:
        /*002c*/ 	.word	0x00000000
        /*0030*/ 	.short	0x0003
        /*0032*/ 	.short	0x0014
        /*0034*/ 	.byte	0x00, 0xf0, 0x05, 0x00


	//----- nvinfo : EIATTR_KPARAM_INFO
	.align		4
.L_236:
        /*0038*/ 	.byte	0x04, 0x17
        /*003a*/ 	.short	(.L_238 - .L_237)
.L_237:
        /*003c*/ 	.word	0x00000000
        /*0040*/ 	.short	0x0002
        /*0042*/ 	.short	0x0010
        /*0044*/ 	.byte	0x00, 0xf0, 0x11, 0x00


	//----- nvinfo : EIATTR_KPARAM_INFO
	.align		4
.L_238:
        /*0048*/ 	.byte	0x04, 0x17
        /*004a*/ 	.short	(.L_240 - .L_239)
.L_239:
        /*004c*/ 	.word	0x00000000
        /*0050*/ 	.short	0x0001
        /*0052*/ 	.short	0x0008
        /*0054*/ 	.byte	0x00, 0xf5, 0x21, 0x00


	//----- nvinfo : EIATTR_KPARAM_INFO
	.align		4
.L_240:
        /*0058*/ 	.byte	0x04, 0x17
        /*005a*/ 	.short	(.L_242 - .L_241)
.L_241:
        /*005c*/ 	.word	0x00000000
        /*0060*/ 	.short	0x0000
        /*0062*/ 	.short	0x0000
        /*0064*/ 	.byte	0x00, 0xf0, 0x21, 0x00


	//----- nvinfo : EIATTR_SPARSE_MMA_MASK
	.align		4
.L_242:
        /*0068*/ 	.byte	0x03, 0x50
        /*006a*/ 	.short	0x0000


	//----- nvinfo : EIATTR_MAXREG_COUNT
	.align		4
        /*006c*/ 	.byte	0x03, 0x1b
        /*006e*/ 	.short	0x0080


	//----- nvinfo : EIATTR_NUM_BARRIERS
	.align		4
        /*0070*/ 	.byte	0x02, 0x4c
        /*0072*/ 	.byte	0x01
	.zero		1


	//----- nvinfo : EIATTR_MERCURY_ISA_VERSION
	.align		4
        /*0074*/ 	.byte	0x03, 0x5f
        /*0076*/ 	.short	0x0101


	//----- nvinfo : EIATTR_UNUSED_LOAD_BYTE_OFFSET
	.align		4
        /*0078*/ 	.byte	0x04, 0x44
        /*007a*/ 	.short	(.L_244 - .L_243)


	//   ....[0]....
.L_243:
        /*007c*/ 	.word	0x00000b10
        /*0080*/ 	.word	0x0000fff0


	//   ....[1]....
        /*0084*/ 	.word	0x00000f20
        /*0088*/ 	.word	0x0000fff0


	//   ....[2]....
        /*008c*/ 	.word	0x00002370
        /*0090*/ 	.word	0x0000fff0


	//----- nvinfo : EIATTR_COOP_GROUP_MASK_REGIDS
	.align		4
.L_244:
        /*0094*/ 	.byte	0x04, 0x29
        /*0096*/ 	.short	(.L_246 - .L_245)


	//   ....[0]....
.L_245:
        /*0098*/ 	.word	0xffffffff


	//   ....[1]....
        /*009c*/ 	.word	0xffffffff


	//   ....[2]....
        /*00a0*/ 	.word	0xffffffff


	//   ....[3]....
        /*00a4*/ 	.word	0xffffffff


	//   ....[4]....
        /*00a8*/ 	.word	0xffffffff


	//   ....[5]....
        /*00ac*/ 	.word	0xffffffff


	//   ....[6]....
        /*00b0*/ 	.word	0xffffffff


	//   ....[7]....
        /*00b4*/ 	.word	0xffffffff


	//   ....[8]....
        /*00b8*/ 	.word	0xffffffff


	//   ....[9]....
        /*00bc*/ 	.word	0xffffffff


	//   ....[10]....
        /*00c0*/ 	.word	0xffffffff


	//   ....[11]....
        /*00c4*/ 	.word	0xffffffff


	//   ....[12]....
        /*00c8*/ 	.word	0xffffffff


	//   ....[13]....
        /*00cc*/ 	.word	0xffffffff


	//   ....[14]....
        /*00d0*/ 	.word	0xffffffff


	//----- nvinfo : EIATTR_COOP_GROUP_INSTR_OFFSETS
	.align		4
.L_246:
        /*00d4*/ 	.byte	0x04, 0x28
        /*00d6*/ 	.short	(.L_248 - .L_247)


	//   ....[0]....
.L_247:
        /*00d8*/ 	.word	0x00000920


	//   ....[1]....
        /*00dc*/ 	.word	0x00000980


	//   ....[2]....
        /*00e0*/ 	.word	0x000009f0


	//   ....[3]....
        /*00e4*/ 	.word	0x00000a40


	//   ....[4]....
        /*00e8*/ 	.word	0x00000a70


	//   ....[5]....
        /*00ec*/ 	.word	0x00000cc0


	//   ....[6]....
        /*00f0*/ 	.word	0x00000d50


	//   ....[7]....
        /*00f4*/ 	.word	0x00000d90


	//   ....[8]....
        /*00f8*/ 	.word	0x00000de0


	//   ....[9]....
        /*00fc*/ 	.word	0x00000e20


	//   ....[10]....
        /*0100*/ 	.word	0x00002190


	//   ....[11]....
        /*0104*/ 	.word	0x00002210


	//   ....[12]....
        /*0108*/ 	.word	0x00002260


	//   ....[13]....
        /*010c*/ 	.word	0x000022a0


	//   ....[14]....
        /*0110*/ 	.word	0x000022d0


	//----- nvinfo : EIATTR_VRC_CTA_INIT_COUNT
	.align		4
.L_248:
        /*0114*/ 	.byte	0x02, 0x4a
	.zero		1
	.zero		1


	//----- nvinfo : EIATTR_EXIT_INSTR_OFFSETS
	.align		4
        /*0118*/ 	.byte	0x04, 0x1c
        /*011a*/ 	.short	(.L_250 - .L_249)


	//   ....[0]....
.L_249:
        /*011c*/ 	.word	0x00000080


	//   ....[1]....
        /*0120*/ 	.word	0x000000c0


	//   ....[2]....
        /*0124*/ 	.word	0x000024b0


	//   ....[3]....
        /*0128*/ 	.word	0x00002500


	//----- nvinfo : EIATTR_MAX_THREADS
	.align		4
.L_250:
        /*012c*/ 	.byte	0x04, 0x05
        /*012e*/ 	.short	(.L_252 - .L_251)
.L_251:
        /*0130*/ 	.word	0x00000200
        /*0134*/ 	.word	0x00000001
        /*0138*/ 	.word	0x00000001


	//----- nvinfo : EIATTR_CRS_STACK_SIZE
	.align		4
.L_252:
        /*013c*/ 	.byte	0x04, 0x1e
        /*013e*/ 	.short	(.L_254 - .L_253)
.L_253:
        /*0140*/ 	.word	0x00000000


	//----- nvinfo : EIATTR_CBANK_PARAM_SIZE
	.align		4
.L_254:
        /*0144*/ 	.byte	0x03, 0x19
        /*0146*/ 	.short	0x001d


	//----- nvinfo : EIATTR_PARAM_CBANK
	.align		4
        /*0148*/ 	.byte	0x04, 0x0a
        /*014a*/ 	.short	(.L_256 - .L_255)
	.align		4
.L_255:
        /*014c*/ 	.word	index@(.nv.constant0._ZN3cub18CUB_300001_SM_10006detail6reduce28DeviceReduceSingleTileKernelINS2_10policy_hubIfjN4cuda3std3__44plusIfEEE10Policy1000EN6thrust24THRUST_300001_SM_1000_NS6detail15normal_iteratorINSD_10device_ptrIfEEEEPfjS9_ff6squareIfEEEvT0_T1_T2_T3_T4_T6_)
        /*0150*/ 	.short	0x0380
        /*0152*/ 	.short	0x001d


	//----- nvinfo : EIATTR_SW_WAR
	.align		4
.L_256:
        /*0154*/ 	.byte	0x04, 0x36
        /*0156*/ 	.short	(.L_258 - .L_257)
.L_257:
        /*0158*/ 	.word	0x00000008
.L_258:


//--------------------- .nv.info._ZN3cub18CUB_300001_SM_10006detail11EmptyKernelIvEEvv --------------------------
	.section	.nv.info._ZN3cub18CUB_300001_SM_10006detail11EmptyKernelIvEEvv,"",@"SHT_CUDA_INFO"
	.sectionflags	@""
	.align	4


	//----- nvinfo : EIATTR_CUDA_API_VERSION
	.align		4
        /*0000*/ 	.byte	0x04, 0x37
        /*0002*/ 	.short	(.L_260 - .L_259)
.L_259:
        /*0004*/ 	.word	0x00000082


	//----- nvinfo : EIATTR_SPARSE_MMA_MASK
	.align		4
.L_260:
        /*0008*/ 	.byte	0x03, 0x50
        /*000a*/ 	.short	0x0000


	//----- nvinfo : EIATTR_MAXREG_COUNT
	.align		4
        /*000c*/ 	.byte	0x03, 0x1b
        /*000e*/ 	.short	0x00ff


	//----- nvinfo : EIATTR_MERCURY_ISA_VERSION
	.align		4
        /*0010*/ 	.byte	0x03, 0x5f
        /*0012*/ 	.short	0x0101


	//----- nvinfo : EIATTR_VRC_CTA_INIT_COUNT
	.align		4
        /*0014*/ 	.byte	0x02, 0x4a
	.zero		1
	.zero		1


	//----- nvinfo : EIATTR_EXIT_INSTR_OFFSETS
	.align		4
        /*0018*/ 	.byte	0x04, 0x1c
        /*001a*/ 	.short	(.L_262 - .L_261)


	//   ....[0]....
.L_261:
        /*001c*/ 	.word	0x00000010


	//----- nvinfo : EIATTR_SW_WAR
	.align		4
.L_262:
        /*0020*/ 	.byte	0x04, 0x36
        /*0022*/ 	.short	(.L_264 - .L_263)
.L_263:
        /*0024*/ 	.word	0x00000008
.L_264:


//--------------------- .nv.callgraph             --------------------------
	.section	.nv.callgraph,"",@"SHT_CUDA_CALLGRAPH"
	.align	4
	.sectionentsize	8
	.align		4
        /*0000*/ 	.word	0x00000000
	.align		4
        /*0004*/ 	.word	0xffffffff
	.align		4
        /*0008*/ 	.word	0x00000000
	.align		4
        /*000c*/ 	.word	0xfffffffe
	.align		4
        /*0010*/ 	.word	0x00000000
	.align		4
        /*0014*/ 	.word	0xfffffffd
	.align		4
        /*0018*/ 	.word	0x00000000
	.align		4
        /*001c*/ 	.word	0xfffffffc


//--------------------- .nv.constant4             --------------------------
	.section	.nv.constant4,"a",@progbits
	.align	8
	.align		8
.nv.constant4:
        /*0000*/ 	.dword	_ZN30_INTERNAL_4e12e831_4_k_cu_main4cuda3std3__45__cpo5beginE
	.align		8
        /*0008*/ 	.dword	_ZN30_INTERNAL_4e12e831_4_k_cu_main4cuda3std3__45__cpo3endE
	.align		8
        /*0010*/ 	.dword	_ZN30_INTERNAL_4e12e831_4_k_cu_main4cuda3std3__45__cpo6cbeginE
	.align		8
        /*0018*/ 	.dword	_ZN30_INTERNAL_4e12e831_4_k_cu_main4cuda3std3__45__cpo4cendE
	.align		8
        /*0020*/ 	.dword	_ZN30_INTERNAL_4e12e831_4_k_cu_main4cuda3std3__45__cpo6rbeginE
	.align		8
        /*0028*/ 	.dword	_ZN30_INTERNAL_4e12e831_4_k_cu_main4cuda3std3__45__cpo4rendE
	.align		8
        /*0030*/ 	.dword	_ZN30_INTERNAL_4e12e831_4_k_cu_main4cuda3std3__45__cpo7crbeginE
	.align		8
        /*0038*/ 	.dword	_ZN30_INTERNAL_4e12e831_4_k_cu_main4cuda3std3__45__cpo5crendE
	.align		8
        /*0040*/ 	.dword	_ZN30_INTERNAL_4e12e831_4_k_cu_main4cuda3std3__432_GLOBAL__N__4e12e831_4_k_cu_main6ignoreE
	.align		8
        /*0048*/ 	.dword	_ZN30_INTERNAL_4e12e831_4_k_cu_main4cuda3std3__419piecewise_constructE
	.align		8
        /*0050*/ 	.dword	_ZN30_INTERNAL_4e12e831_4_k_cu_main4cuda3std3__48in_placeE
	.align		8
        /*0058*/ 	.dword	_ZN30_INTERNAL_4e12e831_4_k_cu_main4cuda3std3__420unreachable_sentinelE
	.align		8
        /*0060*/ 	.dword	_ZN30_INTERNAL_4e12e831_4_k_cu_main4cuda3std3__47nulloptE
	.align		8
        /*0068*/ 	.dword	_ZN30_INTERNAL_4e12e831_4_k_cu_main4cuda3std3__48unexpectE
	.align		8
        /*0070*/ 	.dword	_ZN30_INTERNAL_4e12e831_4_k_cu_main4cuda3std6ranges3__45__cpo4swapE
	.align		8
        /*0078*/ 	.dword	_ZN30_INTERNAL_4e12e831_4_k_cu_main4cuda3std6ranges3__45__cpo9iter_moveE
	.align		8
        /*0080*/ 	.dword	_ZN30_INTERNAL_4e12e831_4_k_cu_main4cuda3std6ranges3__45__cpo5beginE
	.align		8
        /*0088*/ 	.dword	_ZN30_INTERNAL_4e12e831_4_k_cu_main4cuda3std6ranges3__45__cpo3endE
	.align		8
        /*0090*/ 	.dword	_ZN30_INTERNAL_4e12e831_4_k_cu_main4cuda3std6ranges3__45__cpo6cbeginE
	.align		8
        /*0098*/ 	.dword	_ZN30_INTERNAL_4e12e831_4_k_cu_main4cuda3std6ranges3__45__cpo4cendE
	.align		8
        /*00a0*/ 	.dword	_ZN30_INTERNAL_4e12e831_4_k_cu_main4cuda3std6ranges3__45__cpo7advanceE
	.align		8
        /*00a8*/ 	.dword	_ZN30_INTERNAL_4e12e831_4_k_cu_main4cuda3std6ranges3__45__cpo9iter_swapE
	.align		8
        /*00b0*/ 	.dword	_ZN30_INTERNAL_4e12e831_4_k_cu_main4cuda3std6ranges3__45__cpo4nextE
	.align		8
        /*00b8*/ 	.dword	_ZN30_INTERNAL_4e12e831_4_k_cu_main4cuda3std6ranges3__45__cpo4prevE
	.align		8
        /*00c0*/ 	.dword	_ZN30_INTERNAL_4e12e831_4_k_cu_main4cuda3std6ranges3__45__cpo4dataE
	.align		8
        /*00c8*/ 	.dword	_ZN30_INTERNAL_4e12e831_4_k_cu_main4cuda3std6ranges3__45__cpo5cdataE
	.align		8
        /*00d0*/ 	.dword	_ZN30_INTERNAL_4e12e831_4_k_cu_main4cuda3std6ranges3__45__cpo4sizeE
	.align		8
        /*00d8*/ 	.dword	_ZN30_INTERNAL_4e12e831_4_k_cu_main4cuda3std6ranges3__45__cpo5ssizeE
	.align		8
        /*00e0*/ 	.dword	_ZN30_INTERNAL_4e12e831_4_k_cu_main4cuda3std6ranges3__45__cpo8distanceE
	.align		8
        /*00e8*/ 	.dword	_ZN30_INTERNAL_4e12e831_4_k_cu_main6thrust24THRUST_300001_SM_1000_NS8cuda_cub3parE
	.align		8
        /*00f0*/ 	.dword	_ZN30_INTERNAL_4e12e831_4_k_cu_main6thrust24THRUST_300001_SM_1000_NS8cuda_cub10par_nosyncE
	.align		8
        /*00f8*/ 	.dword	_ZN30_INTERNAL_4e12e831_4_k_cu_main6thrust24THRUST_300001_SM_1000_NS6system6detail10sequential3seqE
	.align		8
        /*0100*/ 	.dword	_ZN30_INTERNAL_4e12e831_4_k_cu_main6thrust24THRUST_300001_SM_1000_NS12placeholders2_1E
	.align		8
        /*0108*/ 	.dword	_ZN30_INTERNAL_4e12e831_4_k_cu_main6thrust24THRUST_300001_SM_1000_NS12placeholders2_2E
	.align		8
        /*0110*/ 	.dword	_ZN30_INTERNAL_4e12e831_4_k_cu_main6thrust24THRUST_300001_SM_1000_NS12placeholders2_3E
	.align		8
        /*0118*/ 	.dword	_ZN30_INTERNAL_4e12e831_4_k_cu_main6thrust24THRUST_300001_SM_1000_NS12placeholders2_4E
	.align		8
        /*0120*/ 	.dword	_ZN30_INTERNAL_4e12e831_4_k_cu_main6thrust24THRUST_300001_SM_1000_NS12placeholders2_5E
	.align		8
        /*0128*/ 	.dword	_ZN30_INTERNAL_4e12e831_4_k_cu_main6thrust24THRUST_300001_SM_1000_NS12placeholders2_6E
	.align		8
        /*0130*/ 	.dword	_ZN30_INTERNAL_4e12e831_4_k_cu_main6thrust24THRUST_300001_SM_1000_NS12placeholders2_7E
	.align		8
        /*0138*/ 	.dword	_ZN30_INTERNAL_4e12e831_4_k_cu_main6thrust24THRUST_300001_SM_1000_NS12placeholders2_8E
	.align		8
        /*0140*/ 	.dword	_ZN30_INTERNAL_4e12e831_4_k_cu_main6thrust24THRUST_300001_SM_1000_NS12placeholders2_9E
	.align		8
        /*0148*/ 	.dword	_ZN30_INTERNAL_4e12e831_4_k_cu_main6thrust24THRUST_300001_SM_1000_NS12placeholders3_10E
	.align		8
        /*0150*/ 	.dword	_ZN30_INTERNAL_4e12e831_4_k_cu_main6thrust24THRUST_300001_SM_1000_NS3seqE


//--------------------- .text._ZN3cub18CUB_300001_SM_10006detail6reduce28DeviceReduceSingleTileKernelINS2_10policy_hubIfyN4cuda3std3__44plusIfEEE10Policy1000EPfSC_iS9_ffNS7_10__identityEEEvT0_T1_T2_T3_T4_T6_ --------------------------
	.section	.text._ZN3cub18CUB_300001_SM_10006detail6reduce28DeviceReduceSingleTileKernelINS2_10policy_hubIfyN4cuda3std3__44plusIfEEE10Policy1000EPfSC_iS9_ffNS7_10__identityEEEvT0_T1_T2_T3_T4_T6_,"ax",@progbits
	.align	128
        .global         _ZN3cub18CUB_300001_SM_10006detail6reduce28DeviceReduceSingleTileKernelINS2_10policy_hubIfyN4cuda3std3__44plusIfEEE10Policy1000EPfSC_iS9_ffNS7_10__identityEEEvT0_T1_T2_T3_T4_T6_
        .type           _ZN3cub18CUB_300001_SM_10006detail6reduce28DeviceReduceSingleTileKernelINS2_10policy_hubIfyN4cuda3std3__44plusIfEEE10Policy1000EPfSC_iS9_ffNS7_10__identityEEEvT0_T1_T2_T3_T4_T6_,@function
        .size           _ZN3cub18CUB_300001_SM_10006detail6reduce28DeviceReduceSingleTileKernelINS2_10policy_hubIfyN4cuda3std3__44plusIfEEE10Policy1000EPfSC_iS9_ffNS7_10__identityEEEvT0_T1_T2_T3_T4_T6_,(.L_x_236 - _ZN3cub18CUB_300001_SM_10006detail6reduce28DeviceReduceSingleTileKernelINS2_10policy_hubIfyN4cuda3std3__44plusIfEEE10Policy1000EPfSC_iS9_ffNS7_10__identityEEEvT0_T1_T2_T3_T4_T6_)
        .other          _ZN3cub18CUB_300001_SM_10006detail6reduce28DeviceReduceSingleTileKernelINS2_10policy_hubIfyN4cuda3std3__44plusIfEEE10Policy1000EPfSC_iS9_ffNS7_10__identityEEEvT0_T1_T2_T3_T4_T6_,@"STO_CUDA_ENTRY STV_DEFAULT"
_ZN3cub18CUB_300001_SM_10006detail6reduce28DeviceReduceSingleTileKernelINS2_10policy_hubIfyN4cuda3std3__44plusIfEEE10Policy1000EPfSC_iS9_ffNS7_10__identityEEEvT0_T1_T2_T3_T4_T6_:
.text._ZN3cub18CUB_300001_SM_10006detail6reduce28DeviceReduceSingleTileKernelINS2_10policy_hubIfyN4cuda3std3__44plusIfEEE10Policy1000EPfSC_iS9_ffNS7_10__identityEEEvT0_T1_T2_T3_T4_T6_:
[----:B------:R-:W-:Y:S01]  /*0000*/  LDC R1, c[0x0][0x37c] ;  /* 0x0000df00ff017b82 */ /* 0x000fe20000000800 */
[----:B------:R-:W0:Y:S01]  /*0010*/  LDCU UR4, c[0x0][0x390] ;  /* 0x00007200ff0477ac */ /* 0x000e220008000800 */
[----:B------:R-:W1:Y:S01]  /*0020*/  LDCU.64 UR6, c[0x0][0x358] ;  /* 0x00006b00ff0677ac */ /* 0x000e620008000a00 */
[----:B0-----:R-:W-:-:S04]  /*0030*/  MOV R20, UR4 ;  /* 0x0000000400147c02 */ /* 0x001fc80008000f00 */
[----:B------:R-:W-:-:S13]  /*0040*/  ISETP.NE.AND P0, PT, R20, RZ, PT ;  /* 0x000000ff1400720c */ /* 0x000fda0003f05270 */
[----:B-1----:R-:W-:Y:S05]  /*0050*/  @P0 BRA `(.L_x_0) ;  /* 0x00000000001c0947 */ /* 0x002fea0003800000 */
[----:B------:R-:W0:Y:S02]  /*0060*/  S2R R0, SR_TID.X ;  /* 0x0000000000007919 */ /* 0x000e240000002100 */
[----:B0-----:R-:W-:-:S13]  /*0070*/  ISETP.NE.AND P0, PT, R0, RZ, PT ;  /* 0x000000ff0000720c */ /* 0x001fda0003f05270 */
[----:B------:R-:W-:Y:S05]  /*0080*/  @P0 EXIT ;  /* 0x000000000000094d */ /* 0x000fea0003800000 */
[----:B------:R-:W0:Y:S08]  /*0090*/  LDC R5, c[0x0][0x398] ;  /* 0x0000e600ff057b82 */ /* 0x000e300000000800 */
[----:B------:R-:W0:Y:S02]  /*00a0*/  LDC.64 R2, c[0x0][0x388] ;  /* 0x0000e200ff027b82 */ /* 0x000e240000000a00 */
[----:B0-----:R-:W-:Y:S01]  /*00b0*/  STG.E desc[UR6][R2.64], R5 ;  /* 0x0000000502007986 */ /* 0x001fe2000c101906 */
[----:B------:R-:W-:Y:S05]  /*00c0*/  EXIT ;  /* 0x000000000000794d */ /* 0x000fea0003800000 */
.L_x_0:
[----:B------:R-:W0:Y:S01]  /*00d0*/  LDCU UR4, c[0x0][0x380] ;  /* 0x00007000ff0477ac */ /* 0x000e220008000800 */
[----:B------:R-:W-:Y:S01]  /*00e0*/  BSSY.RECONVERGENT B0, `(.L_x_1) ;  /* 0x00003ca000007945 */ /* 0x000fe20003800200 */
[----:B0-----:R-:W-:-:S09]  /*00f0*/  ULOP3.LUT UP0, URZ, UR4, 0xf, URZ, 0xc0, !UPT ;  /* 0x0000000f04ff7892 */ /* 0x001fd2000f80c0ff */
[----:B------:R-:W-:Y:S05]  /*0100*/  BRA.U UP0, `(.L_x_2) ;  /* 0x0000001d00607547 */ /* 0x000fea000b800000 */
[----:B------:R-:W-:-:S13]  /*0110*/  ISETP.GT.AND P0, PT, R20, 0xfff, PT ;  /* 0x00000fff1400780c */ /* 0x000fda0003f04270 */
[----:B------:R-:W-:Y:S05]  /*0120*/  @P0 BRA `(.L_x_3) ;  /* 0x0000000c00a80947 */ /* 0x000fea0003800000 */
[----:B------:R-:W0:Y:S01]  /*0130*/  S2R R9, SR_TID.X ;  /* 0x0000000000097919 */ /* 0x000e220000002100 */
[----:B------:R-:W-:Y:S01]  /*0140*/  BSSY.RECONVERGENT B1, `(.L_x_4) ;  /* 0x0000009000017945 */ /* 0x000fe20003800200 */
[----:B------:R-:W-:Y:S01]  /*0150*/  HFMA2 R0, -RZ, RZ, 0, 0 ;  /* 0x00000000ff007431 */ /* 0x000fe200000001ff */
[----:B0-----:R-:W-:Y:S02]  /*0160*/  ISETP.GE.AND P0, PT, R9, R20, PT ;  /* 0x000000140900720c */ /* 0x001fe40003f06270 */
[----:B------:R-:W-:-:S11]  /*0170*/  MOV R11, R9 ;  /* 0x00000009000b7202 */ /* 0x000fd60000000f00 */
[----:B------:R-:W-:Y:S05]  /*0180*/  @P0 BRA `(.L_x_5) ;  /* 0x0000000000100947 */ /* 0x000fea0003800000 */
[----:B------:R-:W0:Y:S02]  /*0190*/  LDC.64 R2, c[0x0][0x380] ;  /* 0x0000e000ff027b82 */ /* 0x000e240000000a00 */
[----:B0-----:R-:W-:-:S05]  /*01a0*/  IMAD.WIDE.U32 R2, R9, 0x4, R2 ;  /* 0x0000000409027825 */ /* 0x001fca00078e0002 */
[----:B------:R0:W5:Y:S01]  /*01b0*/  LDG.E.CONSTANT R0, desc[UR6][R2.64] ;  /* 0x0000000602007981 */ /* 0x000162000c1e9900 */
[----:B------:R-:W-:-:S07]  /*01c0*/  IADD3 R11, PT, PT, R9, 0x100, RZ ;  /* 0x00000100090b7810 */ /* 0x000fce0007ffe0ff */
.L_x_5:
[----:B------:R-:W-:Y:S05]  /*01d0*/  BSYNC.RECONVERGENT B1 ;  /* 0x0000000000017941 */ /* 0x000fea0003800200 */
.L_x_4:
[----:B------:R-:W-:Y:S01]  /*01e0*/  ISETP.GE.AND P0, PT, R11, R20, PT ;  /* 0x000000140b00720c */ /* 0x000fe20003f06270 */
[----:B------:R-:W-:-:S12]  /*01f0*/  BSSY.RECONVERGENT B1, `(.L_x_6) ;  /* 0x0000074000017945 */ /* 0x000fd80003800200 */
[----:B------:R-:W-:Y:S05]  /*0200*/  @P0 BRA `(.L_x_7) ;  /* 0x0000000400c80947 */ /* 0x000fea0003800000 */
[----:B0-----:R-:W-:Y:S01]  /*0210*/  LOP3.LUT R3, RZ, R11, RZ, 0x33, !PT ;  /* 0x0000000bff037212 */ /* 0x001fe200078e33ff */
[----:B------:R-:W-:Y:S03]  /*0220*/  BSSY.RECONVERGENT B2, `(.L_x_8) ;  /* 0x0000015000027945 */ /* 0x000fe60003800200 */
[----:B------:R-:W-:-:S04]  /*0230*/  IADD3 R4, PT, PT, R3, R20, RZ ;  /* 0x0000001403047210 */ /* 0x000fc80007ffe0ff */
[C---:B------:R-:W-:Y:S02]  /*0240*/  LOP3.LUT R2, R4.reuse, 0x300, RZ, 0xc0, !PT ;  /* 0x0000030004027812 */ /* 0x040fe400078ec0ff */
[----:B------:R-:W-:Y:S02]  /*0250*/  ISETP.GE.U32.AND P1, PT, R4, 0x300, PT ;  /* 0x000003000400780c */ /* 0x000fe40003f26070 */
[----:B------:R-:W-:-:S13]  /*0260*/  ISETP.NE.AND P0, PT, R2, 0x300, PT ;  /* 0x000003000200780c */ /* 0x000fda0003f05270 */
[----:B------:R-:W-:Y:S05]  /*0270*/  @!P0 BRA `(.L_x_9) ;  /* 0x00000000003c8947 */ /* 0x000fea0003800000 */
[----:B------:R-:W0:Y:S01]  /*0280*/  LDC.64 R2, c[0x0][0x380] ;  /* 0x0000e000ff027b82 */ /* 0x000e220000000a00 */
[----:B------:R-:W-:-:S04]  /*0290*/  LEA.HI R4, R4, 0x1, RZ, 0x18 ;  /* 0x0000000104047811 */ /* 0x000fc800078fc0ff */
[----:B------:R-:W-:-:S04]  /*02a0*/  LOP3.LUT R4, R4, 0x3, RZ, 0xc0, !PT ;  /* 0x0000000304047812 */ /* 0x000fc800078ec0ff */
[----:B------:R-:W-:Y:S01]  /*02b0*/  IADD3 R4, PT, PT, -R4, RZ, RZ ;  /* 0x000000ff04047210 */ /* 0x000fe20007ffe1ff */
[----:B0-----:R-:W-:-:S05]  /*02c0*/  IMAD.WIDE.U32 R2, R11, 0x4, R2 ;  /* 0x000000040b027825 */ /* 0x001fca00078e0002 */
[----:B------:R-:W-:-:S07]  /*02d0*/  MOV R5, R3 ;  /* 0x0000000300057202 */ /* 0x000fce0000000f00 */
.L_x_10:
[----:B------:R-:W-:-:S06]  /*02e0*/  MOV R3, R5 ;  /* 0x0000000500037202 */ /* 0x000fcc0000000f00 */
[----:B------:R0:W2:Y:S01]  /*02f0*/  LDG.E.CONSTANT R3, desc[UR6][R2.64] ;  /* 0x0000000602037981 */ /* 0x0000a2000c1e9900 */
[----:B------:R-:W-:Y:S01]  /*0300*/  IADD3 R4, PT, PT, R4, 0x1, RZ ;  /* 0x0000000104047810 */ /* 0x000fe20007ffe0ff */
[----:B------:R-:W-:-:S03]  /*0310*/  VIADD R11, R11, 0x100 ;  /* 0x000001000b0b7836 */ /* 0x000fc60000000000 */
[----:B------:R-:W-:Y:S02]  /*0320*/  ISETP.NE.AND P0, PT, R4, RZ, PT ;  /* 0x000000ff0400720c */ /* 0x000fe40003f05270 */
[----:B0-----:R-:W-:-:S04]  /*0330*/  IADD3 R2, P2, PT, R2, 0x400, RZ ;  /* 0x0000040002027810 */ /* 0x001fc80007f5e0ff */
[----:B------:R-:W-:Y:S01]  /*0340*/  IADD3.X R5, PT, PT, RZ, R5, RZ, P2, !PT ;  /* 0x00000005ff057210 */ /* 0x000fe200017fe4ff */
[----:B--2--5:R-:W-:-:S06]  /*0350*/  FADD R0, R3, R0 ;  /* 0x0000000003007221 */ /* 0x024fcc0000000000 */
[----:B------:R-:W-:Y:S05]  /*0360*/  @P0 BRA `(.L_x_10) ;  /* 0xfffffffc00dc0947 */ /* 0x000fea000383ffff */
.L_x_9:
[----:B------:R-:W-:Y:S05]  /*0370*/  BSYNC.RECONVERGENT B2 ;  /* 0x0000000000027941 */ /* 0x000fea0003800200 */
.L_x_8:
[----:B------:R-:W-:Y:S05]  /*0380*/  @!P1 BRA `(.L_x_7) ;  /* 0x0000000400689947 */ /* 0x000fea0003800000 */
[----:B------:R-:W-:Y:S01]  /*0390*/  IADD3 R2, PT, PT, -R11, R20, RZ ;  /* 0x000000140b027210 */ /* 0x000fe20007ffe1ff */
[----:B------:R-:W-:Y:S01]  /*03a0*/  BSSY.RECONVERGENT B2, `(.L_x_11) ;  /* 0x0000031000027945 */ /* 0x000fe20003800200 */
[----:B------:R-:W-:Y:S02]  /*03b0*/  PLOP3.LUT P0, PT, PT, PT, PT, 0x80, 0x8 ;  /* 0x000000000008781c */ /* 0x000fe40003f0f070 */
[----:B------:R-:W-:-:S13]  /*03c0*/  ISETP.GT.AND P1, PT, R2, 0xc00, PT ;  /* 0x00000c000200780c */ /* 0x000fda0003f24270 */
[----:B------:R-:W-:Y:S05]  /*03d0*/  @!P1 BRA `(.L_x_12) ;  /* 0x0000000000b49947 */ /* 0x000fea0003800000 */
[----:B------:R-:W-:Y:S02]  /*03e0*/  PLOP3.LUT P0, PT, PT, PT, PT, 0x8, 0x80 ;  /* 0x000000000080781c */ /* 0x000fe40003f0e170 */
[----:B------:R-:W-:-:S11]  /*03f0*/  IADD3 R8, PT, PT, R20, -0xc00, RZ ;  /* 0xfffff40014087810 */ /* 0x000fd60007ffe0ff */
.L_x_13:
[----:B------:R-:W0:Y:S01]  /*0400*/  LDC.64 R6, c[0x0][0x380] ;  /* 0x0000e000ff067b82 */ /* 0x000e220000000a00 */
[C---:B------:R-:W-:Y:S01]  /*0410*/  IADD3 R5, PT, PT, R11.reuse, 0x400, RZ ;  /* 0x000004000b057810 */ /* 0x040fe20007ffe0ff */
[----:B0-----:R-:W-:-:S05]  /*0420*/  IMAD.WIDE R24, R11, 0x4, R6 ;  /* 0x000000040b187825 */ /* 0x001fca00078e0206 */
[----:B------:R-:W2:Y:S04]  /*0430*/  LDG.E.CONSTANT R13, desc[UR6][R24.64] ;  /* 0x00000006180d7981 */ /* 0x000ea8000c1e9900 */
[----:B------:R-:W3:Y:S01]  /*0440*/  LDG.E.CONSTANT R10, desc[UR6][R24.64+0x400] ;  /* 0x00040006180a7981 */ /* 0x000ee2000c1e9900 */
[----:B------:R-:W-:-:S03]  /*0450*/  IMAD.WIDE R4, R5, 0x4, R6 ;  /* 0x0000000405047825 */ /* 0x000fc600078e0206 */
[----:B------:R-:W4:Y:S04]  /*0460*/  LDG.E.CONSTANT R12, desc[UR6][R24.64+0x800] ;  /* 0x00080006180c7981 */ /* 0x000f28000c1e9900 */
[----:B------:R-:W4:Y:S04]  /*0470*/  LDG.E.CONSTANT R17, desc[UR6][R24.64+0xc00] ;  /* 0x000c000618117981 */ /* 0x000f28000c1e9900 */
[----:B------:R-:W4:Y:S01]  /*0480*/  LDG.E.CONSTANT R16, desc[UR6][R4.64] ;  /* 0x0000000604107981 */ /* 0x000f22000c1e9900 */
[----:B------:R-:W-:-:S03]  /*0490*/  IADD3 R3, PT, PT, R11, 0x800, RZ ;  /* 0x000008000b037810 */ /* 0x000fc60007ffe0ff */
[----:B------:R-:W4:Y:S04]  /*04a0*/  LDG.E.CONSTANT R15, desc[UR6][R4.64+0x400] ;  /* 0x00040006040f7981 */ /* 0x000f28000c1e9900 */
[----:B------:R-:W4:Y:S01]  /*04b0*/  LDG.E.CONSTANT R14, desc[UR6][R4.64+0x800] ;  /* 0x00080006040e7981 */ /* 0x000f22000c1e9900 */
[----:B------:R-:W-:-:S03]  /*04c0*/  IMAD.WIDE R2, R3, 0x4, R6 ;  /* 0x0000000403027825 */ /* 0x000fc600078e0206 */
[----:B------:R-:W4:Y:S04]  /*04d0*/  LDG.E.CONSTANT R22, desc[UR6][R4.64+0xc00] ;  /* 0x000c000604167981 */ /* 0x000f28000c1e9900 */
[----:B------:R-:W4:Y:S01]  /*04e0*/  LDG.E.CONSTANT R21, desc[UR6][R2.64] ;  /* 0x0000000602157981 */ /* 0x000f22000c1e9900 */
[----:B------:R-:W-:-:S03]  /*04f0*/  IADD3 R23, PT, PT, R11, 0xc00, RZ ;  /* 0x00000c000b177810 */ /* 0x000fc60007ffe0ff */
[----:B------:R-:W4:Y:S04]  /*0500*/  LDG.E.CONSTANT R19, desc[UR6][R2.64+0x400] ;  /* 0x0004000602137981 */ /* 0x000f28000c1e9900 */
[----:B------:R-:W4:Y:S01]  /*0510*/  LDG.E.CONSTANT R18, desc[UR6][R2.64+0x800] ;  /* 0x0008000602127981 */ /* 0x000f22000c1e9900 */
[----:B------:R-:W-:-:S03]  /*0520*/  IMAD.WIDE R6, R23, 0x4, R6 ;  /* 0x0000000417067825 */ /* 0x000fc600078e0206 */
[----:B------:R-:W4:Y:S04]  /*0530*/  LDG.E.CONSTANT R26, desc[UR6][R2.64+0xc00] ;  /* 0x000c0006021a7981 */ /* 0x000f28000c1e9900 */
[----:B------:R-:W4:Y:S04]  /*0540*/  LDG.E.CONSTANT R25, desc[UR6][R6.64] ;  /* 0x0000000606197981 */ /* 0x000f28000c1e9900 */
[----:B------:R-:W4:Y:S04]  /*0550*/  LDG.E.CONSTANT R23, desc[UR6][R6.64+0x400] ;  /* 0x0004000606177981 */ /* 0x000f28000c1e9900 */
[----:B------:R-:W4:Y:S04]  /*0560*/  LDG.E.CONSTANT R24, desc[UR6][R6.64+0x800] ;  /* 0x0008000606187981 */ /* 0x000f28000c1e9900 */
[----:B------:R-:W4:Y:S01]  /*0570*/  LDG.E.CONSTANT R27, desc[UR6][R6.64+0xc00] ;  /* 0x000c0006061b7981 */ /* 0x000f22000c1e9900 */
[----:B------:R-:W-:-:S04]  /*0580*/  IADD3 R11, PT, PT, R11, 0x1000, RZ ;  /* 0x000010000b0b7810 */ /* 0x000fc80007ffe0ff */
[----:B------:R-:W-:Y:S01]  /*0590*/  ISETP.GE.AND P1, PT, R11, R8, PT ;  /* 0x000000080b00720c */ /* 0x000fe20003f26270 */
[----:B--2--5:R-:W-:-:S04]  /*05a0*/  FADD R13, R13, R0 ;  /* 0x000000000d0d7221 */ /* 0x024fc80000000000 */
[----:B---3--:R-:W-:-:S04]  /*05b0*/  FADD R13, R13, R10 ;  /* 0x0000000a0d0d7221 */ /* 0x008fc80000000000 */
[----:B----4-:R-:W-:-:S04]  /*05c0*/  FADD R12, R13, R12 ;  /* 0x0000000c0d0c7221 */ /* 0x010fc80000000000 */
[----:B------:R-:W-:-:S04]  /*05d0*/  FADD R17, R12, R17 ;  /* 0x000000110c117221 */ /* 0x000fc80000000000 */
        /* <DEDUP_REMOVED lines=11> */
[----:B------:R-:W-:Y:S01]  /*0690*/  FADD R0, R24, R27 ;  /* 0x0000001b18007221 */ /* 0x000fe20000000000 */
[----:B------:R-:W-:Y:S06]  /*06a0*/  @!P1 BRA `(.L_x_13) ;  /* 0xfffffffc00549947 */ /* 0x000fec000383ffff */
.L_x_12:
[----:B------:R-:W-:Y:S05]  /*06b0*/  BSYNC.RECONVERGENT B2 ;  /* 0x0000000000027941 */ /* 0x000fea0003800200 */
.L_x_11:
[----:B------:R-:W-:Y:S01]  /*06c0*/  IADD3 R2, PT, PT, -R11, R20, RZ ;  /* 0x000000140b027210 */ /* 0x000fe20007ffe1ff */
[----:B------:R-:W-:Y:S03]  /*06d0*/  BSSY.RECONVERGENT B2, `(.L_x_14) ;  /* 0x0000019000027945 */ /* 0x000fe60003800200 */
[----:B------:R-:W-:-:S13]  /*06e0*/  ISETP.GT.AND P1, PT, R2, 0x400, PT ;  /* 0x000004000200780c */ /* 0x000fda0003f24270 */
[----:B------:R-:W-:Y:S05]  /*06f0*/  @!P1 BRA `(.L_x_15) ;  /* 0x0000000000589947 */ /* 0x000fea0003800000 */
[----:B------:R-:W0:Y:S01]  /*0700*/  LDC.64 R4, c[0x0][0x380] ;  /* 0x0000e000ff047b82 */ /* 0x000e220000000a00 */
[C---:B------:R-:W-:Y:S02]  /*0710*/  VIADD R15, R11.reuse, 0x400 ;  /* 0x000004000b0f7836 */ /* 0x040fe40000000000 */
[----:B0-----:R-:W-:-:S05]  /*0720*/  IMAD.WIDE R2, R11, 0x4, R4 ;  /* 0x000000040b027825 */ /* 0x001fca00078e0204 */
[----:B------:R-:W2:Y:S04]  /*0730*/  LDG.E.CONSTANT R7, desc[UR6][R2.64] ;  /* 0x0000000602077981 */ /* 0x000ea8000c1e9900 */
[----:B------:R-:W3:Y:S01]  /*0740*/  LDG.E.CONSTANT R6, desc[UR6][R2.64+0x400] ;  /* 0x0004000602067981 */ /* 0x000ee2000c1e9900 */
[----:B------:R-:W-:-:S03]  /*0750*/  IMAD.WIDE R4, R15, 0x4, R4 ;  /* 0x000000040f047825 */ /* 0x000fc600078e0204 */
[----:B------:R-:W4:Y:S04]  /*0760*/  LDG.E.CONSTANT R13, desc[UR6][R2.64+0x800] ;  /* 0x00080006020d7981 */ /* 0x000f28000c1e9900 */
[----:B------:R-:W4:Y:S04]  /*0770*/  LDG.E.CONSTANT R15, desc[UR6][R2.64+0xc00] ;  /* 0x000c0006020f7981 */ /* 0x000f28000c1e9900 */
[----:B------:R-:W4:Y:S04]  /*0780*/  LDG.E.CONSTANT R17, desc[UR6][R4.64] ;  /* 0x0000000604117981 */ /* 0x000f28000c1e9900 */
[----:B------:R-:W4:Y:S04]  /*0790*/  LDG.E.CONSTANT R19, desc[UR6][R4.64+0x400] ;  /* 0x0004000604137981 */ /* 0x000f28000c1e9900 */
[----:B------:R-:W4:Y:S04]  /*07a0*/  LDG.E.CONSTANT R21, desc[UR6][R4.64+0x800] ;  /* 0x0008000604157981 */ /* 0x000f28000c1e9900 */
[----:B------:R-:W4:Y:S01]  /*07b0*/  LDG.E.CONSTANT R23, desc[UR6][R4.64+0xc00] ;  /* 0x000c000604177981 */ /* 0x000f22000c1e9900 */
[----:B------:R-:W-:-:S02]  /*07c0*/  PLOP3.LUT P0, PT, PT, PT, PT, 0x8, 0x80 ;  /* 0x000000000080781c */ /* 0x000fc40003f0e170 */
[----:B------:R-:W-:Y:S01]  /*07d0*/  IADD3 R11, PT, PT, R11, 0x800, RZ ;  /* 0x000008000b0b7810 */ /* 0x000fe20007ffe0ff */
[----:B--2--5:R-:W-:-:S04]  /*07e0*/  FADD R7, R0, R7 ;  /* 0x0000000700077221 */ /* 0x024fc80000000000 */
[----:B---3--:R-:W-:-:S04]  /*07f0*/  FADD R6, R7, R6 ;  /* 0x0000000607067221 */ /* 0x008fc80000000000 */
[----:B----4-:R-:W-:-:S04]  /*0800*/  FADD R6, R6, R13 ;  /* 0x0000000d06067221 */ /* 0x010fc80000000000 */
[----:B------:R-:W-:-:S04]  /*0810*/  FADD R6, R6, R15 ;  /* 0x0000000f06067221 */ /* 0x000fc80000000000 */
[----:B------:R-:W-:-:S04]  /*0820*/  FADD R6, R6, R17 ;  /* 0x0000001106067221 */ /* 0x000fc80000000000 */
[----:B------:R-:W-:-:S04]  /*0830*/  FADD R6, R6, R19 ;  /* 0x0000001306067221 */ /* 0x000fc80000000000 */
[----:B------:R-:W-:-:S04]  /*0840*/  FADD R6, R6, R21 ;  /* 0x0000001506067221 */ /* 0x000fc80000000000 */
[----:B------:R-:W-:-:S07]  /*0850*/  FADD R0, R6, R23 ;  /* 0x0000001706007221 */ /* 0x000fce0000000000 */
.L_x_15:
[----:B------:R-:W-:Y:S05]  /*0860*/  BSYNC.RECONVERGENT B2 ;  /* 0x0000000000027941 */ /* 0x000fea0003800200 */
.L_x_14:
[----:B------:R-:W-:-:S13]  /*0870*/  ISETP.LT.OR P0, PT, R11, R20, P0 ;  /* 0x000000140b00720c */ /* 0x000fda0000701670 */
[----:B------:R-:W-:Y:S05]  /*0880*/  @!P0 BRA `(.L_x_7) ;  /* 0x0000000000288947 */ /* 0x000fea0003800000 */
[----:B------:R-:W0:Y:S02]  /*0890*/  LDC.64 R2, c[0x0][0x380] ;  /* 0x0000e000ff027b82 */ /* 0x000e240000000a00 */
[----:B0-----:R-:W-:-:S05]  /*08a0*/  IMAD.WIDE R2, R11, 0x4, R2 ;  /* 0x000000040b027825 */ /* 0x001fca00078e0202 */
[----:B------:R-:W2:Y:S04]  /*08b0*/  LDG.E.CONSTANT R5, desc[UR6][R2.64] ;  /* 0x0000000602057981 */ /* 0x000ea8000c1e9900 */
[----:B------:R-:W3:Y:S04]  /*08c0*/  LDG.E.CONSTANT R4, desc[UR6][R2.64+0x400] ;  /* 0x0004000602047981 */ /* 0x000ee8000c1e9900 */
[----:B------:R-:W4:Y:S04]  /*08d0*/  LDG.E.CONSTANT R7, desc[UR6][R2.64+0x800] ;  /* 0x0008000602077981 */ /* 0x000f28000c1e9900 */
[----:B------:R-:W4:Y:S01]  /*08e0*/  LDG.E.CONSTANT R11, desc[UR6][R2.64+0xc00] ;  /* 0x000c0006020b7981 */ /* 0x000f22000c1e9900 */
[----:B--2--5:R-:W-:-:S04]  /*08f0*/  FADD R5, R0, R5 ;  /* 0x0000000500057221 */ /* 0x024fc80000000000 */
[----:B---3--:R-:W-:-:S04]  /*0900*/  FADD R4, R5, R4 ;  /* 0x0000000405047221 */ /* 0x008fc80000000000 */
[----:B----4-:R-:W-:-:S04]  /*0910*/  FADD R4, R4, R7 ;  /* 0x0000000704047221 */ /* 0x010fc80000000000 */
[----:B------:R-:W-:-:S07]  /*0920*/  FADD R0, R4, R11 ;  /* 0x0000000b04007221 */ /* 0x000fce0000000000 */
.L_x_7:
[----:B------:R-:W-:Y:S05]  /*0930*/  BSYNC.RECONVERGENT B1 ;  /* 0x0000000000017941 */ /* 0x000fea0003800200 */
.L_x_6:
[----:B------:R-:W-:Y:S02]  /*0940*/  ISETP.GE.AND P0, PT, R20, 0x100, PT ;  /* 0x000001001400780c */ /* 0x000fe40003f06270 */
[----:B-----5:R-:W-:-:S11]  /*0950*/  MOV R7, R0 ;  /* 0x0000000000077202 */ /* 0x020fd60000000f00 */
[----:B------:R-:W-:Y:S05]  /*0960*/  @!P0 BRA `(.L_x_16) ;  /* 0x0000000000ac8947 */ /* 0x000fea0003800000 */
[----:B------:R-:W1:Y:S01]  /*0970*/  S2R R6, SR_LANEID ;  /* 0x0000000000067919 */ /* 0x000e620000000000 */
[----:B------:R-:W2:Y:S02]  /*0980*/  SHFL.DOWN PT, R0, R7, 0x1, 0x1f ;  /* 0x08201f0007007f89 */ /* 0x000ea400000e0000 */
[----:B--2---:R-:W-:Y:S01]  /*0990*/  FADD R0, R0, R7 ;  /* 0x0000000700007221 */ /* 0x004fe20000000000 */
[C---:B-1----:R-:W-:Y:S02]  /*09a0*/  ISETP.GT.AND P0, PT, R6.reuse, 0x1e, PT ;  /* 0x0000001e0600780c */ /* 0x042fe40003f04270 */
[C---:B------:R-:W-:Y:S02]  /*09b0*/  ISETP.NE.AND P1, PT, R6.reuse, RZ, PT ;  /* 0x000000ff0600720c */ /* 0x040fe40003f25270 */
[----:B------:R-:W-:Y:S02]  /*09c0*/  FSEL R0, R7, R0, P0 ;  /* 0x0000000007007208 */ /* 0x000fe40000000000 */
[----:B------:R-:W-:-:S03]  /*09d0*/  ISETP.GT.AND P0, PT, R6, 0x1d, PT ;  /* 0x0000001d0600780c */ /* 0x000fc60003f04270 */
[----:B0-----:R-:W0:Y:S06]  /*09e0*/  SHFL.DOWN PT, R3, R0, 0x2, 0x1f ;  /* 0x08401f0000037f89 */ /* 0x001e2c00000e0000 */
[----:B------:R-:W1:Y:S01]  /*09f0*/  @!P1 S2R R5, SR_CgaCtaId ;  /* 0x0000000000059919 */ /* 0x000e620000008800 */
[----:B------:R-:W-:Y:S02]  /*0a00*/  @!P1 MOV R4, 0x400 ;  /* 0x0000040000049802 */ /* 0x000fe40000000f00 */
[----:B------:R-:W-:-:S04]  /*0a10*/  @!P1 SHF.R.U32.HI R2, RZ, 0x3, R9 ;  /* 0x00000003ff029819 */ /* 0x000fc80000011609 */
[----:B------:R-:W-:Y:S01]  /*0a20*/  @!P1 LOP3.LUT R2, R2, 0x7c, RZ, 0xc0, !PT ;  /* 0x0000007c02029812 */ /* 0x000fe200078ec0ff */
[----:B0-----:R-:W-:Y:S01]  /*0a30*/  @!P0 FADD R0, R0, R3 ;  /* 0x0000000300008221 */ /* 0x001fe20000000000 */
[----:B------:R-:W-:-:S04]  /*0a40*/  ISETP.GT.AND P0, PT, R6, 0x1b, PT ;  /* 0x0000001b0600780c */ /* 0x000fc80003f04270 */
[----:B------:R-:W0:Y:S01]  /*0a50*/  SHFL.DOWN PT, R3, R0, 0x4, 0x1f ;  /* 0x08801f0000037f89 */ /* 0x000e2200000e0000 */
[----:B-1----:R-:W-:-:S04]  /*0a60*/  @!P1 LEA R5, R5, R4, 0x18 ;  /* 0x0000000405059211 */ /* 0x002fc800078ec0ff */
[----:B------:R-:W-:-:S04]  /*0a70*/  @!P1 IADD3 R2, PT, PT, R2, R5, RZ ;  /* 0x0000000502029210 */ /* 0x000fc80007ffe0ff */
[----:B0-----:R-:W-:Y:S01]  /*0a80*/  @!P0 FADD R0, R0, R3 ;  /* 0x0000000300008221 */ /* 0x001fe20000000000 */
[----:B------:R-:W-:-:S04]  /*0a90*/  ISETP.GT.AND P0, PT, R6, 0x17, PT ;  /* 0x000000170600780c */ /* 0x000fc80003f04270 */
[----:B------:R-:W0:Y:S09]  /*0aa0*/  SHFL.DOWN PT, R3, R0, 0x8, 0x1f ;  /* 0x09001f0000037f89 */ /* 0x000e3200000e0000 */
[----:B0-----:R-:W-:Y:S01]  /*0ab0*/  @!P0 FADD R0, R0, R3 ;  /* 0x0000000300008221 */ /* 0x001fe20000000000 */
[----:B------:R-:W-:-:S04]  /*0ac0*/  ISETP.NE.AND P0, PT, R9, RZ, PT ;  /* 0x000000ff0900720c */ /* 0x000fc80003f05270 */
[----:B------:R-:W0:Y:S02]  /*0ad0*/  SHFL.DOWN PT, R3, R0, 0x10, 0x1f ;  /* 0x0a001f0000037f89 */ /* 0x000e2400000e0000 */
[----:B0-----:R-:W-:-:S05]  /*0ae0*/  FADD R3, R0, R3 ;  /* 0x0000000300037221 */ /* 0x001fca0000000000 */
[----:B------:R0:W-:Y:S01]  /*0af0*/  @!P1 STS [R2+0x8], R3 ;  /* 0x0000080302009388 */ /* 0x0001e20000000800 */
[----:B------:R-:W-:Y:S01]  /*0b00*/  BAR.SYNC.DEFER_BLOCKING 0x0 ;  /* 0x0000000000007b1d */ /* 0x000fe20000010000 */
[----:B------:R-:W-:-:S04]  /*0b10*/  ISETP.GT.AND P1, PT, R6, 0xf, PT ;  /* 0x0000000f0600780c */ /* 0x000fc80003f24270 */
[----:B------:R-:W-:Y:S01]  /*0b20*/  FSEL R0, R0, R3, P1 ;  /* 0x0000000300007208 */ /* 0x000fe20000800000 */
[----:B------:R-:W-:Y:S08]  /*0b30*/  @P0 BRA `(.L_x_17) ;  /* 0x0000003000900947 */ /* 0x000ff00003800000 */
[----:B------:R-:W1:Y:S01]  /*0b40*/  S2UR UR5, SR_CgaCtaId ;  /* 0x00000000000579c3 */ /* 0x000e620000008800 */
[----:B------:R-:W-:Y:S02]  /*0b50*/  UMOV UR4, 0x400 ;  /* 0x0000040000047882 */ /* 0x000fe40000000000 */
[----:B-1----:R-:W-:-:S09]  /*0b60*/  ULEA UR4, UR5, UR4, 0x18 ;  /* 0x0000000405047291 */ /* 0x002fd2000f8ec0ff */
[----:B0-----:R-:W0:Y:S04]  /*0b70*/  LDS R3, [UR4+0xc] ;  /* 0x00000c04ff037984 */ /* 0x001e280008000800 */
[----:B------:R-:W1:Y:S04]  /*0b80*/  LDS.128 R4, [UR4+0x10] ;  /* 0x00001004ff047984 */ /* 0x000e680008000c00 */
[----:B------:R-:W2:Y:S01]  /*0b90*/  LDS.64 R8, [UR4+0x20] ;  /* 0x00002004ff087984 */ /* 0x000ea20008000a00 */
[----:B0-----:R-:W-:-:S04]  /*0ba0*/  FADD R3, R0, R3 ;  /* 0x0000000300037221 */ /* 0x001fc80000000000 */
[----:B-1----:R-:W-:-:S04]  /*0bb0*/  FADD R4, R3, R4 ;  /* 0x0000000403047221 */ /* 0x002fc80000000000 */
[----:B------:R-:W-:-:S04]  /*0bc0*/  FADD R5, R4, R5 ;  /* 0x0000000504057221 */ /* 0x000fc80000000000 */
[----:B------:R-:W-:-:S04]  /*0bd0*/  FADD R6, R5, R6 ;  /* 0x0000000605067221 */ /* 0x000fc80000000000 */
[----:B------:R-:W-:-:S04]  /*0be0*/  FADD R7, R6, R7 ;  /* 0x0000000706077221 */ /* 0x000fc80000000000 */
[----:B--2---:R-:W-:-:S04]  /*0bf0*/  FADD R8, R7, R8 ;  /* 0x0000000807087221 */ /* 0x004fc80000000000 */
[----:B------:R-:W-:Y:S01]  /*0c00*/  FADD R0, R8, R9 ;  /* 0x0000000908007221 */ /* 0x000fe20000000000 */
[----:B------:R-:W-:Y:S06]  /*0c10*/  BRA `(.L_x_17) ;  /* 0x0000003000587947 */ /* 0x000fec0003800000 */
.L_x_16:
[----:B------:R-:W1:Y:S01]  /*0c20*/  S2R R4, SR_LANEID ;  /* 0x0000000000047919 */ /* 0x000e620000000000 */
[----:B------:R-:W-:-:S04]  /*0c30*/  LOP3.LUT R0, R9, 0x3e0, RZ, 0xc0, !PT ;  /* 0x000003e009007812 */ /* 0x000fc800078ec0ff */
[----:B0-----:R-:W-:Y:S02]  /*0c40*/  IADD3 R3, PT, PT, R0, 0x20, RZ ;  /* 0x0000002000037810 */ /* 0x001fe40007ffe0ff */
[----:B------:R-:W-:Y:S02]  /*0c50*/  LOP3.LUT R5, RZ, R0, RZ, 0x33, !PT ;  /* 0x00000000ff057212 */ /* 0x000fe400078e33ff */
[-C--:B------:R-:W-:Y:S02]  /*0c60*/  ISETP.GT.AND P0, PT, R3, R20.reuse, PT ;  /* 0x000000140300720c */ /* 0x080fe40003f04270 */
[----:B------:R-:W-:-:S04]  /*0c70*/  IADD3 R5, PT, PT, R5, R20, RZ ;  /* 0x0000001405057210 */ /* 0x000fc80007ffe0ff */
[----:B------:R-:W-:-:S05]  /*0c80*/  SEL R5, R5, 0x1f, P0 ;  /* 0x0000001f05057807 */ /* 0x000fca0000000000 */
[----:B------:R-:W0:Y:S01]  /*0c90*/  SHFL.DOWN PT, R0, R7, 0x1, R5 ;  /* 0x0820000007007989 */ /* 0x000e2200000e0005 */
[C---:B-1----:R-:W-:Y:S02]  /*0ca0*/  ISETP.GE.AND P0, PT, R4.reuse, R5, PT ;  /* 0x000000050400720c */ /* 0x042fe40003f06270 */
[C---:B------:R-:W-:Y:S02]  /*0cb0*/  IADD3 R2, PT, PT, R4.reuse, 0x2, RZ ;  /* 0x0000000204027810 */ /* 0x040fe40007ffe0ff */
[----:B------:R-:W-:-:S09]  /*0cc0*/  ISETP.NE.AND P1, PT, R4, RZ, PT ;  /* 0x000000ff0400720c */ /* 0x000fd20003f25270 */
[----:B0-----:R-:W-:Y:S01]  /*0cd0*/  @!P0 FADD R7, R0, R7 ;  /* 0x0000000700078221 */ /* 0x001fe20000000000 */
[-C--:B------:R-:W-:Y:S02]  /*0ce0*/  ISETP.GT.AND P0, PT, R2, R5.reuse, PT ;  /* 0x000000050200720c */ /* 0x080fe40003f04270 */
[----:B------:R-:W-:Y:S01]  /*0cf0*/  IADD3 R2, PT, PT, R4, 0x4, RZ ;  /* 0x0000000404027810 */ /* 0x000fe20007ffe0ff */
[----:B------:R-:W0:Y:S01]  /*0d00*/  @!P1 S2R R6, SR_CgaCtaId ;  /* 0x0000000000069919 */ /* 0x000e220000008800 */
[----:B------:R-:W-:Y:S01]  /*0d10*/  @!P1 MOV R3, 0x400 ;  /* 0x0000040000039802 */ /* 0x000fe20000000f00 */
[----:B------:R-:W1:Y:S08]  /*0d20*/  SHFL.DOWN PT, R0, R7, 0x2, R5 ;  /* 0x0840000007007989 */ /* 0x000e7000000e0005 */
[----:B-1----:R-:W-:Y:S01]  /*0d30*/  @!P0 FADD R7, R7, R0 ;  /* 0x0000000007078221 */ /* 0x002fe20000000000 */
[----:B------:R-:W-:-:S02]  /*0d40*/  ISETP.GT.AND P0, PT, R2, R5, PT ;  /* 0x000000050200720c */ /* 0x000fc40003f04270 */
[----:B------:R-:W-:Y:S02]  /*0d50*/  IADD3 R2, PT, PT, R4, 0x8, RZ ;  /* 0x0000000804027810 */ /* 0x000fe40007ffe0ff */
[----:B------:R-:W1:Y:S01]  /*0d60*/  SHFL.DOWN PT, R0, R7, 0x4, R5 ;  /* 0x0880000007007989 */ /* 0x000e6200000e0005 */
[----:B0-----:R-:W-:-:S08]  /*0d70*/  @!P1 LEA R3, R6, R3, 0x18 ;  /* 0x0000000306039211 */ /* 0x001fd000078ec0ff */
[----:B-1----:R-:W-:Y:S01]  /*0d80*/  @!P0 FADD R7, R7, R0 ;  /* 0x0000000007078221 */ /* 0x002fe20000000000 */
[----:B------:R-:W-:Y:S01]  /*0d90*/  ISETP.GT.AND P0, PT, R2, R5, PT ;  /* 0x000000050200720c */ /* 0x000fe20003f04270 */
[----:B------:R-:W-:-:S03]  /*0da0*/  VIADD R2, R4, 0x10 ;  /* 0x0000001004027836 */ /* 0x000fc60000000000 */
[----:B------:R-:W0:Y:S09]  /*0db0*/  SHFL.DOWN PT, R0, R7, 0x8, R5 ;  /* 0x0900000007007989 */ /* 0x000e3200000e0005 */
[----:B0-----:R-:W-:Y:S01]  /*0dc0*/  @!P0 FADD R7, R7, R0 ;  /* 0x0000000007078221 */ /* 0x001fe20000000000 */
[----:B------:R-:W-:-:S02]  /*0dd0*/  ISETP.GT.AND P0, PT, R2, R5, PT ;  /* 0x000000050200720c */ /* 0x000fc40003f04270 */
[----:B------:R-:W-:Y:S02]  /*0de0*/  @!P1 SHF.R.U32.HI R2, RZ, 0x3, R9 ;  /* 0x00000003ff029819 */ /* 0x000fe40000011609 */
[----:B------:R-:W0:Y:S02]  /*0df0*/  SHFL.DOWN PT, R0, R7, 0x10, R5 ;  /* 0x0a00000007007989 */ /* 0x000e2400000e0005 */
[----:B------:R-:W-:-:S04]  /*0e00*/  @!P1 LOP3.LUT R2, R2, 0x7c, RZ, 0xc0, !PT ;  /* 0x0000007c02029812 */ /* 0x000fc800078ec0ff */
[----:B------:R-:W-:-:S03]  /*0e10*/  @!P1 IADD3 R3, PT, PT, R2, R3, RZ ;  /* 0x0000000302039210 */ /* 0x000fc60007ffe0ff */
[----:B0-----:R-:W-:Y:S01]  /*0e20*/  @!P0 FADD R7, R7, R0 ;  /* 0x0000000007078221 */ /* 0x001fe20000000000 */
[----:B------:R-:W-:-:S04]  /*0e30*/  ISETP.NE.AND P0, PT, R9, RZ, PT ;  /* 0x000000ff0900720c */ /* 0x000fc80003f05270 */
[----:B------:R-:W-:-:S05]  /*0e40*/  MOV R0, R7 ;  /* 0x0000000700007202 */ /* 0x000fca0000000f00 */
[----:B------:R4:W-:Y:S01]  /*0e50*/  @!P1 STS [R3+0x8], R0 ;  /* 0x0000080003009388 */ /* 0x0009e20000000800 */
[----:B------:R-:W-:Y:S06]  /*0e60*/  BAR.SYNC.DEFER_BLOCKING 0x0 ;  /* 0x0000000000007b1d */ /* 0x000fec0000010000 */
[----:B------:R-:W-:Y:S05]  /*0e70*/  @P0 BRA `(.L_x_17) ;  /* 0x0000002c00c00947 */ /* 0x000fea0003800000 */
[----:B------:R-:W0:Y:S01]  /*0e80*/  S2UR UR5, SR_CgaCtaId ;  /* 0x00000000000579c3 */ /* 0x000e220000008800 */
[----:B------:R-:W-:Y:S01]  /*0e90*/  UMOV UR4, 0x400 ;  /* 0x0000040000047882 */ /* 0x000fe20000000000 */
[C---:B------:R-:W-:Y:S02]  /*0ea0*/  ISETP.GT.AND P2, PT, R20.reuse, 0x20, PT ;  /* 0x000000201400780c */ /* 0x040fe40003f44270 */
[C---:B------:R-:W-:Y:S02]  /*0eb0*/  ISETP.GT.AND P4, PT, R20.reuse, 0x40, PT ;  /* 0x000000401400780c */ /* 0x040fe40003f84270 */
[C---:B------:R-:W-:Y:S02]  /*0ec0*/  ISETP.GT.AND P3, PT, R20.reuse, 0x60, PT ;  /* 0x000000601400780c */ /* 0x040fe40003f64270 */
[----:B------:R-:W-:Y:S01]  /*0ed0*/  ISETP.GT.AND P1, PT, R20, 0x80, PT ;  /* 0x000000801400780c */ /* 0x000fe20003f24270 */
[----:B0-----:R-:W-:-:S09]  /*0ee0*/  ULEA UR4, UR5, UR4, 0x18 ;  /* 0x0000000405047291 */ /* 0x001fd2000f8ec0ff */
[----:B----4-:R-:W0:Y:S04]  /*0ef0*/  LDS R3, [UR4+0xc] ;  /* 0x00000c04ff037984 */ /* 0x010e280008000800 */
[----:B------:R-:W1:Y:S04]  /*0f00*/  LDS.128 R4, [UR4+0x10] ;  /* 0x00001004ff047984 */ /* 0x000e680008000c00 */
[----:B------:R-:W2:Y:S01]  /*0f10*/  LDS.64 R8, [UR4+0x20] ;  /* 0x00002004ff087984 */ /* 0x000ea20008000a00 */
[----:B0-----:R-:W-:Y:S01]  /*0f20*/  @P2 FADD R0, R0, R3 ;  /* 0x0000000300002221 */ /* 0x001fe20000000000 */
[----:B------:R-:W-:-:S03]  /*0f30*/  ISETP.GT.AND P2, PT, R20, 0xa0, PT ;  /* 0x000000a01400780c */ /* 0x000fc60003f44270 */
[----:B-1----:R-:W-:Y:S01]  /*0f40*/  @P4 FADD R0, R0, R4 ;  /* 0x0000000400004221 */ /* 0x002fe20000000000 */
[----:B------:R-:W-:-:S03]  /*0f50*/  ISETP.GT.AND P4, PT, R20, 0xc0, PT ;  /* 0x000000c01400780c */ /* 0x000fc60003f84270 */
[----:B------:R-:W-:Y:S01]  /*0f60*/  @P3 FADD R0, R0, R5 ;  /* 0x0000000500003221 */ /* 0x000fe20000000000 */
[----:B------:R-:W-:-:S03]  /*0f70*/  ISETP.GT.AND P3, PT, R20, 0xe0, PT ;  /* 0x000000e01400780c */ /* 0x000fc60003f64270 */
[----:B------:R-:W-:-:S04]  /*0f80*/  @P1 FADD R0, R0, R6 ;  /* 0x0000000600001221 */ /* 0x000fc80000000000 */
[----:B------:R-:W-:-:S04]  /*0f90*/  @P2 FADD R0, R0, R7 ;  /* 0x0000000700002221 */ /* 0x000fc80000000000 */
[----:B--2---:R-:W-:-:S04]  /*0fa0*/  @P4 FADD R0, R0, R8 ;  /* 0x0000000800004221 */ /* 0x004fc80000000000 */
[----:B------:R-:W-:Y:S01]  /*0fb0*/  @P3 FADD R0, R0, R9 ;  /* 0x0000000900003221 */ /* 0x000fe20000000000 */
[----:B------:R-:W-:Y:S06]  /*0fc0*/  BRA `(.L_x_17) ;  /* 0x0000002c006c7947 */ /* 0x000fec0003800000 */
.L_x_3:
[----:B------:R-:W0:Y:S01]  /*0fd0*/  S2R R0, SR_TID.X ;  /* 0x0000000000007919 */ /* 0x000e220000002100 */
[----:B------:R-:W1:Y:S01]  /*0fe0*/  LDC.64 R2, c[0x0][0x380] ;  /* 0x0000e000ff027b82 */ /* 0x000e620000000a00 */
[----:B0-----:R-:W-:-:S05]  /*0ff0*/  SHF.L.U32 R5, R0, 0x2, RZ ;  /* 0x0000000200057819 */ /* 0x001fca00000006ff */
[----:B-1----:R-:W-:-:S05]  /*1000*/  IMAD.WIDE.U32 R2, R5, 0x4, R2 ;  /* 0x0000000405027825 */ /* 0x002fca00078e0002 */
[----:B------:R-:W2:Y:S04]  /*1010*/  LDG.E.128.CONSTANT R4, desc[UR6][R2.64] ;  /* 0x0000000602047981 */ /* 0x000ea8000c1e9d00 */
[----:B------:R-:W3:Y:S04]  /*1020*/  LDG.E.128.CONSTANT R8, desc[UR6][R2.64+0x1000] ;  /* 0x0010000602087981 */ /* 0x000ee8000c1e9d00 */
[----:B------:R-:W4:Y:S04]  /*1030*/  LDG.E.128.CONSTANT R12, desc[UR6][R2.64+0x2000] ;  /* 0x00200006020c7981 */ /* 0x000f28000c1e9d00 */
[----:B------:R-:W5:Y:S01]  /*1040*/  LDG.E.128.CONSTANT R16, desc[UR6][R2.64+0x3000] ;  /* 0x0030000602107981 */ /* 0x000f62000c1e9d00 */
[----:B------:R-:W-:Y:S01]  /*1050*/  ISETP.GE.U32.AND P0, PT, R20, 0x2000, PT ;  /* 0x000020001400780c */ /* 0x000fe20003f06070 */
[----:B------:R-:W-:-:S02]  /*1060*/  HFMA2 R23, -RZ, RZ, 0, 0.00048828125 ;  /* 0x00001000ff177431 */ /* 0x000fc400000001ff */
[----:B--2---:R-:W-:Y:S01]  /*1070*/  FADD R4, R4, R5 ;  /* 0x0000000504047221 */ /* 0x004fe20000000000 */
[----:B------:R-:W-:Y:S01]  /*1080*/  FADD R7, R6, R7 ;  /* 0x0000000706077221 */ /* 0x000fe20000000000 */
[----:B---3--:R-:W-:Y:S01]  /*1090*/  FADD R8, R8, R9 ;  /* 0x0000000908087221 */ /* 0x008fe20000000000 */
[----:B------:R-:W-:Y:S02]  /*10a0*/  FADD R11, R10, R11 ;  /* 0x0000000b0a0b7221 */ /* 0x000fe40000000000 */
[----:B------:R-:W-:Y:S01]  /*10b0*/  FADD R4, R4, R7 ;  /* 0x0000000704047221 */ /* 0x000fe20000000000 */
[----:B----4-:R-:W-:Y:S01]  /*10c0*/  FADD R12, R12, R13 ;  /* 0x0000000d0c0c7221 */ /* 0x010fe20000000000 */
[----:B------:R-:W-:Y:S01]  /*10d0*/  FADD R15, R14, R15 ;  /* 0x0000000f0e0f7221 */ /* 0x000fe20000000000 */
[----:B------:R-:W-:Y:S01]  /*10e0*/  FADD R11, R8, R11 ;  /* 0x0000000b080b7221 */ /* 0x000fe20000000000 */
[----:B-----5:R-:W-:Y:S01]  /*10f0*/  FADD R16, R16, R17 ;  /* 0x0000001110107221 */ /* 0x020fe20000000000 */
[----:B------:R-:W-:Y:S01]  /*1100*/  FADD R19, R18, R19 ;  /* 0x0000001312137221 */ /* 0x000fe20000000000 */
[----:B------:R-:W-:Y:S01]  /*1110*/  FADD R12, R12, R15 ;  /* 0x0000000f0c0c7221 */ /* 0x000fe20000000000 */
[----:B------:R-:W-:-:S02]  /*1120*/  FADD R4, R4, R11 ;  /* 0x0000000b04047221 */ /* 0x000fc40000000000 */
[----:B------:R-:W-:-:S04]  /*1130*/  FADD R19, R16, R19 ;  /* 0x0000001310137221 */ /* 0x000fc80000000000 */
[----:B------:R-:W-:-:S04]  /*1140*/  FADD R19, R12, R19 ;  /* 0x000000130c137221 */ /* 0x000fc80000000000 */
[----:B------:R-:W-:Y:S01]  /*1150*/  FADD R21, R4, R19 ;  /* 0x0000001304157221 */ /* 0x000fe20000000000 */
[----:B------:R-:W-:Y:S06]  /*1160*/  @!P0 BRA `(.L_x_18) ;  /* 0x00000000007c8947 */ /* 0x000fec0003800000 */
[----:B------:R-:W0:Y:S01]  /*1170*/  LDC R24, c[0x0][0x390] ;  /* 0x0000e400ff187b82 */ /* 0x000e220000000800 */
[----:B------:R-:W-:Y:S02]  /*1180*/  IADD3 R22, PT, PT, R20, -0x1000, RZ ;  /* 0xfffff00014167810 */ /* 0x000fe40007ffe0ff */
[----:B------:R-:W-:-:S07]  /*1190*/  MOV R23, 0x1000 ;  /* 0x0000100000177802 */ /* 0x000fce0000000f00 */
.L_x_20:
[----:B------:R-:W-:-:S05]  /*11a0*/  IMAD.WIDE R26, R23, 0x4, R2 ;  /* 0x00000004171a7825 */ /* 0x000fca00078e0202 */
[----:B------:R-:W2:Y:S04]  /*11b0*/  LDG.E.128.CONSTANT R16, desc[UR6][R26.64+0x2000] ;  /* 0x002000061a107981 */ /* 0x000ea8000c1e9d00 */
[----:B------:R-:W3:Y:S04]  /*11c0*/  LDG.E.128.CONSTANT R4, desc[UR6][R26.64+0x3000] ;  /* 0x003000061a047981 */ /* 0x000ee8000c1e9d00 */
[----:B------:R-:W4:Y:S04]  /*11d0*/  LDG.E.128.CONSTANT R8, desc[UR6][R26.64] ;  /* 0x000000061a087981 */ /* 0x000f28000c1e9d00 */
[----:B------:R-:W5:Y:S01]  /*11e0*/  LDG.E.128.CONSTANT R12, desc[UR6][R26.64+0x1000] ;  /* 0x001000061a0c7981 */ /* 0x000f62000c1e9d00 */
[----:B0-----:R-:W-:Y:S01]  /*11f0*/  MOV R20, R24 ;  /* 0x0000001800147202 */ /* 0x001fe20000000f00 */
[----:B--2---:R-:W-:Y:S01]  /*1200*/  FADD R17, R17, R18 ;  /* 0x0000001211117221 */ /* 0x004fe20000000000 */
[----:B---3--:R-:W-:-:S02]  /*1210*/  FADD R18, R19, R4 ;  /* 0x0000000413127221 */ /* 0x008fc40000000000 */
[----:B------:R-:W-:Y:S01]  /*1220*/  IADD3 R4, PT, PT, -R23, R20, RZ ;  /* 0x0000001417047210 */ /* 0x000fe20007ffe1ff */
[----:B------:R-:W-:Y:S01]  /*1230*/  FADD R5, R5, R6 ;  /* 0x0000000605057221 */ /* 0x000fe20000000000 */
[----:B----4-:R-:W-:Y:S01]  /*1240*/  FADD R9, R9, R10 ;  /* 0x0000000a09097221 */ /* 0x010fe20000000000 */
[----:B------:R-:W-:Y:S01]  /*1250*/  FADD R8, R8, R21 ;  /* 0x0000001508087221 */ /* 0x000fe20000000000 */
[----:B------:R-:W-:Y:S01]  /*1260*/  ISETP.GE.AND P0, PT, R4, 0x1000, PT ;  /* 0x000010000400780c */ /* 0x000fe20003f06270 */
[----:B-----5:R-:W-:Y:S01]  /*1270*/  FADD R13, R13, R14 ;  /* 0x0000000e0d0d7221 */ /* 0x020fe20000000000 */
[----:B------:R-:W-:Y:S01]  /*1280*/  FADD R10, R11, R12 ;  /* 0x0000000c0b0a7221 */ /* 0x000fe20000000000 */
[----:B------:R-:W-:Y:S01]  /*1290*/  FADD R14, R15, R16 ;  /* 0x000000100f0e7221 */ /* 0x000fe20000000000 */
[----:B------:R-:W-:Y:S01]  /*12a0*/  FADD R8, R8, R9 ;  /* 0x0000000908087221 */ /* 0x000fe20000000000 */
[----:B------:R-:W-:Y:S01]  /*12b0*/  FADD R5, R18, R5 ;  /* 0x0000000512057221 */ /* 0x000fe20000000000 */
[----:B------:R-:W-:Y:S01]  /*12c0*/  FADD R13, R10, R13 ;  /* 0x0000000d0a0d7221 */ /* 0x000fe20000000000 */
[----:B------:R-:W-:-:S03]  /*12d0*/  FADD R14, R14, R17 ;  /* 0x000000110e0e7221 */ /* 0x000fc60000000000 */
[----:B------:R-:W-:Y:S01]  /*12e0*/  FADD R8, R8, R13 ;  /* 0x0000000d08087221 */ /* 0x000fe20000000000 */
[----:B------:R-:W-:-:S04]  /*12f0*/  FADD R5, R14, R5 ;  /* 0x000000050e057221 */ /* 0x000fc80000000000 */
[----:B------:R-:W-:-:S04]  /*1300*/  FADD R5, R8, R5 ;  /* 0x0000000508057221 */ /* 0x000fc80000000000 */
[----:B------:R-:W-:Y:S01]  /*1310*/  FADD R21, R7, R5 ;  /* 0x0000000507157221 */ /* 0x000fe20000000000 */
[----:B------:R-:W-:Y:S06]  /*1320*/  @!P0 BRA `(.L_x_19) ;  /* 0x0000000800308947 */ /* 0x000fec0003800000 */
[----:B------:R-:W-:-:S04]  /*1330*/  IADD3 R23, PT, PT, R23, 0x1000, RZ ;  /* 0x0000100017177810 */ /* 0x000fc80007ffe0ff */
[----:B------:R-:W-:-:S13]  /*1340*/  ISETP.GT.AND P0, PT, R23, R22, PT ;  /* 0x000000161700720c */ /* 0x000fda0003f04270 */
[----:B------:R-:W-:Y:S05]  /*1350*/  @!P0 BRA `(.L_x_20) ;  /* 0xfffffffc00908947 */ /* 0x000fea000383ffff */
.L_x_18:
[----:B------:R-:W-:-:S13]  /*1360*/  ISETP.GE.AND P0, PT, R23, R20, PT ;  /* 0x000000141700720c */ /* 0x000fda0003f06270 */
[----:B------:R-:W-:Y:S05]  /*1370*/  @P0 BRA `(.L_x_19) ;  /* 0x00000008001c0947 */ /* 0x000fea0003800000 */
[----:B------:R-:W-:Y:S01]  /*1380*/  IMAD.IADD R9, R20, 0x1, -R23 ;  /* 0x0000000114097824 */ /* 0x000fe200078e0a17 */
[----:B------:R-:W-:Y:S04]  /*1390*/  BSSY.RECONVERGENT B1, `(.L_x_19) ;  /* 0x0000085000017945 */ /* 0x000fe80003800200 */
[----:B------:R-:W-:-:S13]  /*13a0*/  ISETP.GE.AND P0, PT, R0, R9, PT ;  /* 0x000000090000720c */ /* 0x000fda0003f06270 */
[----:B------:R-:W-:Y:S05]  /*13b0*/  @P0 BRA `(.L_x_21) ;  /* 0x0000000800080947 */ /* 0x000fea0003800000 */
[-C--:B------:R-:W-:Y:S01]  /*13c0*/  LOP3.LUT R2, RZ, R0.reuse, RZ, 0x33, !PT ;  /* 0x00000000ff027212 */ /* 0x080fe200078e33ff */
[----:B------:R-:W-:Y:S01]  /*13d0*/  BSSY.RECONVERGENT B2, `(.L_x_22) ;  /* 0x0000015000027945 */ /* 0x000fe20003800200 */
[----:B------:R-:W-:Y:S02]  /*13e0*/  MOV R8, R0 ;  /* 0x0000000000087202 */ /* 0x000fe40000000f00 */
[----:B------:R-:W-:-:S04]  /*13f0*/  IADD3 R2, PT, PT, -R23, R20, R2 ;  /* 0x0000001417027210 */ /* 0x000fc80007ffe102 */
[C---:B------:R-:W-:Y:S02]  /*1400*/  LOP3.LUT R3, R2.reuse, 0x300, RZ, 0xc0, !PT ;  /* 0x0000030002037812 */ /* 0x040fe400078ec0ff */
[----:B------:R-:W-:Y:S02]  /*1410*/  ISETP.GE.U32.AND P1, PT, R2, 0x300, PT ;  /* 0x000003000200780c */ /* 0x000fe40003f26070 */
[----:B------:R-:W-:-:S13]  /*1420*/  ISETP.NE.AND P0, PT, R3, 0x300, PT ;  /* 0x000003000300780c */ /* 0x000fda0003f05270 */
[----:B------:R-:W-:Y:S05]  /*1430*/  @!P0 BRA `(.L_x_23) ;  /* 0x0000000000388947 */ /* 0x000fea0003800000 */
[----:B------:R-:W0:Y:S01]  /*1440*/  LDC.64 R4, c[0x0][0x380] ;  /* 0x0000e000ff047b82 */ /* 0x000e220000000a00 */
[----:B------:R-:W-:Y:S02]  /*1450*/  LEA.HI R2, R2, 0x1, RZ, 0x18 ;  /* 0x0000000102027811 */ /* 0x000fe400078fc0ff */
[----:B------:R-:W-:Y:S02]  /*1460*/  IADD3 R7, PT, PT, R0, R23, RZ ;  /* 0x0000001700077210 */ /* 0x000fe40007ffe0ff */
[----:B------:R-:W-:Y:S02]  /*1470*/  LOP3.LUT R2, R2, 0x3, RZ, 0xc0, !PT ;  /* 0x0000000302027812 */ /* 0x000fe400078ec0ff */
[----:B------:R-:W-:Y:S02]  /*1480*/  MOV R8, R0 ;  /* 0x0000000000087202 */ /* 0x000fe40000000f00 */
[----:B------:R-:W-:-:S07]  /*1490*/  IADD3 R6, PT, PT, -R2, RZ, RZ ;  /* 0x000000ff02067210 */ /* 0x000fce0007ffe1ff */
.L_x_24:
[----:B0-----:R-:W-:-:S06]  /*14a0*/  IMAD.WIDE.U32 R2, R7, 0x4, R4 ;  /* 0x0000000407027825 */ /* 0x001fcc00078e0004 */
[----:B------:R-:W2:Y:S01]  /*14b0*/  LDG.E.CONSTANT R2, desc[UR6][R2.64] ;  /* 0x0000000602027981 */ /* 0x000ea2000c1e9900 */
[----:B------:R-:W-:Y:S02]  /*14c0*/  IADD3 R6, PT, PT, R6, 0x1, RZ ;  /* 0x0000000106067810 */ /* 0x000fe40007ffe0ff */
[----:B------:R-:W-:Y:S02]  /*14d0*/  IADD3 R8, PT, PT, R8, 0x100, RZ ;  /* 0x0000010008087810 */ /* 0x000fe40007ffe0ff */
[----:B------:R-:W-:Y:S02]  /*14e0*/  ISETP.NE.AND P0, PT, R6, RZ, PT ;  /* 0x000000ff0600720c */ /* 0x000fe40003f05270 */
[----:B------:R-:W-:Y:S01]  /*14f0*/  IADD3 R7, PT, PT, R7, 0x100, RZ ;  /* 0x0000010007077810 */ /* 0x000fe20007ffe0ff */
[----:B--2---:R-:W-:-:S10]  /*1500*/  FADD R21, R2, R21 ;  /* 0x0000001502157221 */ /* 0x004fd40000000000 */
[----:B------:R-:W-:Y:S05]  /*1510*/  @P0 BRA `(.L_x_24) ;  /* 0xfffffffc00e00947 */ /* 0x000fea000383ffff */
.L_x_23:
[----:B------:R-:W-:Y:S05]  /*1520*/  BSYNC.RECONVERGENT B2 ;  /* 0x0000000000027941 */ /* 0x000fea0003800200 */
.L_x_22:
[----:B------:R-:W-:Y:S05]  /*1530*/  @!P1 BRA `(.L_x_21) ;  /* 0x0000000400a89947 */ /* 0x000fea0003800000 */
[----:B------:R-:W0:Y:S01]  /*1540*/  LDCU.64 UR4, c[0x0][0x380] ;  /* 0x00007000ff0477ac */ /* 0x000e220008000a00 */
[----:B------:R-:W-:Y:S01]  /*1550*/  IADD3 R5, PT, PT, R9, -R8, RZ ;  /* 0x8000000809057210 */ /* 0x000fe20007ffe0ff */
[----:B------:R-:W-:Y:S01]  /*1560*/  BSSY.RECONVERGENT B2, `(.L_x_25) ;  /* 0x000003b000027945 */ /* 0x000fe20003800200 */
[CC--:B------:R-:W-:Y:S02]  /*1570*/  IADD3 R3, P0, PT, R8.reuse, R23.reuse, RZ ;  /* 0x0000001708037210 */ /* 0x0c0fe40007f1e0ff */
[----:B------:R-:W-:Y:S02]  /*1580*/  ISETP.GT.AND P1, PT, R5, 0xc00, PT ;  /* 0x00000c000500780c */ /* 0x000fe40003f24270 */
[----:B------:R-:W-:Y:S02]  /*1590*/  IADD3.X R4, PT, PT, RZ, RZ, RZ, P0, !PT ;  /* 0x000000ffff047210 */ /* 0x000fe400007fe4ff */
[----:B------:R-:W-:Y:S02]  /*15a0*/  IADD3 R11, PT, PT, R8, R23, RZ ;  /* 0x00000017080b7210 */ /* 0x000fe40007ffe0ff */
[----:B0-----:R-:W-:-:S04]  /*15b0*/  LEA R2, P0, R3, UR4, 0x2 ;  /* 0x0000000403027c11 */ /* 0x001fc8000f8010ff */
[----:B------:R-:W-:Y:S02]  /*15c0*/  LEA.HI.X R3, R3, UR5, R4, 0x2, P0 ;  /* 0x0000000503037c11 */ /* 0x000fe400080f1404 */
[----:B------:R-:W-:-:S05]  /*15d0*/  IADD3 R2, P0, PT, R2, 0x800, RZ ;  /* 0x0000080002027810 */ /* 0x000fca0007f1e0ff */
[----:B------:R-:W-:Y:S01]  /*15e0*/  IMAD.X R3, RZ, RZ, R3, P0 ;  /* 0x000000ffff037224 */ /* 0x000fe200000e0603 */
[----:B------:R-:W-:Y:S01]  /*15f0*/  PLOP3.LUT P0, PT, PT, PT, PT, 0x80, 0x8 ;  /* 0x000000000008781c */ /* 0x000fe20003f0f070 */
[----:B------:R-:W-:-:S12]  /*1600*/  @!P1 BRA `(.L_x_26) ;  /* 0x0000000000c09947 */ /* 0x000fd80003800000 */
[----:B------:R-:W-:Y:S02]  /*1610*/  PLOP3.LUT P0, PT, PT, PT, PT, 0x8, 0x80 ;  /* 0x000000000080781c */ /* 0x000fe40003f0e170 */
[----:B------:R-:W-:-:S11]  /*1620*/  IADD3 R13, PT, PT, R9, -0xc00, RZ ;  /* 0xfffff400090d7810 */ /* 0x000fd60007ffe0ff */
.L_x_27:
[----:B------:R-:W0:Y:S01]  /*1630*/  LDC.64 R4, c[0x0][0x380] ;  /* 0x0000e000ff047b82 */ /* 0x000e220000000a00 */
[----:B------:R-:W2:Y:S01]  /*1640*/  LDG.E.CONSTANT R10, desc[UR6][R2.64+-0x400] ;  /* 0xfffc0006020a7981 */ /* 0x000ea2000c1e9900 */
[----:B------:R-:W-:-:S03]  /*1650*/  IADD3 R25, PT, PT, R11, 0x400, RZ ;  /* 0x000004000b197810 */ /* 0x000fc60007ffe0ff */
[----:B------:R-:W3:Y:S04]  /*1660*/  LDG.E.CONSTANT R19, desc[UR6][R2.64] ;  /* 0x0000000602137981 */ /* 0x000ee8000c1e9900 */
[----:B------:R-:W4:Y:S01]  /*1670*/  LDG.E.CONSTANT R18, desc[UR6][R2.64+0x400] ;  /* 0x0004000602127981 */ /* 0x000f22000c1e9900 */
[----:B------:R-:W-:-:S03]  /*1680*/  IADD3 R7, PT, PT, R11, 0x800, RZ ;  /* 0x000008000b077810 */ /* 0x000fc60007ffe0ff */
[----:B------:R-:W5:Y:S04]  /*1690*/  LDG.E.CONSTANT R16, desc[UR6][R2.64+0xc00] ;  /* 0x000c000602107981 */ /* 0x000f68000c1e9900 */
[----:B------:R-:W5:Y:S04]  /*16a0*/  LDG.E.CONSTANT R15, desc[UR6][R2.64+0x1000] ;  /* 0x00100006020f7981 */ /* 0x000f68000c1e9900 */
[----:B------:R-:W5:Y:S01]  /*16b0*/  LDG.E.CONSTANT R14, desc[UR6][R2.64+0x1400] ;  /* 0x00140006020e7981 */ /* 0x000f62000c1e9900 */
[----:B0-----:R-:W-:-:S03]  /*16c0*/  IMAD.WIDE.U32 R22, R11, 0x4, R4 ;  /* 0x000000040b167825 */ /* 0x001fc600078e0004 */
[----:B------:R-:W5:Y:S04]  /*16d0*/  LDG.E.CONSTANT R20, desc[UR6][R2.64+0x2000] ;  /* 0x0020000602147981 */ /* 0x000f68000c1e9900 */
[----:B------:R0:W2:Y:S01]  /*16e0*/  LDG.E.CONSTANT R12, desc[UR6][R22.64] ;  /* 0x00000006160c7981 */ /* 0x0000a2000c1e9900 */
[----:B------:R-:W-:-:S03]  /*16f0*/  IMAD.WIDE.U32 R24, R25, 0x4, R4 ;  /* 0x0000000419187825 */ /* 0x000fc600078e0004 */
[----:B------:R-:W5:Y:S04]  /*1700*/  LDG.E.CONSTANT R26, desc[UR6][R2.64+0x3000] ;  /* 0x00300006021a7981 */ /* 0x000f68000c1e9900 */
[----:B------:R-:W5:Y:S01]  /*1710*/  LDG.E.CONSTANT R17, desc[UR6][R24.64] ;  /* 0x0000000618117981 */ /* 0x000f62000c1e9900 */
[--C-:B------:R-:W-:Y:S01]  /*1720*/  IMAD.WIDE.U32 R6, R7, 0x4, R4.reuse ;  /* 0x0000000407067825 */ /* 0x100fe200078e0004 */
[----:B0-----:R-:W-:Y:S02]  /*1730*/  IADD3 R23, PT, PT, R11, 0xc00, RZ ;  /* 0x00000c000b177810 */ /* 0x001fe40007ffe0ff */
[----:B------:R-:W5:Y:S04]  /*1740*/  LDG.E.CONSTANT R22, desc[UR6][R2.64+0x1c00] ;  /* 0x001c000602167981 */ /* 0x000f68000c1e9900 */
[----:B------:R-:W5:Y:S01]  /*1750*/  LDG.E.CONSTANT R6, desc[UR6][R6.64] ;  /* 0x0000000606067981 */ /* 0x000f62000c1e9900 */
[----:B------:R-:W-:-:S03]  /*1760*/  IMAD.WIDE.U32 R4, R23, 0x4, R4 ;  /* 0x0000000417047825 */ /* 0x000fc600078e0004 */
[----:B------:R-:W5:Y:S04]  /*1770*/  LDG.E.CONSTANT R23, desc[UR6][R2.64+0x2400] ;  /* 0x0024000602177981 */ /* 0x000f68000c1e9900 */
[----:B------:R-:W5:Y:S04]  /*1780*/  LDG.E.CONSTANT R4, desc[UR6][R4.64] ;  /* 0x0000000604047981 */ /* 0x000f68000c1e9900 */
[----:B------:R-:W5:Y:S04]  /*1790*/  LDG.E.CONSTANT R24, desc[UR6][R2.64+0x2c00] ;  /* 0x002c000602187981 */ /* 0x000f68000c1e9900 */
[----:B------:R0:W5:Y:S01]  /*17a0*/  LDG.E.CONSTANT R25, desc[UR6][R2.64+0x3400] ;  /* 0x0034000602197981 */ /* 0x000162000c1e9900 */
[----:B------:R-:W-:-:S04]  /*17b0*/  IADD3 R8, PT, PT, R8, 0x1000, RZ ;  /* 0x0000100008087810 */ /* 0x000fc80007ffe0ff */
[----:B------:R-:W-:Y:S02]  /*17c0*/  ISETP.GE.AND P1, PT, R8, R13, PT ;  /* 0x0000000d0800720c */ /* 0x000fe40003f26270 */
[----:B0-----:R-:W-:Y:S02]  /*17d0*/  IADD3 R2, P2, PT, R2, 0x4000, RZ ;  /* 0x0000400002027810 */ /* 0x001fe40007f5e0ff */
[----:B------:R-:W-:Y:S02]  /*17e0*/  IADD3 R11, PT, PT, R11, 0x1000, RZ ;  /* 0x000010000b0b7810 */ /* 0x000fe40007ffe0ff */
[----:B------:R-:W-:Y:S01]  /*17f0*/  IADD3.X R3, PT, PT, RZ, R3, RZ, P2, !PT ;  /* 0x00000003ff037210 */ /* 0x000fe200017fe4ff */
[----:B--2---:R-:W-:-:S04]  /*1800*/  FADD R21, R12, R21 ;  /* 0x000000150c157221 */ /* 0x004fc80000000000 */
[----:B------:R-:W-:-:S04]  /*1810*/  FADD R10, R21, R10 ;  /* 0x0000000a150a7221 */ /* 0x000fc80000000000 */
[----:B---3--:R-:W-:-:S04]  /*1820*/  FADD R19, R10, R19 ;  /* 0x000000130a137221 */ /* 0x008fc80000000000 */
[----:B----4-:R-:W-:-:S04]  /*1830*/  FADD R18, R19, R18 ;  /* 0x0000001213127221 */ /* 0x010fc80000000000 */
[----:B-----5:R-:W-:-:S04]  /*1840*/  FADD R17, R18, R17 ;  /* 0x0000001112117221 */ /* 0x020fc80000000000 */
        /* <DEDUP_REMOVED lines=12> */
.L_x_26:
[----:B------:R-:W-:Y:S05]  /*1910*/  BSYNC.RECONVERGENT B2 ;  /* 0x0000000000027941 */ /* 0x000fea0003800200 */
.L_x_25:
[----:B------:R-:W-:Y:S01]  /*1920*/  IADD3 R4, PT, PT, R9, -R8, RZ ;  /* 0x8000000809047210 */ /* 0x000fe20007ffe0ff */
[----:B------:R-:W-:Y:S03]  /*1930*/  BSSY.RECONVERGENT B2, `(.L_x_28) ;  /* 0x000001e000027945 */ /* 0x000fe60003800200 */
[----:B------:R-:W-:-:S13]  /*1940*/  ISETP.GT.AND P1, PT, R4, 0x400, PT ;  /* 0x000004000400780c */ /* 0x000fda0003f24270 */
[----:B------:R-:W-:Y:S05]  /*1950*/  @!P1 BRA `(.L_x_29) ;  /* 0x00000000006c9947 */ /* 0x000fea0003800000 */
[----:B------:R-:W0:Y:S01]  /*1960*/  LDC.64 R6, c[0x0][0x380] ;  /* 0x0000e000ff067b82 */ /* 0x000e220000000a00 */
[----:B------:R-:W2:Y:S01]  /*1970*/  LDG.E.CONSTANT R10, desc[UR6][R2.64+-0x400] ;  /* 0xfffc0006020a7981 */ /* 0x000ea2000c1e9900 */
[----:B------:R-:W-:-:S03]  /*1980*/  VIADD R15, R11, 0x400 ;  /* 0x000004000b0f7836 */ /* 0x000fc60000000000 */
[----:B------:R-:W3:Y:S04]  /*1990*/  LDG.E.CONSTANT R13, desc[UR6][R2.64] ;  /* 0x00000006020d7981 */ /* 0x000ee8000c1e9900 */
[----:B------:R-:W4:Y:S04]  /*19a0*/  LDG.E.CONSTANT R17, desc[UR6][R2.64+0xc00] ;  /* 0x000c000602117981 */ /* 0x000f28000c1e9900 */
[----:B------:R-:W5:Y:S04]  /*19b0*/  LDG.E.CONSTANT R19, desc[UR6][R2.64+0x1000] ;  /* 0x0010000602137981 */ /* 0x000f68000c1e9900 */
[----:B------:R1:W5:Y:S01]  /*19c0*/  LDG.E.CONSTANT R23, desc[UR6][R2.64+0x1400] ;  /* 0x0014000602177981 */ /* 0x000362000c1e9900 */
[----:B0-----:R-:W-:-:S06]  /*19d0*/  IMAD.WIDE.U32 R4, R11, 0x4, R6 ;  /* 0x000000040b047825 */ /* 0x001fcc00078e0006 */
[----:B------:R-:W2:Y:S01]  /*19e0*/  LDG.E.CONSTANT R4, desc[UR6][R4.64] ;  /* 0x0000000604047981 */ /* 0x000ea2000c1e9900 */
[----:B------:R-:W-:-:S03]  /*19f0*/  IMAD.WIDE.U32 R6, R15, 0x4, R6 ;  /* 0x000000040f067825 */ /* 0x000fc600078e0006 */
[----:B------:R-:W4:Y:S04]  /*1a00*/  LDG.E.CONSTANT R15, desc[UR6][R2.64+0x400] ;  /* 0x00040006020f7981 */ /* 0x000f28000c1e9900 */
[----:B------:R-:W5:Y:S01]  /*1a10*/  LDG.E.CONSTANT R7, desc[UR6][R6.64] ;  /* 0x0000000606077981 */ /* 0x000f62000c1e9900 */
[----:B------:R-:W-:Y:S02]  /*1a20*/  PLOP3.LUT P0, PT, PT, PT, PT, 0x8, 0x80 ;  /* 0x000000000080781c */ /* 0x000fe40003f0e170 */
[----:B------:R-:W-:Y:S02]  /*1a30*/  IADD3 R8, PT, PT, R8, 0x800, RZ ;  /* 0x0000080008087810 */ /* 0x000fe40007ffe0ff */
[----:B------:R-:W-:Y:S01]  /*1a40*/  IADD3 R11, PT, PT, R11, 0x800, RZ ;  /* 0x000008000b0b7810 */ /* 0x000fe20007ffe0ff */
[----:B--2---:R-:W-:-:S04]  /*1a50*/  FADD R21, R21, R4 ;  /* 0x0000000415157221 */ /* 0x004fc80000000000 */
[----:B------:R-:W-:-:S04]  /*1a60*/  FADD R10, R21, R10 ;  /* 0x0000000a150a7221 */ /* 0x000fc80000000000 */
[----:B---3--:R-:W-:-:S04]  /*1a70*/  FADD R10, R10, R13 ;  /* 0x0000000d0a0a7221 */ /* 0x008fc80000000000 */
[----:B----4-:R-:W-:-:S04]  /*1a80*/  FADD R10, R10, R15 ;  /* 0x0000000f0a0a7221 */ /* 0x010fc80000000000 */
[----:B-----5:R-:W-:Y:S01]  /*1a90*/  FADD R10, R10, R7 ;  /* 0x000000070a0a7221 */ /* 0x020fe20000000000 */
[----:B------:R-:W-:-:S03]  /*1aa0*/  IADD3 R4, P1, PT, R2, 0x2000, RZ ;  /* 0x0000200002047810 */ /* 0x000fc60007f3e0ff */
[----:B------:R-:W-:Y:S01]  /*1ab0*/  FADD R10, R10, R17 ;  /* 0x000000110a0a7221 */ /* 0x000fe20000000000 */
[----:B------:R-:W-:-:S03]  /*1ac0*/  IADD3.X R5, PT, PT, RZ, R3, RZ, P1, !PT ;  /* 0x00000003ff057210 */ /* 0x000fc60000ffe4ff */
[----:B------:R-:W-:Y:S01]  /*1ad0*/  FADD R10, R10, R19 ;  /* 0x000000130a0a7221 */ /* 0x000fe20000000000 */
[----:B-1----:R-:W-:Y:S02]  /*1ae0*/  MOV R2, R4 ;  /* 0x0000000400027202 */ /* 0x002fe40000000f00 */
[----:B------:R-:W-:Y:S01]  /*1af0*/  MOV R3, R5 ;  /* 0x0000000500037202 */ /* 0x000fe20000000f00 */
[----:B------:R-:W-:-:S07]  /*1b00*/  FADD R21, R10, R23 ;  /* 0x000000170a157221 */ /* 0x000fce0000000000 */
.L_x_29:
[----:B------:R-:W-:Y:S05]  /*1b10*/  BSYNC.RECONVERGENT B2 ;  /* 0x0000000000027941 */ /* 0x000fea0003800200 */
.L_x_28:
[----:B------:R-:W-:-:S13]  /*1b20*/  ISETP.LT.OR P0, PT, R8, R9, P0 ;  /* 0x000000090800720c */ /* 0x000fda0000701670 */
[----:B------:R-:W-:Y:S05]  /*1b30*/  @!P0 BRA `(.L_x_21) ;  /* 0x0000000000288947 */ /* 0x000fea0003800000 */
[----:B------:R-:W0:Y:S01]  /*1b40*/  LDC.64 R4, c[0x0][0x380] ;  /* 0x0000e000ff047b82 */ /* 0x000e220000000a00 */
[----:B------:R-:W2:Y:S04]  /*1b50*/  LDG.E.CONSTANT R6, desc[UR6][R2.64+-0x400] ;  /* 0xfffc000602067981 */ /* 0x000ea8000c1e9900 */
[----:B------:R-:W3:Y:S04]  /*1b60*/  LDG.E.CONSTANT R7, desc[UR6][R2.64] ;  /* 0x0000000602077981 */ /* 0x000ee8000c1e9900 */
[----:B------:R-:W4:Y:S01]  /*1b70*/  LDG.E.CONSTANT R9, desc[UR6][R2.64+0x400] ;  /* 0x0004000602097981 */ /* 0x000f22000c1e9900 */
[----:B0-----:R-:W-:-:S06]  /*1b80*/  IMAD.WIDE.U32 R4, R11, 0x4, R4 ;  /* 0x000000040b047825 */ /* 0x001fcc00078e0004 */
[----:B------:R-:W5:Y:S02]  /*1b90*/  LDG.E.CONSTANT R4, desc[UR6][R4.64] ;  /* 0x0000000604047981 */ /* 0x000f64000c1e9900 */
[----:B-----5:R-:W-:-:S04]  /*1ba0*/  FADD R21, R21, R4 ;  /* 0x0000000415157221 */ /* 0x020fc80000000000 */
[----:B--2---:R-:W-:-:S04]  /*1bb0*/  FADD R6, R21, R6 ;  /* 0x0000000615067221 */ /* 0x004fc80000000000 */
[----:B---3--:R-:W-:-:S04]  /*1bc0*/  FADD R6, R6, R7 ;  /* 0x0000000706067221 */ /* 0x008fc80000000000 */
[----:B----4-:R-:W-:-:S07]  /*1bd0*/  FADD R21, R6, R9 ;  /* 0x0000000906157221 */ /* 0x010fce0000000000 */
.L_x_21:
[----:B------:R-:W-:Y:S05]  /*1be0*/  BSYNC.RECONVERGENT B1 ;  /* 0x0000000000017941 */ /* 0x000fea0003800200 */
.L_x_19:
[----:B------:R-:W0:Y:S01]  /*1bf0*/  S2R R6, SR_LANEID ;  /* 0x0000000000067919 */ /* 0x000e220000000000 */
[----:B------:R-:W1:Y:S01]  /*1c00*/  SHFL.DOWN PT, R2, R21, 0x1, 0x1f ;  /* 0x08201f0015027f89 */ /* 0x000e6200000e0000 */
[C---:B0-----:R-:W-:Y:S02]  /*1c10*/  ISETP.GT.AND P0, PT, R6.reuse, 0x1e, PT ;  /* 0x0000001e0600780c */ /* 0x041fe40003f04270 */
[----:B------:R-:W-:-:S11]  /*1c20*/  ISETP.NE.AND P1, PT, R6, RZ, PT ;  /* 0x000000ff0600720c */ /* 0x000fd60003f25270 */
[----:B-1----:R-:W-:Y:S01]  /*1c30*/  @!P0 FADD R21, R2, R21 ;  /* 0x0000001502158221 */ /* 0x002fe20000000000 */
[----:B------:R-:W-:Y:S01]  /*1c40*/  ISETP.GT.AND P0, PT, R6, 0x1d, PT ;  /* 0x0000001d0600780c */ /* 0x000fe20003f04270 */
[----:B------:R-:W0:Y:S01]  /*1c50*/  @!P1 S2R R5, SR_CgaCtaId ;  /* 0x0000000000059919 */ /* 0x000e220000008800 */
[----:B------:R-:W-:Y:S02]  /*1c60*/  @!P1 MOV R4, 0x400 ;  /* 0x0000040000049802 */ /* 0x000fe40000000f00 */
[----:B------:R-:W-:Y:S01]  /*1c70*/  @!P1 SHF.R.U32.HI R3, RZ, 0x3, R0 ;  /* 0x00000003ff039819 */ /* 0x000fe20000011600 */
[----:B------:R-:W1:Y:S03]  /*1c80*/  SHFL.DOWN PT, R2, R21, 0x2, 0x1f ;  /* 0x08401f0015027f89 */ /* 0x000e6600000e0000 */
[----:B------:R-:W-:-:S05]  /*1c90*/  @!P1 LOP3.LUT R3, R3, 0x7c, RZ, 0xc0, !PT ;  /* 0x0000007c03039812 */ /* 0x000fca00078ec0ff */
[----:B-1----:R-:W-:Y:S01]  /*1ca0*/  @!P0 FADD R21, R21, R2 ;  /* 0x0000000215158221 */ /* 0x002fe20000000000 */
[----:B------:R-:W-:Y:S02]  /*1cb0*/  ISETP.GT.AND P0, PT, R6, 0x1b, PT ;  /* 0x0000001b0600780c */ /* 0x000fe40003f04270 */
[----:B0-----:R-:W-:Y:S02]  /*1cc0*/  @!P1 LEA R4, R5, R4, 0x18 ;  /* 0x0000000405049211 */ /* 0x001fe400078ec0ff */
[----:B------:R-:W0:Y:S02]  /*1cd0*/  SHFL.DOWN PT, R2, R21, 0x4, 0x1f ;  /* 0x08801f0015027f89 */ /* 0x000e2400000e0000 */
[----:B------:R-:W-:-:S07]  /*1ce0*/  @!P1 IADD3 R3, PT, PT, R3, R4, RZ ;  /* 0x0000000403039210 */ /* 0x000fce0007ffe0ff */
        /* <DEDUP_REMOVED lines=12> */
[----:B------:R-:W0:Y:S01]  /*1db0*/  S2UR UR5, SR_CgaCtaId ;  /* 0x00000000000579c3 */ /* 0x000e220000008800 */
[----:B------:R-:W-:Y:S02]  /*1dc0*/  UMOV UR4, 0x400 ;  /* 0x0000040000047882 */ /* 0x000fe40000000000 */
[----:B0-----:R-:W-:-:S09]  /*1dd0*/  ULEA UR4, UR5, UR4, 0x18 ;  /* 0x0000000405047291 */ /* 0x001fd2000f8ec0ff */
[----:B---3--:R-:W0:Y:S04]  /*1de0*/  LDS R3, [UR4+0xc] ;  /* 0x00000c04ff037984 */ /* 0x008e280008000800 */
        /* <DEDUP_REMOVED lines=10> */
.L_x_2:
        /* <DEDUP_REMOVED lines=12> */
.L_x_32:
[----:B------:R-:W-:Y:S05]  /*1f50*/  BSYNC.RECONVERGENT B1 ;  /* 0x0000000000017941 */ /* 0x000fea0003800200 */
.L_x_31:
[----:B------:R-:W-:Y:S01]  /*1f60*/  ISETP.GE.AND P0, PT, R11, R20, PT ;  /* 0x000000140b00720c */ /* 0x000fe20003f06270 */
[----:B------:R-:W-:-:S12]  /*1f70*/  BSSY.RECONVERGENT B1, `(.L_x_33) ;  /* 0x0000074000017945 */ /* 0x000fd80003800200 */
[----:B------:R-:W-:Y:S05]  /*1f80*/  @P0 BRA `(.L_x_34) ;  /* 0x0000000400c80947 */ /* 0x000fea0003800000 */
[----:B0-----:R-:W-:Y:S01]  /*1f90*/  LOP3.LUT R3, RZ, R11, RZ, 0x33, !PT ;  /* 0x0000000bff037212 */ /* 0x001fe200078e33ff */
[----:B------:R-:W-:Y:S04]  /*1fa0*/  BSSY.RECONVERGENT B2, `(.L_x_35) ;  /* 0x0000015000027945 */ /* 0x000fe80003800200 */
[----:B------:R-:W-:-:S05]  /*1fb0*/  IMAD.IADD R4, R3, 0x1, R20 ;  /* 0x0000000103047824 */ /* 0x000fca00078e0214 */
        /* <DEDUP_REMOVED lines=10> */
.L_x_37:
[----:B------:R-:W-:-:S06]  /*2060*/  MOV R3, R5 ;  /* 0x0000000500037202 */ /* 0x000fcc0000000f00 */
[----:B------:R0:W2:Y:S01]  /*2070*/  LDG.E.CONSTANT R3, desc[UR6][R2.64] ;  /* 0x0000000602037981 */ /* 0x0000a2000c1e9900 */
[----:B------:R-:W-:Y:S02]  /*2080*/  IADD3 R4, PT, PT, R4, 0x1, RZ ;  /* 0x0000000104047810 */ /* 0x000fe40007ffe0ff */
[----:B------:R-:W-:Y:S02]  /*2090*/  IADD3 R11, PT, PT, R11, 0x100, RZ ;  /* 0x000001000b0b7810 */ /* 0x000fe40007ffe0ff */
[----:B------:R-:W-:Y:S02]  /*20a0*/  ISETP.NE.AND P0, PT, R4, RZ, PT ;  /* 0x000000ff0400720c */ /* 0x000fe40003f05270 */
[----:B0-----:R-:W-:-:S04]  /*20b0*/  IADD3 R2, P2, PT, R2, 0x400, RZ ;  /* 0x0000040002027810 */ /* 0x001fc80007f5e0ff */
[----:B------:R-:W-:Y:S01]  /*20c0*/  IADD3.X R5, PT, PT, RZ, R5, RZ, P2, !PT ;  /* 0x00000005ff057210 */ /* 0x000fe200017fe4ff */
[----:B--2--5:R-:W-:-:S06]  /*20d0*/  FADD R0, R3, R0 ;  /* 0x0000000003007221 */ /* 0x024fcc0000000000 */
[----:B------:R-:W-:Y:S05]  /*20e0*/  @P0 BRA `(.L_x_37) ;  /* 0xfffffffc00dc0947 */ /* 0x000fea000383ffff */
.L_x_36:
[----:B------:R-:W-:Y:S05]  /*20f0*/  BSYNC.RECONVERGENT B2 ;  /* 0x0000000000027941 */ /* 0x000fea0003800200 */
.L_x_35:
        /* <DEDUP_REMOVED lines=8> */
.L_x_40:
        /* <DEDUP_REMOVED lines=9> */
[----:B------:R-:W-:-:S03]  /*2210*/  VIADD R3, R11, 0x800 ;  /* 0x000008000b037836 */ /* 0x000fc60000000000 */
[----:B------:R-:W4:Y:S01]  /*2220*/  LDG.E.CONSTANT R15, desc[UR6][R4.64+0x400] ;  /* 0x00040006040f7981 */ /* 0x000f22000c1e9900 */
        /* <DEDUP_REMOVED lines=32> */
.L_x_39:
[----:B------:R-:W-:Y:S05]  /*2430*/  BSYNC.RECONVERGENT B2 ;  /* 0x0000000000027941 */ /* 0x000fea0003800200 */
.L_x_38:
[----:B------:R-:W-:Y:S01]  /*2440*/  IADD3 R2, PT, PT, -R11, R20, RZ ;  /* 0x000000140b027210 */ /* 0x000fe20007ffe1ff */
[----:B------:R-:W-:Y:S03]  /*2450*/  BSSY.RECONVERGENT B2, `(.L_x_41) ;  /* 0x0000019000027945 */ /* 0x000fe60003800200 */
[----:B------:R-:W-:-:S13]  /*2460*/  ISETP.GT.AND P1, PT, R2, 0x400, PT ;  /* 0x000004000200780c */ /* 0x000fda0003f24270 */
[----:B------:R-:W-:Y:S05]  /*2470*/  @!P1 BRA `(.L_x_42) ;  /* 0x0000000000589947 */ /* 0x000fea0003800000 */
        /* <DEDUP_REMOVED lines=22> */
.L_x_42:
[----:B------:R-:W-:Y:S05]  /*25e0*/  BSYNC.RECONVERGENT B2 ;  /* 0x0000000000027941 */ /* 0x000fea0003800200 */
.L_x_41:
        /* <DEDUP_REMOVED lines=12> */
.L_x_34:
[----:B------:R-:W-:Y:S05]  /*26b0*/  BSYNC.RECONVERGENT B1 ;  /* 0x0000000000017941 */ /* 0x000fea0003800200 */
.L_x_33:
        /* <DEDUP_REMOVED lines=35> */
[----:B--2---:R-:W0:Y:S04]  /*28f0*/  LDS R3, [UR4+0xc] ;  /* 0x00000c04ff037984 */ /* 0x004e280008000800 */
        /* <DEDUP_REMOVED lines=10> */
.L_x_43:
[----:B0-----:R-:W0:Y:S01]  /*29a0*/  S2R R2, SR_LANEID ;  /* 0x0000000000027919 */ /* 0x001e220000000000 */
[----:B------:R-:W-:-:S04]  /*29b0*/  LOP3.LUT R0, R9, 0x3e0, RZ, 0xc0, !PT ;  /* 0x000003e009007812 */ /* 0x000fc800078ec0ff */
[----:B------:R-:W-:Y:S02]  /*29c0*/  IADD3 R3, PT, PT, R0, 0x20, RZ ;  /* 0x0000002000037810 */ /* 0x000fe40007ffe0ff */
[----:B------:R-:W-:Y:S02]  /*29d0*/  LOP3.LUT R7, RZ, R0, RZ, 0x33, !PT ;  /* 0x00000000ff077212 */ /* 0x000fe400078e33ff */
[-C--:B------:R-:W-:Y:S02]  /*29e0*/  ISETP.GT.AND P0, PT, R3, R20.reuse, PT ;  /* 0x000000140300720c */ /* 0x080fe40003f04270 */
[----:B------:R-:W-:-:S04]  /*29f0*/  IADD3 R7, PT, PT, R7, R20, RZ ;  /* 0x0000001407077210 */ /* 0x000fc80007ffe0ff */
[----:B------:R-:W-:-:S05]  /*2a00*/  SEL R4, R7, 0x1f, P0 ;  /* 0x0000001f07047807 */ /* 0x000fca0000000000 */
[----:B------:R-:W1:Y:S01]  /*2a10*/  SHFL.DOWN PT, R0, R5, 0x1, R4 ;  /* 0x0820000005007989 */ /* 0x000e6200000e0004 */
[C---:B0-----:R-:W-:Y:S01]  /*2a20*/  ISETP.GE.AND P0, PT, R2.reuse, R4, PT ;  /* 0x000000040200720c */ /* 0x041fe20003f06270 */
[C---:B------:R-:W-:Y:S01]  /*2a30*/  VIADD R3, R2.reuse, 0x2 ;  /* 0x0000000202037836 */ /* 0x040fe20000000000 */
[----:B------:R-:W-:-:S11]  /*2a40*/  ISETP.NE.AND P1, PT, R2, RZ, PT ;  /* 0x000000ff0200720c */ /* 0x000fd60003f25270 */
[----:B-1----:R-:W-:Y:S01]  /*2a50*/  @!P0 FADD R5, R0, R5 ;  /* 0x0000000500058221 */ /* 0x002fe20000000000 */
[-C--:B------:R-:W-:Y:S01]  /*2a60*/  ISETP.GT.AND P0, PT, R3, R4.reuse, PT ;  /* 0x000000040300720c */ /* 0x080fe20003f04270 */
[----:B------:R-:W0:Y:S01]  /*2a70*/  @!P1 S2R R6, SR_CgaCtaId ;  /* 0x0000000000069919 */ /* 0x000e220000008800 */
[----:B------:R-:W-:Y:S02]  /*2a80*/  IADD3 R3, PT, PT, R2, 0x4, RZ ;  /* 0x0000000402037810 */ /* 0x000fe40007ffe0ff */
[----:B------:R-:W1:Y:S09]  /*2a90*/  SHFL.DOWN PT, R0, R5, 0x2, R4 ;  /* 0x0840000005007989 */ /* 0x000e7200000e0004 */
[----:B-1----:R-:W-:Y:S01]  /*2aa0*/  @!P0 FADD R5, R5, R0 ;  /* 0x0000000005058221 */ /* 0x002fe20000000000 */
[----:B------:R-:W-:-:S02]  /*2ab0*/  ISETP.GT.AND P0, PT, R3, R4, PT ;  /* 0x000000040300720c */ /* 0x000fc40003f04270 */
[----:B------:R-:W-:Y:S02]  /*2ac0*/  IADD3 R3, PT, PT, R2, 0x8, RZ ;  /* 0x0000000802037810 */ /* 0x000fe40007ffe0ff */
[----:B------:R-:W1:Y:S09]  /*2ad0*/  SHFL.DOWN PT, R0, R5, 0x4, R4 ;  /* 0x0880000005007989 */ /* 0x000e7200000e0004 */
[----:B-1----:R-:W-:Y:S01]  /*2ae0*/  @!P0 FADD R5, R5, R0 ;  /* 0x0000000005058221 */ /* 0x002fe20000000000 */
[----:B------:R-:W-:-:S02]  /*2af0*/  ISETP.GT.AND P0, PT, R3, R4, PT ;  /* 0x000000040300720c */ /* 0x000fc40003f04270 */
[----:B------:R-:W-:Y:S02]  /*2b00*/  IADD3 R3, PT, PT, R2, 0x10, RZ ;  /* 0x0000001002037810 */ /* 0x000fe40007ffe0ff */
[----:B------:R-:W1:Y:S01]  /*2b10*/  SHFL.DOWN PT, R0, R5, 0x8, R4 ;  /* 0x0900000005007989 */ /* 0x000e6200000e0004 */
[----:B------:R-:W-:-:S04]  /*2b20*/  @!P1 SHF.R.U32.HI R2, RZ, 0x3, R9 ;  /* 0x00000003ff029819 */ /* 0x000fc80000011609 */
[----:B------:R-:W-:-:S04]  /*2b30*/  @!P1 LOP3.LUT R2, R2, 0x7c, RZ, 0xc0, !PT ;  /* 0x0000007c02029812 */ /* 0x000fc800078ec0ff */
[----:B-1----:R-:W-:Y:S01]  /*2b40*/  @!P0 FADD R5, R5, R0 ;  /* 0x0000000005058221 */ /* 0x002fe20000000000 */
[----:B------:R-:W-:Y:S02]  /*2b50*/  ISETP.GT.AND P0, PT, R3, R4, PT ;  /* 0x000000040300720c */ /* 0x000fe40003f04270 */
[----:B------:R-:W-:Y:S02]  /*2b60*/  @!P1 MOV R3, 0x400 ;  /* 0x0000040000039802 */ /* 0x000fe40000000f00 */
[----:B------:R-:W1:Y:S02]  /*2b70*/  SHFL.DOWN PT, R0, R5, 0x10, R4 ;  /* 0x0a00000005007989 */ /* 0x000e6400000e0004 */
[----:B0-----:R-:W-:-:S04]  /*2b80*/  @!P1 LEA R3, R6, R3, 0x18 ;  /* 0x0000000306039211 */ /* 0x001fc800078ec0ff */
[----:B------:R-:W-:-:S03]  /*2b90*/  @!P1 IADD3 R3, PT, PT, R2, R3, RZ ;  /* 0x0000000302039210 */ /* 0x000fc60007ffe0ff */
[----:B-1----:R-:W-:Y:S01]  /*2ba0*/  @!P0 FADD R5, R5, R0 ;  /* 0x0000000005058221 */ /* 0x002fe20000000000 */
        /* <DEDUP_REMOVED lines=12> */
[----:B-1----:R-:W0:Y:S04]  /*2c70*/  LDS R3, [UR4+0xc] ;  /* 0x00000c04ff037984 */ /* 0x002e280008000800 */
        /* <DEDUP_REMOVED lines=13> */
.L_x_30:
[----:B------:R-:W0:Y:S01]  /*2d50*/  S2R R8, SR_TID.X ;  /* 0x0000000000087919 */ /* 0x000e220000002100 */
[----:B------:R-:W0:Y:S02]  /*2d60*/  LDC.64 R2, c[0x0][0x380] ;  /* 0x0000e000ff027b82 */ /* 0x000e240000000a00 */
[----:B0-----:R-:W-:-:S05]  /*2d70*/  IMAD.WIDE.U32 R2, R8, 0x4, R2 ;  /* 0x0000000408027825 */ /* 0x001fca00078e0002 */
[----:B------:R-:W2:Y:S04]  /*2d80*/  LDG.E.CONSTANT R19, desc[UR6][R2.64] ;  /* 0x0000000602137981 */ /* 0x000ea8000c1e9900 */
[----:B------:R-:W2:Y:S04]  /*2d90*/  LDG.E.CONSTANT R0, desc[UR6][R2.64+0x400] ;  /* 0x0004000602007981 */ /* 0x000ea8000c1e9900 */
[----:B------:R-:W3:Y:S04]  /*2da0*/  LDG.E.CONSTANT R4, desc[UR6][R2.64+0x800] ;  /* 0x0008000602047981 */ /* 0x000ee8000c1e9900 */
[----:B------:R-:W3:Y:S04]  /*2db0*/  LDG.E.CONSTANT R5, desc[UR6][R2.64+0xc00] ;  /* 0x000c000602057981 */ /* 0x000ee8000c1e9900 */
[----:B------:R-:W4:Y:S04]  /*2dc0*/  LDG.E.CONSTANT R6, desc[UR6][R2.64+0x1000] ;  /* 0x0010000602067981 */ /* 0x000f28000c1e9900 */
[----:B------:R-:W4:Y:S04]  /*2dd0*/  LDG.E.CONSTANT R7, desc[UR6][R2.64+0x1400] ;  /* 0x0014000602077981 */ /* 0x000f28000c1e9900 */
[----:B------:R-:W5:Y:S04]  /*2de0*/  LDG.E.CONSTANT R9, desc[UR6][R2.64+0x1800] ;  /* 0x0018000602097981 */ /* 0x000f68000c1e9900 */
        /* <DEDUP_REMOVED lines=8> */
[----:B------:R-:W5:Y:S01]  /*2e70*/  LDG.E.CONSTANT R18, desc[UR6][R2.64+0x3c00] ;  /* 0x003c000602127981 */ /* 0x000f62000c1e9900 */
[----:B------:R-:W-:Y:S01]  /*2e80*/  ISETP.GE.U32.AND P0, PT, R20, 0x2000, PT ;  /* 0x000020001400780c */ /* 0x000fe20003f06070 */
[----:B--2---:R-:W-:Y:S01]  /*2e90*/  FADD R0, R19, R0 ;  /* 0x0000000013007221 */ /* 0x004fe20000000000 */
[----:B---3--:R-:W-:-:S04]  /*2ea0*/  FADD R5, R4, R5 ;  /* 0x0000000504057221 */ /* 0x008fc80000000000 */
[----:B------:R-:W-:Y:S01]  /*2eb0*/  FADD R0, R0, R5 ;  /* 0x0000000500007221 */ /* 0x000fe20000000000 */
[----:B----4-:R-:W-:Y:S01]  /*2ec0*/  FADD R6, R6, R7 ;  /* 0x0000000706067221 */ /* 0x010fe20000000000 */
[----:B-----5:R-:W-:-:S04]  /*2ed0*/  FADD R9, R9, R10 ;  /* 0x0000000a09097221 */ /* 0x020fc80000000000 */
[----:B------:R-:W-:Y:S01]  /*2ee0*/  FADD R9, R6, R9 ;  /* 0x0000000906097221 */ /* 0x000fe20000000000 */
[----:B------:R-:W-:-:S03]  /*2ef0*/  FADD R11, R11, R12 ;  /* 0x0000000c0b0b7221 */ /* 0x000fc60000000000 */
[----:B------:R-:W-:Y:S01]  /*2f00*/  FADD R0, R0, R9 ;  /* 0x0000000900007221 */ /* 0x000fe20000000000 */
[----:B------:R-:W-:-:S04]  /*2f10*/  FADD R14, R13, R14 ;  /* 0x0000000e0d0e7221 */ /* 0x000fc80000000000 */
[----:B------:R-:W-:Y:S01]  /*2f20*/  FADD R11, R11, R14 ;  /* 0x0000000e0b0b7221 */ /* 0x000fe20000000000 */
[----:B------:R-:W-:Y:S01]  /*2f30*/  FADD R15, R15, R16 ;  /* 0x000000100f0f7221 */ /* 0x000fe20000000000 */
[----:B------:R-:W-:-:S04]  /*2f40*/  FADD R18, R17, R18 ;  /* 0x0000001211127221 */ /* 0x000fc80000000000 */
[----:B------:R-:W-:-:S04]  /*2f50*/  FADD R18, R15, R18 ;  /* 0x000000120f127221 */ /* 0x000fc80000000000 */
[----:B------:R-:W-:Y:S01]  /*2f60*/  FADD R5, R11, R18 ;  /* 0x000000120b057221 */ /* 0x000fe20000000000 */
[----:B------:R-:W-:-:S03]  /*2f70*/  HFMA2 R11, -RZ, RZ, 0, 0.00048828125 ;  /* 0x00001000ff0b7431 */ /* 0x000fc600000001ff */
[----:B------:R-:W-:Y:S01]  /*2f80*/  FADD R0, R0, R5 ;  /* 0x0000000500007221 */ /* 0x000fe20000000000 */
[----:B------:R-:W-:Y:S06]  /*2f90*/  @!P0 BRA `(.L_x_44) ;  /* 0x0000000000ac8947 */ /* 0x000fec0003800000 */
[----:B------:R-:W0:Y:S01]  /*2fa0*/  LDC R7, c[0x0][0x390] ;  /* 0x0000e400ff077b82 */ /* 0x000e220000000800 */
[----:B------:R-:W-:Y:S02]  /*2fb0*/  IADD3 R6, PT, PT, R20, -0x1000, RZ ;  /* 0xfffff00014067810 */ /* 0x000fe40007ffe0ff */
[----:B------:R-:W-:-:S07]  /*2fc0*/  MOV R11, 0x1000 ;  /* 0x00001000000b7802 */ /* 0x000fce0000000f00 */
.L_x_46:
[----:B------:R-:W-:-:S05]  /*2fd0*/  IMAD.WIDE R4, R11, 0x4, R2 ;  /* 0x000000040b047825 */ /* 0x000fca00078e0202 */
[----:B------:R-:W2:Y:S04]  /*2fe0*/  LDG.E.CONSTANT R20, desc[UR6][R4.64+0x400] ;  /* 0x0004000604147981 */ /* 0x000ea8000c1e9900 */
[----:B------:R-:W2:Y:S04]  /*2ff0*/  LDG.E.CONSTANT R21, desc[UR6][R4.64+0x800] ;  /* 0x0008000604157981 */ /* 0x000ea8000c1e9900 */
        /* <DEDUP_REMOVED lines=13> */
[----:B------:R1:W5:Y:S01]  /*30d0*/  LDG.E.CONSTANT R18, desc[UR6][R4.64+0x3c00] ;  /* 0x003c000604127981 */ /* 0x000362000c1e9900 */
[----:B--2---:R-:W-:Y:S01]  /*30e0*/  FADD R21, R20, R21 ;  /* 0x0000001514157221 */ /* 0x004fe20000000000 */
[----:B0-----:R-:W-:-:S05]  /*30f0*/  MOV R20, R7 ;  /* 0x0000000700147202 */ /* 0x001fca0000000f00 */
[----:B-1----:R-:W-:Y:S02]  /*3100*/  IMAD.IADD R4, R20, 0x1, -R11 ;  /* 0x0000000114047824 */ /* 0x002fe400078e0a0b */
[----:B---3--:R-:W-:-:S03]  /*3110*/  FADD R0, R19, R0 ;  /* 0x0000000013007221 */ /* 0x008fc60000000000 */
[----:B------:R-:W-:Y:S01]  /*3120*/  ISETP.GE.AND P0, PT, R4, 0x1000, PT ;  /* 0x000010000400780c */ /* 0x000fe20003f06270 */
[----:B----4-:R-:W-:Y:S01]  /*3130*/  FADD R22, R22, R23 ;  /* 0x0000001716167221 */ /* 0x010fe20000000000 */
[----:B------:R-:W-:Y:S01]  /*3140*/  FADD R0, R0, R21 ;  /* 0x0000001500007221 */ /* 0x000fe20000000000 */
[----:B-----5:R-:W-:-:S04]  /*3150*/  FADD R25, R24, R25 ;  /* 0x0000001918197221 */ /* 0x020fc80000000000 */
[----:B------:R-:W-:Y:S01]  /*3160*/  FADD R25, R22, R25 ;  /* 0x0000001916197221 */ /* 0x000fe20000000000 */
[----:B------:R-:W-:Y:S01]  /*3170*/  FADD R16, R16, R17 ;  /* 0x0000001110107221 */ /* 0x000fe20000000000 */
[----:B------:R-:W-:-:S04]  /*3180*/  FADD R15, R15, R10 ;  /* 0x0000000a0f0f7221 */ /* 0x000fc80000000000 */
[----:B------:R-:W-:Y:S01]  /*3190*/  FADD R15, R16, R15 ;  /* 0x0000000f100f7221 */ /* 0x000fe20000000000 */
[----:B------:R-:W-:Y:S01]  /*31a0*/  FADD R9, R14, R9 ;  /* 0x000000090e097221 */ /* 0x000fe20000000000 */
[----:B------:R-:W-:-:S04]  /*31b0*/  FADD R12, R13, R12 ;  /* 0x0000000c0d0c7221 */ /* 0x000fc80000000000 */
[----:B------:R-:W-:Y:S01]  /*31c0*/  FADD R12, R9, R12 ;  /* 0x0000000c090c7221 */ /* 0x000fe20000000000 */
[----:B------:R-:W-:-:S03]  /*31d0*/  FADD R0, R0, R25 ;  /* 0x0000001900007221 */ /* 0x000fc60000000000 */
[----:B------:R-:W-:-:S04]  /*31e0*/  FADD R15, R15, R12 ;  /* 0x0000000c0f0f7221 */ /* 0x000fc80000000000 */
[----:B------:R-:W-:-:S04]  /*31f0*/  FADD R15, R0, R15 ;  /* 0x0000000f000f7221 */ /* 0x000fc80000000000 */
[----:B------:R-:W-:Y:S01]  /*3200*/  FADD R0, R18, R15 ;  /* 0x0000000f12007221 */ /* 0x000fe20000000000 */
[----:B------:R-:W-:Y:S06]  /*3210*/  @!P0 BRA `(.L_x_45) ;  /* 0x0000000800308947 */ /* 0x000fec0003800000 */
[----:B------:R-:W-:-:S04]  /*3220*/  IADD3 R11, PT, PT, R11, 0x1000, RZ ;  /* 0x000010000b0b7810 */ /* 0x000fc80007ffe0ff */
[----:B------:R-:W-:-:S13]  /*3230*/  ISETP.GT.AND P0, PT, R11, R6, PT ;  /* 0x000000060b00720c */ /* 0x000fda0003f04270 */
[----:B------:R-:W-:Y:S05]  /*3240*/  @!P0 BRA `(.L_x_46) ;  /* 0xfffffffc00608947 */ /* 0x000fea000383ffff */
.L_x_44:
[----:B------:R-:W-:-:S13]  /*3250*/  ISETP.GE.AND P0, PT, R11, R20, PT ;  /* 0x000000140b00720c */ /* 0x000fda0003f06270 */
[----:B------:R-:W-:Y:S05]  /*3260*/  @P0 BRA `(.L_x_45) ;  /* 0x00000008001c0947 */ /* 0x000fea0003800000 */
[----:B------:R-:W-:Y:S01]  /*3270*/  IADD3 R9, PT, PT, -R11, R20, RZ ;  /* 0x000000140b097210 */ /* 0x000fe20007ffe1ff */
[----:B------:R-:W-:Y:S03]  /*3280*/  BSSY.RECONVERGENT B1, `(.L_x_45) ;  /* 0x0000085000017945 */ /* 0x000fe60003800200 */
        /* <DEDUP_REMOVED lines=16> */
.L_x_50:
        /* <DEDUP_REMOVED lines=8> */
.L_x_49:
[----:B------:R-:W-:Y:S05]  /*3410*/  BSYNC.RECONVERGENT B2 ;  /* 0x0000000000027941 */ /* 0x000fea0003800200 */
.L_x_48:
[----:B------:R-:W-:Y:S05]  /*3420*/  @!P1 BRA `(.L_x_47) ;  /* 0x0000000400a89947 */ /* 0x000fea0003800000 */
[----:B------:R-:W0:Y:S01]  /*3430*/  LDCU.64 UR4, c[0x0][0x380] ;  /* 0x00007000ff0477ac */ /* 0x000e220008000a00 */
[----:B------:R-:W-:Y:S01]  /*3440*/  IADD3 R5, PT, PT, R9, -R10, RZ ;  /* 0x8000000a09057210 */ /* 0x000fe20007ffe0ff */
[----:B------:R-:W-:Y:S01]  /*3450*/  BSSY.RECONVERGENT B2, `(.L_x_51) ;  /* 0x000003b000027945 */ /* 0x000fe20003800200 */
[CC--:B------:R-:W-:Y:S02]  /*3460*/  IADD3 R3, P0, PT, R10.reuse, R11.reuse, RZ ;  /* 0x0000000b0a037210 */ /* 0x0c0fe40007f1e0ff */
[----:B------:R-:W-:Y:S02]  /*3470*/  ISETP.GT.AND P1, PT, R5, 0xc00, PT ;  /* 0x00000c000500780c */ /* 0x000fe40003f24270 */
[----:B------:R-:W-:Y:S01]  /*3480*/  IADD3 R11, PT, PT, R10, R11, RZ ;  /* 0x0000000b0a0b7210 */ /* 0x000fe20007ffe0ff */
[----:B------:R-:W-:Y:S01]  /*3490*/  IMAD.X R4, RZ, RZ, RZ, P0 ;  /* 0x000000ffff047224 */ /* 0x000fe200000e06ff */
[----:B0-----:R-:W-:-:S04]  /*34a0*/  LEA R2, P0, R3, UR4, 0x2 ;  /* 0x0000000403027c11 */ /* 0x001fc8000f8010ff */
[----:B------:R-:W-:Y:S02]  /*34b0*/  LEA.HI.X R3, R3, UR5, R4, 0x2, P0 ;  /* 0x0000000503037c11 */ /* 0x000fe400080f1404 */
[----:B------:R-:W-:-:S04]  /*34c0*/  IADD3 R2, P0, PT, R2, 0x800, RZ ;  /* 0x0000080002027810 */ /* 0x000fc80007f1e0ff */
[----:B------:R-:W-:Y:S02]  /*34d0*/  IADD3.X R3, PT, PT, RZ, R3, RZ, P0, !PT ;  /* 0x00000003ff037210 */ /* 0x000fe400007fe4ff */
[----:B------:R-:W-:Y:S01]  /*34e0*/  PLOP3.LUT P0, PT, PT, PT, PT, 0x80, 0x8 ;  /* 0x000000000008781c */ /* 0x000fe20003f0f070 */
[----:B------:R-:W-:-:S12]  /*34f0*/  @!P1 BRA `(.L_x_52) ;  /* 0x0000000000c09947 */ /* 0x000fd80003800000 */
[----:B------:R-:W-:Y:S02]  /*3500*/  PLOP3.LUT P0, PT, PT, PT, PT, 0x8, 0x80 ;  /* 0x000000000080781c */ /* 0x000fe40003f0e170 */
[----:B------:R-:W-:-:S11]  /*3510*/  IADD3 R13, PT, PT, R9, -0xc00, RZ ;  /* 0xfffff400090d7810 */ /* 0x000fd60007ffe0ff */
.L_x_53:
[----:B------:R-:W0:Y:S01]  /*3520*/  LDC.64 R4, c[0x0][0x380] ;  /* 0x0000e000ff047b82 */ /* 0x000e220000000a00 */
[----:B------:R-:W2:Y:S01]  /*3530*/  LDG.E.CONSTANT R12, desc[UR6][R2.64+-0x400] ;  /* 0xfffc0006020c7981 */ /* 0x000ea2000c1e9900 */
[----:B------:R-:W-:-:S03]  /*3540*/  IADD3 R25, PT, PT, R11, 0x400, RZ ;  /* 0x000004000b197810 */ /* 0x000fc60007ffe0ff */
[----:B------:R-:W3:Y:S04]  /*3550*/  LDG.E.CONSTANT R20, desc[UR6][R2.64] ;  /* 0x0000000602147981 */ /* 0x000ee8000c1e9900 */
[----:B------:R-:W4:Y:S01]  /*3560*/  LDG.E.CONSTANT R19, desc[UR6][R2.64+0x400] ;  /* 0x0004000602137981 */ /* 0x000f22000c1e9900 */
[----:B------:R-:W-:-:S03]  /*3570*/  IADD3 R7, PT, PT, R11, 0x800, RZ ;  /* 0x000008000b077810 */ /* 0x000fc60007ffe0ff */
[----:B------:R-:W5:Y:S04]  /*3580*/  LDG.E.CONSTANT R17, desc[UR6][R2.64+0xc00] ;  /* 0x000c000602117981 */ /* 0x000f68000c1e9900 */
[----:B------:R-:W5:Y:S01]  /*3590*/  LDG.E.CONSTANT R16, desc[UR6][R2.64+0x1000] ;  /* 0x0010000602107981 */ /* 0x000f62000c1e9900 */
[----:B------:R-:W-:-:S03]  /*35a0*/  IADD3 R23, PT, PT, R11, 0xc00, RZ ;  /* 0x00000c000b177810 */ /* 0x000fc60007ffe0ff */
[----:B------:R-:W5:Y:S01]  /*35b0*/  LDG.E.CONSTANT R22, desc[UR6][R2.64+0x1c00] ;  /* 0x001c000602167981 */ /* 0x000f62000c1e9900 */
[----:B0-----:R-:W-:-:S03]  /*35c0*/  IMAD.WIDE.U32 R14, R11, 0x4, R4 ;  /* 0x000000040b0e7825 */ /* 0x001fc600078e0004 */
[----:B------:R-:W5:Y:S04]  /*35d0*/  LDG.E.CONSTANT R21, desc[UR6][R2.64+0x2000] ;  /* 0x0020000602157981 */ /* 0x000f68000c1e9900 */
[----:B------:R-:W5:Y:S04]  /*35e0*/  LDG.E.CONSTANT R26, desc[UR6][R2.64+0x3000] ;  /* 0x00300006021a7981 */ /* 0x000f68000c1e9900 */
[----:B------:R-:W2:Y:S01]  /*35f0*/  LDG.E.CONSTANT R15, desc[UR6][R14.64] ;  /* 0x000000060e0f7981 */ /* 0x000ea2000c1e9900 */
[----:B------:R-:W-:-:S05]  /*3600*/  IMAD.WIDE.U32 R24, R25, 0x4, R4 ;  /* 0x0000000419187825 */ /* 0x000fca00078e0004 */
[----:B------:R-:W5:Y:S01]  /*3610*/  LDG.E.CONSTANT R18, desc[UR6][R24.64] ;  /* 0x0000000618127981 */ /* 0x000f62000c1e9900 */
[----:B------:R-:W-:-:S03]  /*3620*/  IMAD.WIDE.U32 R6, R7, 0x4, R4 ;  /* 0x0000000407067825 */ /* 0x000fc600078e0004 */
        /* <DEDUP_REMOVED lines=8> */
[----:B------:R-:W-:Y:S01]  /*36b0*/  ISETP.GE.AND P1, PT, R10, R13, PT ;  /* 0x0000000d0a00720c */ /* 0x000fe20003f26270 */
[----:B------:R-:W-:Y:S01]  /*36c0*/  VIADD R11, R11, 0x1000 ;  /* 0x000010000b0b7836 */ /* 0x000fe20000000000 */
[----:B0-----:R-:W-:-:S04]  /*36d0*/  IADD3 R2, P2, PT, R2, 0x4000, RZ ;  /* 0x0000400002027810 */ /* 0x001fc80007f5e0ff */
        /* <DEDUP_REMOVED lines=18> */
.L_x_52:
[----:B------:R-:W-:Y:S05]  /*3800*/  BSYNC.RECONVERGENT B2 ;  /* 0x0000000000027941 */ /* 0x000fea0003800200 */
.L_x_51:
[----:B------:R-:W-:Y:S01]  /*3810*/  IADD3 R4, PT, PT, R9, -R10, RZ ;  /* 0x8000000a09047210 */ /* 0x000fe20007ffe0ff */
[----:B------:R-:W-:Y:S03]  /*3820*/  BSSY.RECONVERGENT B2, `(.L_x_54) ;  /* 0x000001e000027945 */ /* 0x000fe60003800200 */
[----:B------:R-:W-:-:S13]  /*3830*/  ISETP.GT.AND P1, PT, R4, 0x400, PT ;  /* 0x000004000400780c */ /* 0x000fda0003f24270 */
[----:B------:R-:W-:Y:S05]  /*3840*/  @!P1 BRA `(.L_x_55) ;  /* 0x00000000006c9947 */ /* 0x000fea0003800000 */
[----:B------:R-:W0:Y:S01]  /*3850*/  LDC.64 R6, c[0x0][0x380] ;  /* 0x0000e000ff067b82 */ /* 0x000e220000000a00 */
[----:B------:R-:W2:Y:S01]  /*3860*/  LDG.E.CONSTANT R13, desc[UR6][R2.64+-0x400] ;  /* 0xfffc0006020d7981 */ /* 0x000ea2000c1e9900 */
[----:B------:R-:W-:-:S03]  /*3870*/  IADD3 R17, PT, PT, R11, 0x400, RZ ;  /* 0x000004000b117810 */ /* 0x000fc60007ffe0ff */
[----:B------:R-:W3:Y:S04]  /*3880*/  LDG.E.CONSTANT R15, desc[UR6][R2.64] ;  /* 0x00000006020f7981 */ /* 0x000ee8000c1e9900 */
[----:B------:R-:W4:Y:S04]  /*3890*/  LDG.E.CONSTANT R19, desc[UR6][R2.64+0xc00] ;  /* 0x000c000602137981 */ /* 0x000f28000c1e9900 */
[----:B------:R-:W5:Y:S04]  /*38a0*/  LDG.E.CONSTANT R21, desc[UR6][R2.64+0x1000] ;  /* 0x0010000602157981 */ /* 0x000f68000c1e9900 */
[----:B------:R-:W5:Y:S01]  /*38b0*/  LDG.E.CONSTANT R23, desc[UR6][R2.64+0x1400] ;  /* 0x0014000602177981 */ /* 0x000f62000c1e9900 */
[----:B0-----:R-:W-:-:S06]  /*38c0*/  IMAD.WIDE.U32 R4, R11, 0x4, R6 ;  /* 0x000000040b047825 */ /* 0x001fcc00078e0006 */
[----:B------:R0:W2:Y:S01]  /*38d0*/  LDG.E.CONSTANT R5, desc[UR6][R4.64] ;  /* 0x0000000604057981 */ /* 0x0000a2000c1e9900 */
[----:B------:R-:W-:-:S03]  /*38e0*/  IMAD.WIDE.U32 R6, R17, 0x4, R6 ;  /* 0x0000000411067825 */ /* 0x000fc600078e0006 */
[----:B------:R1:W4:Y:S04]  /*38f0*/  LDG.E.CONSTANT R17, desc[UR6][R2.64+0x400] ;  /* 0x0004000602117981 */ /* 0x000328000c1e9900 */
[----:B------:R-:W5:Y:S01]  /*3900*/  LDG.E.CONSTANT R7, desc[UR6][R6.64] ;  /* 0x0000000606077981 */ /* 0x000f62000c1e9900 */
[----:B0-----:R-:W-:Y:S02]  /*3910*/  IADD3 R4, P1, PT, R2, 0x2000, RZ ;  /* 0x0000200002047810 */ /* 0x001fe40007f3e0ff */
[----:B------:R-:W-:Y:S02]  /*3920*/  PLOP3.LUT P0, PT, PT, PT, PT, 0x8, 0x80 ;  /* 0x000000000080781c */ /* 0x000fe40003f0e170 */
[----:B------:R-:W-:Y:S02]  /*3930*/  IADD3 R10, PT, PT, R10, 0x800, RZ ;  /* 0x000008000a0a7810 */ /* 0x000fe40007ffe0ff */
[----:B------:R-:W-:-:S02]  /*3940*/  IADD3 R11, PT, PT, R11, 0x800, RZ ;  /* 0x000008000b0b7810 */ /* 0x000fc40007ffe0ff */
[----:B-1----:R-:W-:Y:S01]  /*3950*/  MOV R2, R4 ;  /* 0x0000000400027202 */ /* 0x002fe20000000f00 */
[----:B--2---:R-:W-:-:S04]  /*3960*/  FADD R0, R0, R5 ;  /* 0x0000000500007221 */ /* 0x004fc80000000000 */
[----:B------:R-:W-:-:S04]  /*3970*/  FADD R0, R0, R13 ;  /* 0x0000000d00007221 */ /* 0x000fc80000000000 */
[----:B---3--:R-:W-:-:S04]  /*3980*/  FADD R0, R0, R15 ;  /* 0x0000000f00007221 */ /* 0x008fc80000000000 */
[----:B----4-:R-:W-:-:S04]  /*3990*/  FADD R0, R0, R17 ;  /* 0x0000001100007221 */ /* 0x010fc80000000000 */
[----:B-----5:R-:W-:-:S04]  /*39a0*/  FADD R0, R0, R7 ;  /* 0x0000000700007221 */ /* 0x020fc80000000000 */
[----:B------:R-:W-:Y:S01]  /*39b0*/  FADD R0, R0, R19 ;  /* 0x0000001300007221 */ /* 0x000fe20000000000 */
[----:B------:R-:W-:-:S03]  /*39c0*/  IADD3.X R5, PT, PT, RZ, R3, RZ, P1, !PT ;  /* 0x00000003ff057210 */ /* 0x000fc60000ffe4ff */
[----:B------:R-:W-:Y:S01]  /*39d0*/  FADD R0, R0, R21 ;  /* 0x0000001500007221 */ /* 0x000fe20000000000 */
[----:B------:R-:W-:-:S03]  /*39e0*/  MOV R3, R5 ;  /* 0x0000000500037202 */ /* 0x000fc60000000f00 */
[----:B------:R-:W-:-:S07]  /*39f0*/  FADD R0, R0, R23 ;  /* 0x0000001700007221 */ /* 0x000fce0000000000 */
.L_x_55:
[----:B------:R-:W-:Y:S05]  /*3a00*/  BSYNC.RECONVERGENT B2 ;  /* 0x0000000000027941 */ /* 0x000fea0003800200 */
.L_x_54:
[----:B------:R-:W-:-:S13]  /*3a10*/  ISETP.LT.OR P0, PT, R10, R9, P0 ;  /* 0x000000090a00720c */ /* 0x000fda0000701670 */
[----:B------:R-:W-:Y:S05]  /*3a20*/  @!P0 BRA `(.L_x_47) ;  /* 0x0000000000288947 */ /* 0x000fea0003800000 */
[----:B------:R-:W0:Y:S01]  /*3a30*/  LDC.64 R4, c[0x0][0x380] ;  /* 0x0000e000ff047b82 */ /* 0x000e220000000a00 */
[----:B------:R-:W2:Y:S04]  /*3a40*/  LDG.E.CONSTANT R7, desc[UR6][R2.64+-0x400] ;  /* 0xfffc000602077981 */ /* 0x000ea8000c1e9900 */
[----:B------:R-:W3:Y:S01]  /*3a50*/  LDG.E.CONSTANT R9, desc[UR6][R2.64] ;  /* 0x0000000602097981 */ /* 0x000ee2000c1e9900 */
[----:B0-----:R-:W-:-:S03]  /*3a60*/  IMAD.WIDE.U32 R4, R11, 0x4, R4 ;  /* 0x000000040b047825 */ /* 0x001fc600078e0004 */
[----:B------:R-:W4:Y:S04]  /*3a70*/  LDG.E.CONSTANT R11, desc[UR6][R2.64+0x400] ;  /* 0x00040006020b7981 */ /* 0x000f28000c1e9900 */
[----:B------:R-:W5:Y:S02]  /*3a80*/  LDG.E.CONSTANT R5, desc[UR6][R4.64] ;  /* 0x0000000604057981 */ /* 0x000f64000c1e9900 */
[----:B-----5:R-:W-:-:S04]  /*3a90*/  FADD R0, R0, R5 ;  /* 0x0000000500007221 */ /* 0x020fc80000000000 */
[----:B--2---:R-:W-:-:S04]  /*3aa0*/  FADD R0, R0, R7 ;  /* 0x0000000700007221 */ /* 0x004fc80000000000 */
[----:B---3--:R-:W-:-:S04]  /*3ab0*/  FADD R0, R0, R9 ;  /* 0x0000000900007221 */ /* 0x008fc80000000000 */
[----:B----4-:R-:W-:-:S07]  /*3ac0*/  FADD R0, R0, R11 ;  /* 0x0000000b00007221 */ /* 0x010fce0000000000 */
.L_x_47:
[----:B------:R-:W-:Y:S05]  /*3ad0*/  BSYNC.RECONVERGENT B1 ;  /* 0x0000000000017941 */ /* 0x000fea0003800200 */
.L_x_45:
[----:B------:R-:W0:Y:S01]  /*3ae0*/  S2R R6, SR_LANEID ;  /* 0x0000000000067919 */ /* 0x000e220000000000 */
[----:B------:R-:W-:-:S05]  /*3af0*/  MOV R3, R0 ;  /* 0x0000000000037202 */ /* 0x000fca0000000f00 */
        /* <DEDUP_REMOVED lines=30> */
[----:B------:R-:W1:Y:S04]  /*3ce0*/  LDS R3, [UR4+0xc] ;  /* 0x00000c04ff037984 */ /* 0x000e680008000800 */
[----:B0-----:R-:W0:Y:S04]  /*3cf0*/  LDS.128 R4, [UR4+0x10] ;  /* 0x00001004ff047984 */ /* 0x001e280008000c00 */
[----:B------:R-:W2:Y:S01]  /*3d00*/  LDS.64 R8, [UR4+0x20] ;  /* 0x00002004ff087984 */ /* 0x000ea20008000a00 */
[----:B-1----:R-:W-:-:S04]  /*3d10*/  FADD R3, R0, R3 ;  /* 0x0000000300037221 */ /* 0x002fc80000000000 */
[----:B0-----:R-:W-:-:S04]  /*3d20*/  FADD R4, R3, R4 ;  /* 0x0000000403047221 */ /* 0x001fc80000000000 */
[----:B------:R-:W-:-:S04]  /*3d30*/  FADD R5, R4, R5 ;  /* 0x0000000504057221 */ /* 0x000fc80000000000 */
[----:B------:R-:W-:-:S04]  /*3d40*/  FADD R6, R5, R6 ;  /* 0x0000000605067221 */ /* 0x000fc80000000000 */
[----:B------:R-:W-:-:S04]  /*3d50*/  FADD R7, R6, R7 ;  /* 0x0000000706077221 */ /* 0x000fc80000000000 */
[----:B--2---:R-:W-:-:S04]  /*3d60*/  FADD R8, R7, R8 ;  /* 0x0000000807087221 */ /* 0x004fc80000000000 */
[----:B------:R-:W-:-:S07]  /*3d70*/  FADD R0, R8, R9 ;  /* 0x0000000908007221 */ /* 0x000fce0000000000 */
.L_x_17:
[----:B------:R-:W-:Y:S05]  /*3d80*/  BSYNC.RECONVERGENT B0 ;  /* 0x0000000000007941 */ /* 0x000fea0003800200 */
.L_x_1:
[----:B------:R-:W-:Y:S05]  /*3d90*/  @P0 EXIT ;  /* 0x000000000000094d */ /* 0x000fea0003800000 */
[----:B01234-:R-:W0:Y:S01]  /*3da0*/  LDC.64 R2, c[0x0][0x388] ;  /* 0x0000e200ff027b82 */ /* 0x01fe220000000a00 */
[----:B------:R-:W1:Y:S02]  /*3db0*/  LDCU UR4, c[0x0][0x398] ;  /* 0x00007300ff0477ac */ /* 0x000e640008000800 */
[----:B-1----:R-:W-:-:S05]  /*3dc0*/  FADD R5, R0, UR4 ;  /* 0x0000000400057e21 */ /* 0x002fca0008000000 */
[----:B0-----:R-:W-:Y:S01]  /*3dd0*/  STG.E desc[UR6][R2.64], R5 ;  /* 0x0000000502007986 */ /* 0x001fe2000c101906 */
[----:B------:R-:W-:Y:S05]  /*3de0*/  EXIT ;  /* 0x000000000000794d */ /* 0x000fea0003800000 */
.L_x_56:
[----:B------:R-:W-:-:S00]  /*3df0*/  BRA `(.L_x_56) ;  /* 0xfffffffc00fc7947 */ /* 0x000fc0000383ffff */
[----:B------:R-:W-:-:S00]  /*3e00*/  NOP ;  /* 0x0000000000007918 */ /* 0x000fc00000000000 */
[----:B------:R-:W-:-:S00]  /*3e10*/  NOP ;  /* 0x0000000000007918 */ /* 0x000fc00000000000 */
[----:B------:R-:W-:-:S00]  /*3e20*/  NOP ;  /* 0x0000000000007918 */ /* 0x000fc00000000000 */
[----:B------:R-:W-:-:S00]  /*3e30*/  NOP ;  /* 0x0000000000007918 */ /* 0x000fc00000000000 */
[----:B------:R-:W-:-:S00]  /*3e40*/  NOP ;  /* 0x0000000000007918 */ /* 0x000fc00000000000 */
[----:B------:R-:W-:-:S00]  /*3e50*/  NOP ;  /* 0x0000000000007918 */ /* 0x000fc00000000000 */
[----:B------:R-:W-:-:S00]  /*3e60*/  NOP ;  /* 0x0000000000007918 */ /* 0x000fc00000000000 */
[----:B------:R-:W-:-:S00]  /*3e70*/  NOP ;  /* 0x0000000000007918 */ /* 0x000fc00000000000 */
.L_x_236:


//--------------------- .text._ZN3cub18CUB_300001_SM_10006detail6reduce18DeviceReduceKernelINS2_10policy_hubIfyN4cuda3std3__44plusIfEEE10Policy1000EN6thrust24THRUST_300001_SM_1000_NS6detail15normal_iteratorINSD_10device_ptrIfEEEEyS9_f6squareIfEEEvT0_PT3_T1_NS0_13GridEvenShareISO_EET2_T4_ --------------------------
	.section	.text._ZN3cub18CUB_300001_SM_10006detail6reduce18DeviceReduceKernelINS2_10policy_hubIfyN4cuda3std3__44plusIfEEE10Policy1000EN6thrust24THRUST_300001_SM_1000_NS6detail15normal_iteratorINSD_10device_ptrIfEEEEyS9_f6squareIfEEEvT0_PT3_T1_NS0_13GridEvenShareISO_EET2_T4_,"ax",@progbits
	.align	128
        .global         _ZN3cub18CUB_300001_SM_10006detail6reduce18DeviceReduceKernelINS2_10policy_hubIfyN4cuda3std3__44plusIfEEE10Policy1000EN6thrust24THRUST_300001_SM_1000_NS6detail15normal_iteratorINSD_10device_ptrIfEEEEyS9_f6squareIfEEEvT0_PT3_T1_NS0_13GridEvenShareISO_EET2_T4_
        .type           _ZN3cub18CUB_300001_SM_10006detail6reduce18DeviceReduceKernelINS2_10policy_hubIfyN4cuda3std3__44plusIfEEE10Policy1000EN6thrust24THRUST_300001_SM_1000_NS6detail15normal_iteratorINSD_10device_ptrIfEEEEyS9_f6squareIfEEEvT0_PT3_T1_NS0_13GridEvenShareISO_EET2_T4_,@function
        .size           _ZN3cub18CUB_300001_SM_10006detail6reduce18DeviceReduceKernelINS2_10policy_hubIfyN4cuda3std3__44plusIfEEE10Policy1000EN6thrust24THRUST_300001_SM_1000_NS6detail15normal_iteratorINSD_10device_ptrIfEEEEyS9_f6squareIfEEEvT0_PT3_T1_NS0_13GridEvenShareISO_EET2_T4_,(.L_x_237 - _ZN3cub18CUB_300001_SM_10006detail6reduce18DeviceReduceKernelINS2_10policy_hubIfyN4cuda3std3__44plusIfEEE10Policy1000EN6thrust24THRUST_300001_SM_1000_NS6detail15normal_iteratorINSD_10device_ptrIfEEEEyS9_f6squareIfEEEvT0_PT3_T1_NS0_13GridEvenShareISO_EET2_T4_)
        .other          _ZN3cub18CUB_300001_SM_10006detail6reduce18DeviceReduceKernelINS2_10policy_hubIfyN4cuda3std3__44plusIfEEE10Policy1000EN6thrust24THRUST_300001_SM_1000_NS6detail15normal_iteratorINSD_10device_ptrIfEEEEyS9_f6squareIfEEEvT0_PT3_T1_NS0_13GridEvenShareISO_EET2_T4_,@"STO_CUDA_ENTRY STV_DEFAULT"
_ZN3cub18CUB_300001_SM_10006detail6reduce18DeviceReduceKernelINS2_10policy_hubIfyN4cuda3std3__44plusIfEEE10Policy1000EN6thrust24THRUST_300001_SM_1000_NS6detail15normal_iteratorINSD_10device_ptrIfEEEEyS9_f6squareIfEEEvT0_PT3_T1_NS0_13GridEvenShareISO_EET2_T4_:
.text._ZN3cub18CUB_300001_SM_10006detail6reduce18DeviceReduceKernelINS2_10policy_hubIfyN4cuda3std3__44plusIfEEE10Policy1000EN6thrust24THRUST_300001_SM_1000_NS6detail15normal_iteratorINSD_10device_ptrIfEEEEyS9_f6squareIfEEEvT0_PT3_T1_NS0_13GridEvenShareISO_EET2_T4_:
[----:B------:R-:W-:Y:S08]  /*0000*/  LDC R1, c[0x0][0x37c] ;  /* 0x0000df00ff017b82 */ /* 0x000ff00000000800 */
[----:B------:R-:W0:Y:S01]  /*0010*/  S2UR UR16, SR_CTAID.X ;  /* 0x00000000001079c3 */ /* 0x000e220000002500 */
[----:B------:R-:W1:Y:S01]  /*0020*/  LDCU.64 UR8, c[0x0][0x3b8] ;  /* 0x00007700ff0877ac */ /* 0x000e620008000a00 */
[----:B------:R-:W-:Y:S01]  /*0030*/  BSSY.RECONVERGENT B0, `(.L_x_57) ;  /* 0x0000234000007945 */ /* 0x000fe20003800200 */
[----:B------:R-:W2:Y:S01]  /*0040*/  LDCU UR5, c[0x0][0x3c0] ;  /* 0x00007800ff0577ac */ /* 0x000ea20008000800 */
[----:B------:R-:W3:Y:S01]  /*0050*/  LDCU.64 UR14, c[0x0][0x358] ;  /* 0x00006b00ff0e77ac */ /* 0x000ee20008000a00 */
[----:B-1----:R-:W-:Y:S01]  /*0060*/  MOV R0, UR8 ;  /* 0x0000000800007c02 */ /* 0x002fe20008000f00 */
[----:B------:R-:W-:Y:S01]  /*0070*/  IMAD.U32 R3, RZ, RZ, UR9 ;  /* 0x00000009ff037e24 */ /* 0x000fe2000f8e00ff */
[----:B--2---:R-:W-:-:S02]  /*0080*/  USHF.L.U32 UR5, UR5, 0xc, URZ ;  /* 0x0000000c05057899 */ /* 0x004fc400080006ff */
[----:B0-----:R-:W-:Y:S02]  /*0090*/  USHF.L.U32 UR6, UR16, 0xc, URZ ;  /* 0x0000000c10067899 */ /* 0x001fe400080006ff */
[----:B------:R-:W-:-:S04]  /*00a0*/  USHF.R.S32.HI UR4, URZ, 0x1f, UR5 ;  /* 0x0000001fff047899 */ /* 0x000fc80008011405 */
[----:B------:R-:W-:-:S04]  /*00b0*/  IADD3 R17, P1, PT, R0, -UR6, RZ ;  /* 0x8000000600117c10 */ /* 0x000fc8000ff3e0ff */
[----:B------:R-:W-:Y:S02]  /*00c0*/  ISETP.GT.U32.AND P0, PT, R17, 0xfff, PT ;  /* 0x00000fff1100780c */ /* 0x000fe40003f04070 */
[----:B------:R-:W-:-:S04]  /*00d0*/  IADD3.X R23, PT, PT, R3, -0x1, RZ, P1, !PT ;  /* 0xffffffff03177810 */ /* 0x000fc80000ffe4ff */
[----:B------:R-:W-:-:S13]  /*00e0*/  ISETP.GT.U32.AND.EX P0, PT, R23, RZ, PT, P0 ;  /* 0x000000ff1700720c */ /* 0x000fda0003f04100 */
[----:B---3--:R-:W-:Y:S05]  /*00f0*/  @P0 BRA `(.L_x_58) ;  /* 0x0000000c00c40947 */ /* 0x008fea0003800000 */
[----:B------:R-:W0:Y:S01]  /*0100*/  S2R R4, SR_TID.X ;  /* 0x0000000000047919 */ /* 0x000e220000002100 */
[----:B------:R-:W-:Y:S01]  /*0110*/  IADD3 R5, PT, PT, R0, -UR6, RZ ;  /* 0x8000000600057c10 */ /* 0x000fe2000fffe0ff */
[----:B------:R-:W-:Y:S01]  /*0120*/  BSSY.RECONVERGENT B1, `(.L_x_59) ;  /* 0x000000b000017945 */ /* 0x000fe20003800200 */
[----:B------:R-:W-:Y:S02]  /*0130*/  IMAD.MOV.U32 R7, RZ, RZ, RZ ;  /* 0x000000ffff077224 */ /* 0x000fe400078e00ff */
[----:B0-----:R-:W-:Y:S02]  /*0140*/  ISETP.GE.AND P0, PT, R4, R5, PT ;  /* 0x000000050400720c */ /* 0x001fe40003f06270 */
[----:B------:R-:W-:-:S11]  /*0150*/  MOV R6, R4 ;  /* 0x0000000400067202 */ /* 0x000fd60000000f00 */
[----:B------:R-:W-:Y:S05]  /*0160*/  @P0 BRA `(.L_x_60) ;  /* 0x0000000000180947 */ /* 0x000fea0003800000 */
[----:B------:R-:W0:Y:S01]  /*0170*/  LDC.64 R2, c[0x0][0x380] ;  /* 0x0000e000ff027b82 */ /* 0x000e220000000a00 */
[----:B------:R-:W-:-:S04]  /*0180*/  VIADD R7, R4, UR6 ;  /* 0x0000000604077c36 */ /* 0x000fc80008000000 */
[----:B0-----:R-:W-:-:S06]  /*0190*/  IMAD.WIDE.U32 R2, R7, 0x4, R2 ;  /* 0x0000000407027825 */ /* 0x001fcc00078e0002 */
[----:B------:R-:W2:Y:S01]  /*01a0*/  LDG.E R2, desc[UR14][R2.64] ;  /* 0x0000000e02027981 */ /* 0x000ea2000c1e1900 */
[----:B------:R-:W-:Y:S01]  /*01b0*/  IADD3 R6, PT, PT, R4, 0x100, RZ ;  /* 0x0000010004067810 */ /* 0x000fe20007ffe0ff */
[----:B--2---:R-:W-:-:S07]  /*01c0*/  FMUL R7, R2, R2 ;  /* 0x0000000202077220 */ /* 0x004fce0000400000 */
.L_x_60:
[----:B------:R-:W-:Y:S05]  /*01d0*/  BSYNC.RECONVERGENT B1 ;  /* 0x0000000000017941 */ /* 0x000fea0003800200 */
.L_x_59:
[----:B------:R-:W-:Y:S01]  /*01e0*/  ISETP.GE.AND P0, PT, R6, R5, PT ;  /* 0x000000050600720c */ /* 0x000fe20003f06270 */
[----:B------:R-:W-:-:S12]  /*01f0*/  BSSY.RECONVERGENT B1, `(.L_x_61) ;  /* 0x0000079000017945 */ /* 0x000fd80003800200 */
[----:B------:R-:W-:Y:S05]  /*0200*/  @P0 BRA `(.L_x_62) ;  /* 0x0000000400dc0947 */ /* 0x000fea0003800000 */
[----:B------:R-:W-:Y:S01]  /*0210*/  LOP3.LUT R3, RZ, R6, RZ, 0x33, !PT ;  /* 0x00000006ff037212 */ /* 0x000fe200078e33ff */
[----:B------:R-:W-:Y:S03]  /*0220*/  BSSY.RECONVERGENT B2, `(.L_x_63) ;  /* 0x0000037000027945 */ /* 0x000fe60003800200 */
[----:B------:R-:W-:-:S04]  /*0230*/  IADD3 R3, PT, PT, R0, -UR6, R3 ;  /* 0x8000000600037c10 */ /* 0x000fc8000fffe003 */
[C---:B------:R-:W-:Y:S02]  /*0240*/  ISETP.GE.U32.AND P1, PT, R3.reuse, 0xf00, PT ;  /* 0x00000f000300780c */ /* 0x040fe40003f26070 */
[----:B------:R-:W-:-:S04]  /*0250*/  LEA.HI R0, R3, 0x1, RZ, 0x18 ;  /* 0x0000000103007811 */ /* 0x000fc800078fc0ff */
[----:B------:R-:W-:-:S04]  /*0260*/  LOP3.LUT R21, R0, 0xf, RZ, 0xc0, !PT ;  /* 0x0000000f00157812 */ /* 0x000fc800078ec0ff */
[----:B------:R-:W-:-:S03]  /*0270*/  ISETP.NE.AND P0, PT, R21, RZ, PT ;  /* 0x000000ff1500720c */ /* 0x000fc60003f05270 */
[----:B------:R-:W-:Y:S10]  /*0280*/  @!P1 BRA `(.L_x_64) ;  /* 0x0000000000c09947 */ /* 0x000ff40003800000 */
[----:B------:R-:W0:Y:S01]  /*0290*/  LDCU.64 UR8, c[0x0][0x380] ;  /* 0x00007000ff0877ac */ /* 0x000e220008000a00 */
[----:B------:R-:W-:Y:S01]  /*02a0*/  IMAD.WIDE.U32 R2, R6, 0x4, RZ ;  /* 0x0000000406027825 */ /* 0x000fe200078e00ff */
[----:B------:R-:W-:Y:S01]  /*02b0*/  LOP3.LUT R9, R0, 0x1fffff0, RZ, 0xc0, !PT ;  /* 0x01fffff000097812 */ /* 0x000fe200078ec0ff */
[----:B------:R-:W-:-:S04]  /*02c0*/  UIMAD.WIDE.U32 UR4, UR16, 0x4000, URZ ;  /* 0x00004000100478a5 */ /* 0x000fc8000f8e00ff */
[----:B------:R-:W-:Y:S02]  /*02d0*/  IMAD.MOV R9, RZ, RZ, -R9 ;  /* 0x000000ffff097224 */ /* 0x000fe400078e0a09 */
[----:B------:R-:W-:Y:S02]  /*02e0*/  LOP3.LUT R2, R2, UR4, RZ, 0xfc, !PT ;  /* 0x0000000402027c12 */ /* 0x000fe4000f8efcff */
[----:B------:R-:W-:Y:S02]  /*02f0*/  LOP3.LUT R3, R3, UR5, RZ, 0xfc, !PT ;  /* 0x0000000503037c12 */ /* 0x000fe4000f8efcff */
[----:B0-----:R-:W-:-:S04]  /*0300*/  IADD3 R2, P1, PT, R2, UR8, RZ ;  /* 0x0000000802027c10 */ /* 0x001fc8000ff3e0ff */
[----:B------:R-:W-:-:S04]  /*0310*/  IADD3 R2, P2, PT, R2, 0x2000, RZ ;  /* 0x0000200002027810 */ /* 0x000fc80007f5e0ff */
[----:B------:R-:W-:-:S09]  /*0320*/  IADD3.X R3, PT, PT, RZ, UR9, R3, P2, P1 ;  /* 0x00000009ff037c10 */ /* 0x000fd200097e2403 */
.L_x_65:
[----:B------:R-:W2:Y:S04]  /*0330*/  LDG.E R20, desc[UR14][R2.64+-0x2000] ;  /* 0xffe0000e02147981 */ /* 0x000ea8000c1e1900 */
[----:B------:R-:W3:Y:S04]  /*0340*/  LDG.E R22, desc[UR14][R2.64+-0x1c00] ;  /* 0xffe4000e02167981 */ /* 0x000ee8000c1e1900 */
[----:B------:R-:W4:Y:S04]  /*0350*/  LDG.E R24, desc[UR14][R2.64+-0x1800] ;  /* 0xffe8000e02187981 */ /* 0x000f28000c1e1900 */
[----:B------:R-:W5:Y:S04]  /*0360*/  LDG.E R26, desc[UR14][R2.64+-0x1400] ;  /* 0xffec000e021a7981 */ /* 0x000f68000c1e1900 */
        /* <DEDUP_REMOVED lines=11> */
[----:B------:R0:W5:Y:S01]  /*0420*/  LDG.E R10, desc[UR14][R2.64+0x1c00] ;  /* 0x001c000e020a7981 */ /* 0x000162000c1e1900 */
[----:B------:R-:W-:-:S02]  /*0430*/  IADD3 R9, PT, PT, R9, 0x10, RZ ;  /* 0x0000001009097810 */ /* 0x000fc40007ffe0ff */
[----:B------:R-:W-:Y:S02]  /*0440*/  IADD3 R6, PT, PT, R6, 0x1000, RZ ;  /* 0x0000100006067810 */ /* 0x000fe40007ffe0ff */
[----:B------:R-:W-:Y:S02]  /*0450*/  ISETP.NE.AND P1, PT, R9, RZ, PT ;  /* 0x000000ff0900720c */ /* 0x000fe40003f25270 */
[----:B0-----:R-:W-:-:S05]  /*0460*/  IADD3 R2, P2, PT, R2, 0x4000, RZ ;  /* 0x0000400002027810 */ /* 0x001fca0007f5e0ff */
[----:B------:R-:W-:Y:S02]  /*0470*/  IMAD.X R3, RZ, RZ, R3, P2 ;  /* 0x000000ffff037224 */ /* 0x000fe400010e0603 */
[----:B--2---:R-:W-:-:S04]  /*0480*/  FFMA R7, R20, R20, R7 ;  /* 0x0000001414077223 */ /* 0x004fc80000000007 */
[----:B---3--:R-:W-:-:S04]  /*0490*/  FFMA R7, R22, R22, R7 ;  /* 0x0000001616077223 */ /* 0x008fc80000000007 */
[----:B----4-:R-:W-:-:S04]  /*04a0*/  FFMA R7, R24, R24, R7 ;  /* 0x0000001818077223 */ /* 0x010fc80000000007 */
[----:B-----5:R-:W-:-:S04]  /*04b0*/  FFMA R7, R26, R26, R7 ;  /* 0x0000001a1a077223 */ /* 0x020fc80000000007 */
[----:B------:R-:W-:-:S04]  /*04c0*/  FFMA R28, R28, R28, R7 ;  /* 0x0000001c1c1c7223 */ /* 0x000fc80000000007 */
        /* <DEDUP_REMOVED lines=10> */
[----:B------:R-:W-:Y:S01]  /*0570*/  FFMA R7, R10, R10, R11 ;  /* 0x0000000a0a077223 */ /* 0x000fe2000000000b */
[----:B------:R-:W-:Y:S06]  /*0580*/  @P1 BRA `(.L_x_65) ;  /* 0xfffffffc00681947 */ /* 0x000fec000383ffff */
.L_x_64:
[----:B------:R-:W-:Y:S05]  /*0590*/  BSYNC.RECONVERGENT B2 ;  /* 0x0000000000027941 */ /* 0x000fea0003800200 */
.L_x_63:
[----:B------:R-:W-:Y:S05]  /*05a0*/  @!P0 BRA `(.L_x_62) ;  /* 0x0000000000f48947 */ /* 0x000fea0003800000 */
[----:B------:R-:W-:Y:S01]  /*05b0*/  ISETP.GE.U32.AND P0, PT, R21, 0x8, PT ;  /* 0x000000081500780c */ /* 0x000fe20003f06070 */
[----:B------:R-:W-:Y:S01]  /*05c0*/  BSSY.RECONVERGENT B2, `(.L_x_66) ;  /* 0x000001a000027945 */ /* 0x000fe20003800200 */
[----:B------:R-:W-:-:S04]  /*05d0*/  LOP3.LUT R9, R0, 0x7, RZ, 0xc0, !PT ;  /* 0x0000000700097812 */ /* 0x000fc800078ec0ff */
[----:B------:R-:W-:-:S07]  /*05e0*/  ISETP.NE.AND P1, PT, R9, RZ, PT ;  /* 0x000000ff0900720c */ /* 0x000fce0003f25270 */
[----:B------:R-:W-:Y:S06]  /*05f0*/  @!P0 BRA `(.L_x_67) ;  /* 0x0000000000588947 */ /* 0x000fec0003800000 */
[----:B------:R-:W0:Y:S01]  /*0600*/  LDCU.64 UR4, c[0x0][0x380] ;  /* 0x00007000ff0477ac */ /* 0x000e220008000a00 */
[----:B------:R-:W-:-:S04]  /*0610*/  IADD3 R3, P0, PT, R6, UR6, RZ ;  /* 0x0000000606037c10 */ /* 0x000fc8000ff1e0ff */
[----:B------:R-:W-:Y:S02]  /*0620*/  LEA.HI.X.SX32 R8, R6, RZ, 0x1, P0 ;  /* 0x000000ff06087211 */ /* 0x000fe400000f0eff */
[----:B0-----:R-:W-:-:S04]  /*0630*/  LEA R2, P0, R3, UR4, 0x2 ;  /* 0x0000000403027c11 */ /* 0x001fc8000f8010ff */
[----:B------:R-:W-:-:S05]  /*0640*/  LEA.HI.X R3, R3, UR5, R8, 0x2, P0 ;  /* 0x0000000503037c11 */ /* 0x000fca00080f1408 */
[----:B------:R-:W2:Y:S04]  /*0650*/  LDG.E R8, desc[UR14][R2.64] ;  /* 0x0000000e02087981 */ /* 0x000ea8000c1e1900 */
[----:B------:R-:W3:Y:S04]  /*0660*/  LDG.E R10, desc[UR14][R2.64+0x400] ;  /* 0x0004000e020a7981 */ /* 0x000ee8000c1e1900 */
[----:B------:R-:W4:Y:S04]  /*0670*/  LDG.E R12, desc[UR14][R2.64+0x800] ;  /* 0x0008000e020c7981 */ /* 0x000f28000c1e1900 */
[----:B------:R-:W5:Y:S04]  /*0680*/  LDG.E R14, desc[UR14][R2.64+0xc00] ;  /* 0x000c000e020e7981 */ /* 0x000f68000c1e1900 */
[----:B------:R-:W5:Y:S04]  /*0690*/  LDG.E R16, desc[UR14][R2.64+0x1000] ;  /* 0x0010000e02107981 */ /* 0x000f68000c1e1900 */
[----:B------:R-:W5:Y:S04]  /*06a0*/  LDG.E R18, desc[UR14][R2.64+0x1400] ;  /* 0x0014000e02127981 */ /* 0x000f68000c1e1900 */
[----:B------:R-:W5:Y:S04]  /*06b0*/  LDG.E R20, desc[UR14][R2.64+0x1800] ;  /* 0x0018000e02147981 */ /* 0x000f68000c1e1900 */
[----:B------:R-:W5:Y:S01]  /*06c0*/  LDG.E R22, desc[UR14][R2.64+0x1c00] ;  /* 0x001c000e02167981 */ /* 0x000f62000c1e1900 */
[----:B------:R-:W-:-:S02]  /*06d0*/  VIADD R6, R6, 0x800 ;  /* 0x0000080006067836 */ /* 0x000fc40000000000 */
[----:B--2---:R-:W-:-:S04]  /*06e0*/  FFMA R7, R8, R8, R7 ;  /* 0x0000000808077223 */ /* 0x004fc80000000007 */
[----:B---3--:R-:W-:-:S04]  /*06f0*/  FFMA R7, R10, R10, R7 ;  /* 0x0000000a0a077223 */ /* 0x008fc80000000007 */
[----:B----4-:R-:W-:-:S04]  /*0700*/  FFMA R7, R12, R12, R7 ;  /* 0x0000000c0c077223 */ /* 0x010fc80000000007 */
[----:B-----5:R-:W-:-:S04]  /*0710*/  FFMA R7, R14, R14, R7 ;  /* 0x0000000e0e077223 */ /* 0x020fc80000000007 */
[----:B------:R-:W-:-:S04]  /*0720*/  FFMA R7, R16, R16, R7 ;  /* 0x0000001010077223 */ /* 0x000fc80000000007 */
[----:B------:R-:W-:-:S04]  /*0730*/  FFMA R7, R18, R18, R7 ;  /* 0x0000001212077223 */ /* 0x000fc80000000007 */
[----:B------:R-:W-:-:S04]  /*0740*/  FFMA R7, R20, R20, R7 ;  /* 0x0000001414077223 */ /* 0x000fc80000000007 */
[----:B------:R-:W-:-:S07]  /*0750*/  FFMA R7, R22, R22, R7 ;  /* 0x0000001616077223 */ /* 0x000fce0000000007 */
.L_x_67:
[----:B------:R-:W-:Y:S05]  /*0760*/  BSYNC.RECONVERGENT B2 ;  /* 0x0000000000027941 */ /* 0x000fea0003800200 */
.L_x_66:
        /* <DEDUP_REMOVED lines=14> */
[----:B------:R-:W5:Y:S01]  /*0850*/  LDG.E R14, desc[UR14][R2.64+0xc00] ;  /* 0x000c000e020e7981 */ /* 0x000f62000c1e1900 */
[----:B------:R-:W-:Y:S01]  /*0860*/  IADD3 R6, PT, PT, R6, 0x400, RZ ;  /* 0x0000040006067810 */ /* 0x000fe20007ffe0ff */
[----:B--2---:R-:W-:-:S04]  /*0870*/  FFMA R7, R8, R8, R7 ;  /* 0x0000000808077223 */ /* 0x004fc80000000007 */
[----:B---3--:R-:W-:-:S04]  /*0880*/  FFMA R7, R10, R10, R7 ;  /* 0x0000000a0a077223 */ /* 0x008fc80000000007 */
[----:B----4-:R-:W-:-:S04]  /*0890*/  FFMA R7, R12, R12, R7 ;  /* 0x0000000c0c077223 */ /* 0x010fc80000000007 */
[----:B-----5:R-:W-:-:S07]  /*08a0*/  FFMA R7, R14, R14, R7 ;  /* 0x0000000e0e077223 */ /* 0x020fce0000000007 */
.L_x_69:
[----:B------:R-:W-:Y:S05]  /*08b0*/  BSYNC.RECONVERGENT B2 ;  /* 0x0000000000027941 */ /* 0x000fea0003800200 */
.L_x_68:
[----:B------:R-:W-:Y:S05]  /*08c0*/  @!P1 BRA `(.L_x_62) ;  /* 0x00000000002c9947 */ /* 0x000fea0003800000 */
[----:B------:R-:W0:Y:S01]  /*08d0*/  LDC.64 R2, c[0x0][0x380] ;  /* 0x0000e000ff027b82 */ /* 0x000e220000000a00 */
[----:B------:R-:W-:Y:S01]  /*08e0*/  IMAD.U32 R9, RZ, RZ, UR16 ;  /* 0x00000010ff097e24 */ /* 0x000fe2000f8e00ff */
[----:B------:R-:W-:-:S03]  /*08f0*/  IADD3 R0, PT, PT, -R0, RZ, RZ ;  /* 0x000000ff00007210 */ /* 0x000fc60007ffe1ff */
[----:B0-----:R-:W-:-:S07]  /*0900*/  IMAD.WIDE.U32 R2, R9, 0x4000, R2 ;  /* 0x0000400009027825 */ /* 0x001fce00078e0002 */
.L_x_70:
[----:B------:R-:W-:-:S06]  /*0910*/  IMAD.WIDE R8, R6, 0x4, R2 ;  /* 0x0000000406087825 */ /* 0x000fcc00078e0202 */
[----:B------:R-:W2:Y:S01]  /*0920*/  LDG.E R8, desc[UR14][R8.64] ;  /* 0x0000000e08087981 */ /* 0x000ea2000c1e1900 */
[----:B------:R-:W-:Y:S01]  /*0930*/  VIADD R0, R0, 0x1 ;  /* 0x0000000100007836 */ /* 0x000fe20000000000 */
[----:B------:R-:W-:-:S04]  /*0940*/  IADD3 R6, PT, PT, R6, 0x100, RZ ;  /* 0x0000010006067810 */ /* 0x000fc80007ffe0ff */
[----:B------:R-:W-:Y:S01]  /*0950*/  ISETP.NE.AND P0, PT, R0, RZ, PT ;  /* 0x000000ff0000720c */ /* 0x000fe20003f05270 */
[----:B--2---:R-:W-:-:S12]  /*0960*/  FFMA R7, R8, R8, R7 ;  /* 0x0000000808077223 */ /* 0x004fd80000000007 */
[----:B------:R-:W-:Y:S05]  /*0970*/  @P0 BRA `(.L_x_70) ;  /* 0xfffffffc00e40947 */ /* 0x000fea000383ffff */
.L_x_62:
[----:B------:R-:W-:Y:S05]  /*0980*/  BSYNC.RECONVERGENT B1 ;  /* 0x0000000000017941 */ /* 0x000fea0003800200 */
.L_x_61:
[----:B------:R-:W-:-:S13]  /*0990*/  ISETP.GE.AND P0, PT, R5, 0x100, PT ;  /* 0x000001000500780c */ /* 0x000fda0003f06270 */
[----:B------:R-:W-:Y:S05]  /*09a0*/  @!P0 BRA `(.L_x_71) ;  /* 0x0000000000ac8947 */ /* 0x000fea0003800000 */
[----:B------:R-:W0:Y:S01]  /*09b0*/  S2R R8, SR_LANEID ;  /* 0x0000000000087919 */ /* 0x000e220000000000 */
[----:B------:R-:W1:Y:S02]  /*09c0*/  SHFL.DOWN PT, R0, R7, 0x1, 0x1f ;  /* 0x08201f0007007f89 */ /* 0x000e6400000e0000 */
[----:B-1----:R-:W-:Y:S01]  /*09d0*/  FADD R0, R0, R7 ;  /* 0x0000000700007221 */ /* 0x002fe20000000000 */
[C---:B0-----:R-:W-:Y:S02]  /*09e0*/  ISETP.GT.AND P0, PT, R8.reuse, 0x1e, PT ;  /* 0x0000001e0800780c */ /* 0x041fe40003f04270 */
[C---:B------:R-:W-:Y:S02]  /*09f0*/  ISETP.NE.AND P1, PT, R8.reuse, RZ, PT ;  /* 0x000000ff0800720c */ /* 0x040fe40003f25270 */
[----:B------:R-:W-:Y:S02]  /*0a00*/  FSEL R0, R7, R0, P0 ;  /* 0x0000000007007208 */ /* 0x000fe40000000000 */
[----:B------:R-:W-:-:S03]  /*0a10*/  ISETP.GT.AND P0, PT, R8, 0x1d, PT ;  /* 0x0000001d0800780c */ /* 0x000fc60003f04270 */
[----:B------:R-:W0:Y:S06]  /*0a20*/  SHFL.DOWN PT, R3, R0, 0x2, 0x1f ;  /* 0x08401f0000037f89 */ /* 0x000e2c00000e0000 */
[----:B------:R-:W1:Y:S01]  /*0a30*/  @!P1 S2R R6, SR_CgaCtaId ;  /* 0x0000000000069919 */ /* 0x000e620000008800 */
[----:B------:R-:W-:Y:S02]  /*0a40*/  @!P1 MOV R5, 0x400 ;  /* 0x0000040000059802 */ /* 0x000fe40000000f00 */
[----:B------:R-:W-:-:S04]  /*0a50*/  @!P1 SHF.R.U32.HI R2, RZ, 0x3, R4 ;  /* 0x00000003ff029819 */ /* 0x000fc80000011604 */
[----:B------:R-:W-:Y:S01]  /*0a60*/  @!P1 LOP3.LUT R2, R2, 0x7c, RZ, 0xc0, !PT ;  /* 0x0000007c02029812 */ /* 0x000fe200078ec0ff */
[----:B0-----:R-:W-:Y:S01]  /*0a70*/  @!P0 FADD R0, R0, R3 ;  /* 0x0000000300008221 */ /* 0x001fe20000000000 */
[----:B------:R-:W-:-:S04]  /*0a80*/  ISETP.GT.AND P0, PT, R8, 0x1b, PT ;  /* 0x0000001b0800780c */ /* 0x000fc80003f04270 */
[----:B------:R-:W0:Y:S01]  /*0a90*/  SHFL.DOWN PT, R3, R0, 0x4, 0x1f ;  /* 0x08801f0000037f89 */ /* 0x000e2200000e0000 */
[----:B-1----:R-:W-:-:S05]  /*0aa0*/  @!P1 LEA R5, R6, R5, 0x18 ;  /* 0x0000000506059211 */ /* 0x002fca00078ec0ff */
[----:B------:R-:W-:-:S03]  /*0ab0*/  @!P1 IMAD.IADD R2, R2, 0x1, R5 ;  /* 0x0000000102029824 */ /* 0x000fc600078e0205 */
        /* <DEDUP_REMOVED lines=15> */
[----:B------:R-:W0:Y:S04]  /*0bb0*/  LDS R0, [UR4+0xc] ;  /* 0x00000c04ff007984 */ /* 0x000e280008000800 */
[----:B------:R-:W1:Y:S04]  /*0bc0*/  LDS.128 R4, [UR4+0x10] ;  /* 0x00001004ff047984 */ /* 0x000e680008000c00 */
[----:B--2---:R-:W2:Y:S01]  /*0bd0*/  LDS.64 R2, [UR4+0x20] ;  /* 0x00002004ff027984 */ /* 0x004ea20008000a00 */
        /* <DEDUP_REMOVED lines=8> */
.L_x_71:
[----:B------:R-:W0:Y:S01]  /*0c60*/  S2R R9, SR_LANEID ;  /* 0x0000000000097919 */ /* 0x000e220000000000 */
[----:B------:R-:W-:-:S04]  /*0c70*/  LOP3.LUT R0, R4, 0x3e0, RZ, 0xc0, !PT ;  /* 0x000003e004007812 */ /* 0x000fc800078ec0ff */
[----:B------:R-:W-:Y:S02]  /*0c80*/  IADD3 R2, PT, PT, R0, 0x20, RZ ;  /* 0x0000002000027810 */ /* 0x000fe40007ffe0ff */
[----:B------:R-:W-:Y:S02]  /*0c90*/  LOP3.LUT R0, RZ, R0, RZ, 0x33, !PT ;  /* 0x00000000ff007212 */ /* 0x000fe400078e33ff */
[----:B------:R-:W-:-:S03]  /*0ca0*/  ISETP.GT.AND P0, PT, R2, R5, PT ;  /* 0x000000050200720c */ /* 0x000fc60003f04270 */
[----:B------:R-:W-:-:S05]  /*0cb0*/  IMAD.IADD R0, R5, 0x1, R0 ;  /* 0x0000000105007824 */ /* 0x000fca00078e0200 */
[----:B------:R-:W-:-:S05]  /*0cc0*/  SEL R0, R0, 0x1f, P0 ;  /* 0x0000001f00007807 */ /* 0x000fca0000000000 */
[----:B------:R-:W1:Y:S01]  /*0cd0*/  SHFL.DOWN PT, R2, R7, 0x1, R0 ;  /* 0x0820000007027989 */ /* 0x000e6200000e0000 */
[C---:B0-----:R-:W-:Y:S02]  /*0ce0*/  ISETP.GE.AND P0, PT, R9.reuse, R0, PT ;  /* 0x000000000900720c */ /* 0x041fe40003f06270 */
[C---:B------:R-:W-:Y:S02]  /*0cf0*/  IADD3 R3, PT, PT, R9.reuse, 0x2, RZ ;  /* 0x0000000209037810 */ /* 0x040fe40007ffe0ff */
[----:B------:R-:W-:-:S09]  /*0d00*/  ISETP.NE.AND P1, PT, R9, RZ, PT ;  /* 0x000000ff0900720c */ /* 0x000fd20003f25270 */
[----:B-1----:R-:W-:Y:S01]  /*0d10*/  @!P0 FADD R7, R2, R7 ;  /* 0x0000000702078221 */ /* 0x002fe20000000000 */
[-C--:B------:R-:W-:Y:S01]  /*0d20*/  ISETP.GT.AND P0, PT, R3, R0.reuse, PT ;  /* 0x000000000300720c */ /* 0x080fe20003f04270 */
[----:B------:R-:W-:Y:S02]  /*0d30*/  VIADD R3, R9, 0x4 ;  /* 0x0000000409037836 */ /* 0x000fe40000000000 */
        /* <DEDUP_REMOVED lines=19> */
[----:B------:R-:W-:-:S03]  /*0e70*/  ISETP.NE.AND P0, PT, R4, RZ, PT ;  /* 0x000000ff0400720c */ /* 0x000fc60003f05270 */
[----:B------:R-:W-:-:S05]  /*0e80*/  IMAD.MOV.U32 R9, RZ, RZ, R7 ;  /* 0x000000ffff097224 */ /* 0x000fca00078e0007 */
        /* <DEDUP_REMOVED lines=10> */
[----:B------:R-:W1:Y:S04]  /*0f30*/  LDS R0, [UR4+0xc] ;  /* 0x00000c04ff007984 */ /* 0x000e680008000800 */
[----:B------:R-:W0:Y:S04]  /*0f40*/  LDS.128 R12, [UR4+0x10] ;  /* 0x00001004ff0c7984 */ /* 0x000e280008000c00 */
[----:B------:R-:W2:Y:S01]  /*0f50*/  LDS.64 R2, [UR4+0x20] ;  /* 0x00002004ff027984 */ /* 0x000ea20008000a00 */
[----:B-1----:R-:W-:Y:S01]  /*0f60*/  @P2 FADD R9, R9, R0 ;  /* 0x0000000009092221 */ /* 0x002fe20000000000 */
[----:B------:R-:W-:-:S03]  /*0f70*/  ISETP.GT.AND P2, PT, R5, 0xa0, PT ;  /* 0x000000a00500780c */ /* 0x000fc60003f44270 */
[----:B0-----:R-:W-:Y:S01]  /*0f80*/  @P4 FADD R9, R9, R12 ;  /* 0x0000000c09094221 */ /* 0x001fe20000000000 */
        /* <DEDUP_REMOVED lines=8> */
.L_x_58:
[----:B------:R-:W0:Y:S01]  /*1010*/  S2R R2, SR_TID.X ;  /* 0x0000000000027919 */ /* 0x000e220000002100 */
[----:B------:R-:W1:Y:S01]  /*1020*/  LDC.64 R4, c[0x0][0x380] ;  /* 0x0000e000ff047b82 */ /* 0x000e620000000a00 */
[----:B0-----:R-:W-:-:S05]  /*1030*/  IADD3 R7, PT, PT, R2, UR6, RZ ;  /* 0x0000000602077c10 */ /* 0x001fca000fffe0ff */
[----:B-1----:R-:W-:-:S05]  /*1040*/  IMAD.WIDE.U32 R4, R7, 0x4, R4 ;  /* 0x0000000407047825 */ /* 0x002fca00078e0004 */
        /* <DEDUP_REMOVED lines=16> */
[----:B------:R-:W-:-:S04]  /*1150*/  ISETP.GE.U32.AND P0, PT, R17, UR5, PT ;  /* 0x0000000511007c0c */ /* 0x000fc8000bf06070 */
[----:B------:R-:W-:Y:S01]  /*1160*/  ISETP.GE.U32.AND.EX P0, PT, R23, UR4, PT, P0 ;  /* 0x0000000417007c0c */ /* 0x000fe2000bf06100 */
[----:B--2---:R-:W-:Y:S01]  /*1170*/  FMUL R17, R16, R16 ;  /* 0x0000001010117220 */ /* 0x004fe20000400000 */
[----:B---3--:R-:W-:Y:S01]  /*1180*/  FMUL R19, R19, R19 ;  /* 0x0000001313137220 */ /* 0x008fe20000400000 */
[----:B----4-:R-:W-:Y:S01]  /*1190*/  FMUL R21, R21, R21 ;  /* 0x0000001515157220 */ /* 0x010fe20000400000 */
[----:B-----5:R-:W-:Y:S01]  /*11a0*/  FMUL R22, R22, R22 ;  /* 0x0000001616167220 */ /* 0x020fe20000400000 */
[----:B------:R-:W-:Y:S01]  /*11b0*/  FMUL R13, R13, R13 ;  /* 0x0000000d0d0d7220 */ /* 0x000fe20000400000 */
[----:B------:R-:W-:Y:S01]  /*11c0*/  FMUL R12, R12, R12 ;  /* 0x0000000c0c0c7220 */ /* 0x000fe20000400000 */
[----:B0-----:R-:W-:Y:S01]  /*11d0*/  FMUL R5, R10, R10 ;  /* 0x0000000a0a057220 */ /* 0x001fe20000400000 */
[----:B------:R-:W-:Y:S01]  /*11e0*/  FMUL R4, R9, R9 ;  /* 0x0000000909047220 */ /* 0x000fe20000400000 */
[----:B------:R-:W-:Y:S01]  /*11f0*/  FFMA R14, R14, R14, R17 ;  /* 0x0000000e0e0e7223 */ /* 0x000fe20000000011 */
[----:B------:R-:W-:Y:S01]  /*1200*/  FFMA R19, R18, R18, R19 ;  /* 0x0000001212137223 */ /* 0x000fe20000000013 */
[----:B------:R-:W-:Y:S01]  /*1210*/  FFMA R21, R20, R20, R21 ;  /* 0x0000001414157223 */ /* 0x000fe20000000015 */
[----:B------:R-:W-:Y:S01]  /*1220*/  FFMA R22, R15, R15, R22 ;  /* 0x0000000f0f167223 */ /* 0x000fe20000000016 */
[----:B------:R-:W-:Y:S01]  /*1230*/  FFMA R13, R8, R8, R13 ;  /* 0x00000008080d7223 */ /* 0x000fe2000000000d */
[----:B------:R-:W-:Y:S01]  /*1240*/  FFMA R12, R7, R7, R12 ;  /* 0x00000007070c7223 */ /* 0x000fe2000000000c */
[----:B------:R-:W-:Y:S01]  /*1250*/  FFMA R5, R6, R6, R5 ;  /* 0x0000000606057223 */ /* 0x000fe20000000005 */
[----:B------:R-:W-:Y:S01]  /*1260*/  FFMA R4, R11, R11, R4 ;  /* 0x0000000b0b047223 */ /* 0x000fe20000000004 */
[----:B------:R-:W-:Y:S01]  /*1270*/  FADD R14, R14, R19 ;  /* 0x000000130e0e7221 */ /* 0x000fe20000000000 */
[----:B------:R-:W-:Y:S01]  /*1280*/  FADD R21, R21, R22 ;  /* 0x0000001615157221 */ /* 0x000fe20000000000 */
[----:B------:R-:W-:Y:S01]  /*1290*/  FADD R12, R13, R12 ;  /* 0x0000000c0d0c7221 */ /* 0x000fe20000000000 */
[----:B------:R-:W-:-:S02]  /*12a0*/  FADD R5, R5, R4 ;  /* 0x0000000405057221 */ /* 0x000fc40000000000 */
[----:B------:R-:W-:Y:S02]  /*12b0*/  FADD R14, R14, R21 ;  /* 0x000000150e0e7221 */ /* 0x000fe40000000000 */
[----:B------:R-:W-:-:S04]  /*12c0*/  FADD R5, R12, R5 ;  /* 0x000000050c057221 */ /* 0x000fc80000000000 */
[----:B------:R-:W-:Y:S01]  /*12d0*/  FADD R7, R14, R5 ;  /* 0x000000050e077221 */ /* 0x000fe20000000000 */
[----:B------:R-:W-:Y:S06]  /*12e0*/  @!P0 BRA `(.L_x_73) ;  /* 0x0000000c00788947 */ /* 0x000fec0003800000 */
[----:B------:R-:W-:Y:S01]  /*12f0*/  UIADD3 UR8, UP0, UPT, UR5, UR6, URZ ;  /* 0x0000000605087290 */ /* 0x000fe2000ff1e0ff */
[----:B------:R-:W-:Y:S01]  /*1300*/  IADD3 R24, P2, PT, R0, -0x1000, RZ ;  /* 0xfffff00000187810 */ /* 0x000fe20007f5e0ff */
[----:B------:R-:W0:Y:S01]  /*1310*/  LDCU.64 UR12, c[0x0][0x380] ;  /* 0x00007000ff0c77ac */ /* 0x000e220008000a00 */
[----:B------:R-:W-:Y:S02]  /*1320*/  LOP3.LUT R5, RZ, R2, RZ, 0x33, !PT ;  /* 0x00000002ff057212 */ /* 0x000fe400078e33ff */
[----:B------:R-:W-:Y:S01]  /*1330*/  IADD3.X R10, PT, PT, R3, -0x1, RZ, P2, !PT ;  /* 0xffffffff030a7810 */ /* 0x000fe200017fe4ff */
[----:B------:R-:W-:Y:S01]  /*1340*/  UIADD3.X UR9, UPT, UPT, URZ, UR4, URZ, UP0, !UPT ;  /* 0x00000004ff097290 */ /* 0x000fe200087fe4ff */
[----:B------:R-:W-:Y:S01]  /*1350*/  ISETP.LT.U32.AND P0, PT, R24, UR8, PT ;  /* 0x0000000818007c0c */ /* 0x000fe2000bf01070 */
[----:B------:R-:W-:Y:S01]  /*1360*/  UMOV UR10, UR8 ;  /* 0x00000008000a7c82 */ /* 0x000fe20008000000 */
[----:B------:R-:W-:Y:S01]  /*1370*/  IADD3 R9, P1, PT, R2, UR8, RZ ;  /* 0x0000000802097c10 */ /* 0x000fe2000ff3e0ff */
[----:B------:R-:W-:Y:S01]  /*1380*/  UMOV UR4, URZ ;  /* 0x000000ff00047c82 */ /* 0x000fe20008000000 */
[----:B------:R-:W-:Y:S01]  /*1390*/  IADD3 R5, PT, PT, R0, -UR5, R5 ;  /* 0x8000000500057c10 */ /* 0x000fe2000fffe005 */
[----:B------:R-:W-:Y:S01]  /*13a0*/  IMAD.U32 R11, RZ, RZ, UR9 ;  /* 0x00000009ff0b7e24 */ /* 0x000fe2000f8e00ff */
[----:B------:R-:W-:Y:S01]  /*13b0*/  IADD3.X R2, PT, PT, RZ, UR9, RZ, P1, !PT ;  /* 0x00000009ff027c10 */ /* 0x000fe20008ffe4ff */
[----:B------:R-:W-:-:S02]  /*13c0*/  UMOV UR7, UR9 ;  /* 0x0000000900077c82 */ /* 0x000fc40008000000 */
[----:B------:R-:W-:Y:S01]  /*13d0*/  VIADD R6, R5, -UR6 ;  /* 0x8000000605067c36 */ /* 0x000fe20008000000 */
[----:B------:R-:W-:Y:S02]  /*13e0*/  ISETP.GT.U32.AND.EX P0, PT, R11, R10, PT, P0 ;  /* 0x0000000a0b00720c */ /* 0x000fe40003f04100 */
[----:B0-----:R-:W-:-:S04]  /*13f0*/  LEA R8, P2, R9, UR12, 0x2 ;  /* 0x0000000c09087c11 */ /* 0x001fc8000f8410ff */
[----:B------:R-:W-:Y:S02]  /*1400*/  IADD3 R8, P1, PT, R8, 0x2000, RZ ;  /* 0x0000200008087810 */ /* 0x000fe40007f3e0ff */
[----:B------:R-:W-:-:S04]  /*1410*/  LEA.HI.X R9, R9, UR13, R2, 0x2, P2 ;  /* 0x0000000d09097c11 */ /* 0x000fc800090f1402 */
[----:B------:R-:W-:Y:S01]  /*1420*/  IADD3.X R9, PT, PT, RZ, R9, RZ, P1, !PT ;  /* 0x00000009ff097210 */ /* 0x000fe20000ffe4ff */
[----:B------:R-:W-:Y:S06]  /*1430*/  @P0 BRA `(.L_x_74) ;  /* 0x0000000400180947 */ /* 0x000fec0003800000 */
[----:B------:R-:W0:Y:S01]  /*1440*/  LDC.64 R2, c[0x0][0x3b8] ;  /* 0x0000ee00ff027b82 */ /* 0x000e220000000a00 */
[----:B------:R-:W1:Y:S01]  /*1450*/  LDCU.64 UR12, c[0x0][0x380] ;  /* 0x00007000ff0c77ac */ /* 0x000e620008000a00 */
[----:B------:R-:W-:Y:S01]  /*1460*/  NOP ;  /* 0x0000000000007918 */ /* 0x000fe20000000000 */
.L_x_75:
[----:B------:R-:W2:Y:S02]  /*1470*/  S2R R0, SR_TID.X ;  /* 0x0000000000007919 */ /* 0x000ea40000002100 */
[----:B--2---:R-:W-:-:S04]  /*1480*/  IADD3 R0, P0, PT, R0, UR8, RZ ;  /* 0x0000000800007c10 */ /* 0x004fc8000ff1e0ff */
[----:B------:R-:W-:Y:S02]  /*1490*/  IADD3.X R5, PT, PT, RZ, UR9, RZ, P0, !PT ;  /* 0x00000009ff057c10 */ /* 0x000fe400087fe4ff */
[----:B-1----:R-:W-:-:S04]  /*14a0*/  LEA R4, P0, R0, UR12, 0x2 ;  /* 0x0000000c00047c11 */ /* 0x002fc8000f8010ff */
        /* <DEDUP_REMOVED lines=17> */
[----:B------:R-:W-:-:S02]  /*15c0*/  USHF.R.S32.HI UR11, URZ, 0x1f, UR5 ;  /* 0x0000001fff0b7899 */ /* 0x000fc40008011405 */
[----:B------:R-:W-:Y:S01]  /*15d0*/  MOV R27, UR5 ;  /* 0x00000005001b7c02 */ /* 0x000fe20008000f00 */
[----:B------:R-:W-:-:S03]  /*15e0*/  UIADD3 UR6, UP0, UPT, UR5, UR10, URZ ;  /* 0x0000000a05067290 */ /* 0x000fc6000ff1e0ff */
[----:B------:R-:W-:Y:S01]  /*15f0*/  LEA R8, P2, R27, R8, 0x2 ;  /* 0x000000081b087211 */ /* 0x000fe200078410ff */
[----:B------:R-:W-:Y:S01]  /*1600*/  UIADD3.X UR7, UPT, UPT, UR11, UR7, URZ, UP0, !UPT ;  /* 0x000000070b077290 */ /* 0x000fe200087fe4ff */
[----:B--2---:R-:W-:Y:S01]  /*1610*/  FMUL R26, R26, R26 ;  /* 0x0000001a1a1a7220 */ /* 0x004fe20000400000 */
[----:B---3--:R-:W-:Y:S01]  /*1620*/  FFMA R7, R0, R0, R7 ;  /* 0x0000000000077223 */ /* 0x008fe20000000007 */
[----:B0-----:R-:W-:Y:S02]  /*1630*/  IMAD.MOV.U32 R0, RZ, RZ, R2 ;  /* 0x000000ffff007224 */ /* 0x001fe400078e0002 */
[----:B----4-:R-:W-:-:S03]  /*1640*/  FFMA R26, R25, R25, R26 ;  /* 0x00000019191a7223 */ /* 0x010fc6000000001a */
[----:B------:R-:W-:Y:S01]  /*1650*/  IADD3 R25, P1, PT, R0, -UR8, RZ ;  /* 0x8000000800197c10 */ /* 0x000fe2000ff3e0ff */
[----:B-----5:R-:W-:Y:S01]  /*1660*/  FMUL R16, R16, R16 ;  /* 0x0000001010107220 */ /* 0x020fe20000400000 */
[----:B------:R-:W-:Y:S02]  /*1670*/  FADD R7, R7, R26 ;  /* 0x0000001a07077221 */ /* 0x000fe40000000000 */
[----:B------:R-:W-:Y:S01]  /*1680*/  ISETP.GE.U32.AND P0, PT, R25, UR5, PT ;  /* 0x0000000519007c0c */ /* 0x000fe2000bf06070 */
[----:B------:R-:W-:Y:S01]  /*1690*/  FMUL R23, R23, R23 ;  /* 0x0000001717177220 */ /* 0x000fe20000400000 */
[----:B------:R-:W-:Y:S01]  /*16a0*/  FMUL R21, R21, R21 ;  /* 0x0000001515157220 */ /* 0x000fe20000400000 */
[----:B-1----:R-:W-:Y:S01]  /*16b0*/  FMUL R4, R19, R19 ;  /* 0x0000001313047220 */ /* 0x002fe20000400000 */
[----:B------:R-:W-:Y:S01]  /*16c0*/  FMUL R26, R13, R13 ;  /* 0x0000000d0d1a7220 */ /* 0x000fe20000400000 */
[----:B------:R-:W-:Y:S01]  /*16d0*/  FMUL R5, R18, R18 ;  /* 0x0000001212057220 */ /* 0x000fe20000400000 */
[----:B------:R-:W-:Y:S01]  /*16e0*/  FFMA R16, R11, R11, R16 ;  /* 0x0000000b0b107223 */ /* 0x000fe20000000010 */
[----:B------:R-:W-:Y:S01]  /*16f0*/  IADD3.X R11, PT, PT, R3, ~UR9, RZ, P1, !PT ;  /* 0x80000009030b7c10 */ /* 0x000fe20008ffe4ff */
[----:B------:R-:W-:-:S03]  /*1700*/  FFMA R22, R22, R22, R23 ;  /* 0x0000001616167223 */ /* 0x000fc60000000017 */
[----:B------:R-:W-:Y:S01]  /*1710*/  ISETP.GE.U32.AND.EX P0, PT, R11, UR11, PT, P0 ;  /* 0x0000000b0b007c0c */ /* 0x000fe2000bf06100 */
[----:B------:R-:W-:Y:S01]  /*1720*/  FFMA R21, R14, R14, R21 ;  /* 0x0000000e0e157223 */ /* 0x000fe20000000015 */
[----:B------:R-:W-:Y:S01]  /*1730*/  FFMA R4, R15, R15, R4 ;  /* 0x0000000f0f047223 */ /* 0x000fe20000000004 */
[----:B------:R-:W-:Y:S01]  /*1740*/  FFMA R17, R17, R17, R26 ;  /* 0x0000001111117223 */ /* 0x000fe2000000001a */
[----:B------:R-:W-:Y:S01]  /*1750*/  FFMA R5, R12, R12, R5 ;  /* 0x0000000c0c057223 */ /* 0x000fe20000000005 */
[----:B------:R-:W-:Y:S02]  /*1760*/  FADD R22, R22, R21 ;  /* 0x0000001516167221 */ /* 0x000fe40000000000 */
[----:B------:R-:W-:Y:S01]  /*1770*/  FADD R4, R4, R17 ;  /* 0x0000001104047221 */ /* 0x000fe20000000000 */
[----:B------:R-:W-:Y:S01]  /*1780*/  FADD R5, R16, R5 ;  /* 0x0000000510057221 */ /* 0x000fe20000000000 */
[----:B------:R-:W-:-:S03]  /*1790*/  FADD R7, R7, R22 ;  /* 0x0000001607077221 */ /* 0x000fc60000000000 */
[----:B------:R-:W-:Y:S01]  /*17a0*/  FADD R4, R4, R5 ;  /* 0x0000000504047221 */ /* 0x000fe20000000000 */
[----:B------:R-:W-:Y:S01]  /*17b0*/  IMAD.U32 R12, RZ, RZ, UR11 ;  /* 0x0000000bff0c7e24 */ /* 0x000fe2000f8e00ff */
[----:B------:R-:W-:Y:S02]  /*17c0*/  MOV R5, UR5 ;  /* 0x0000000500057c02 */ /* 0x000fe40008000f00 */
[----:B------:R-:W-:Y:S02]  /*17d0*/  FADD R7, R7, R4 ;  /* 0x0000000407077221 */ /* 0x000fe40000000000 */
[----:B------:R-:W-:Y:S02]  /*17e0*/  LEA.HI.X R9, R5, R9, R12, 0x2, P2 ;  /* 0x0000000905097211 */ /* 0x000fe400010f140c */
[----:B------:R-:W-:Y:S01]  /*17f0*/  FFMA R7, R20, R20, R7 ;  /* 0x0000001414077223 */ /* 0x000fe20000000007 */
[----:B------:R-:W-:Y:S06]  /*1800*/  @!P0 BRA `(.L_x_73) ;  /* 0x0000000800308947 */ /* 0x000fec0003800000 */
[----:B------:R-:W-:Y:S02]  /*1810*/  UIADD3 UR8, UP0, UPT, UR5, UR8, URZ ;  /* 0x0000000805087290 */ /* 0x000fe4000ff1e0ff */
[----:B------:R-:W-:Y:S01]  /*1820*/  IADD3 R6, PT, PT, R6, -UR5, RZ ;  /* 0x8000000506067c10 */ /* 0x000fe2000fffe0ff */
[----:B------:R-:W-:Y:S02]  /*1830*/  UIADD3 UR4, UPT, UPT, UR4, 0x1, URZ ;  /* 0x0000000104047890 */ /* 0x000fe4000fffe0ff */
[----:B------:R-:W-:Y:S01]  /*1840*/  UIADD3.X UR9, UPT, UPT, UR11, UR9, URZ, UP0, !UPT ;  /* 0x000000090b097290 */ /* 0x000fe200087fe4ff */
[----:B------:R-:W-:Y:S01]  /*1850*/  ISETP.LT.U32.AND P0, PT, R24, UR8, PT ;  /* 0x0000000818007c0c */ /* 0x000fe2000bf01070 */
[----:B------:R-:W-:-:S04]  /*1860*/  UMOV UR10, UR6 ;  /* 0x00000006000a7c82 */ /* 0x000fc80008000000 */
[----:B------:R-:W-:-:S04]  /*1870*/  MOV R5, UR9 ;  /* 0x0000000900057c02 */ /* 0x000fc80008000f00 */
[----:B------:R-:W-:-:S13]  /*1880*/  ISETP.GT.U32.AND.EX P0, PT, R5, R10, PT, P0 ;  /* 0x0000000a0500720c */ /* 0x000fda0003f04100 */
[----:B------:R-:W-:Y:S05]  /*1890*/  @!P0 BRA `(.L_x_75) ;  /* 0xfffffff800f48947 */ /* 0x000fea000383ffff */
.L_x_74:
[----:B------:R-:W0:Y:S01]  /*18a0*/  S2R R5, SR_TID.X ;  /* 0x0000000000057919 */ /* 0x000e220000002100 */
[C---:B------:R-:W-:Y:S01]  /*18b0*/  VIADD R2, R0.reuse, -UR8 ;  /* 0x8000000800027c36 */ /* 0x040fe20008000000 */
[----:B------:R-:W-:Y:S01]  /*18c0*/  ISETP.LE.U32.AND P1, PT, R0, UR8, PT ;  /* 0x0000000800007c0c */ /* 0x000fe2000bf23070 */
[----:B------:R-:W-:Y:S01]  /*18d0*/  BSSY.RECONVERGENT B1, `(.L_x_73) ;  /* 0x000007f000017945 */ /* 0x000fe20003800200 */
[----:B------:R-:W-:Y:S02]  /*18e0*/  MOV R4, UR9 ;  /* 0x0000000900047c02 */ /* 0x000fe40008000f00 */
[----:B0-----:R-:W-:-:S04]  /*18f0*/  ISETP.GE.AND P0, PT, R5, R2, PT ;  /* 0x000000020500720c */ /* 0x001fc80003f06270 */
[----:B------:R-:W-:-:S13]  /*1900*/  ISETP.GE.U32.OR.EX P0, PT, R4, R3, P0, P1 ;  /* 0x000000030400720c */ /* 0x000fda0000706510 */
[----:B------:R-:W-:Y:S05]  /*1910*/  @P0 BRA `(.L_x_76) ;  /* 0x0000000400e80947 */ /* 0x000fea0003800000 */
[----:B------:R-:W0:Y:S01]  /*1920*/  LDC R2, c[0x0][0x3c0] ;  /* 0x0000f000ff027b82 */ /* 0x000e220000000800 */
[----:B------:R-:W-:Y:S01]  /*1930*/  USHF.L.U32 UR6, UR16, 0xc, URZ ;  /* 0x0000000c10067899 */ /* 0x000fe200080006ff */
[----:B------:R-:W-:Y:S01]  /*1940*/  LOP3.LUT R3, RZ, R5, RZ, 0x33, !PT ;  /* 0x00000005ff037212 */ /* 0x000fe200078e33ff */
[----:B------:R-:W-:Y:S02]  /*1950*/  BSSY.RECONVERGENT B2, `(.L_x_77) ;  /* 0x0000035000027945 */ /* 0x000fe40003800200 */
[----:B------:R-:W-:-:S06]  /*1960*/  UIADD3 UR6, UPT, UPT, UR5, UR6, URZ ;  /* 0x0000000605067290 */ /* 0x000fcc000fffe0ff */
[----:B------:R-:W-:Y:S01]  /*1970*/  IADD3 R0, PT, PT, R0, -UR6, R3 ;  /* 0x8000000600007c10 */ /* 0x000fe2000fffe003 */
[----:B0-----:R-:W-:-:S04]  /*1980*/  IMAD R3, R2, UR4, RZ ;  /* 0x0000000402037c24 */ /* 0x001fc8000f8e02ff */
[----:B------:R-:W-:-:S05]  /*1990*/  IMAD R0, R3, -0x1000, R0 ;  /* 0xfffff00003007824 */ /* 0x000fca00078e0200 */
[C---:B------:R-:W-:Y:S02]  /*19a0*/  ISETP.GE.U32.AND P0, PT, R0.reuse, 0xf00, PT ;  /* 0x00000f000000780c */ /* 0x040fe40003f06070 */
[----:B------:R-:W-:Y:S02]  /*19b0*/  LEA.HI R17, R0, 0x1, RZ, 0x18 ;  /* 0x0000000100117811 */ /* 0x000fe400078fc0ff */
[----:B------:R-:W-:Y:S02]  /*19c0*/  MOV R0, R5 ;  /* 0x0000000500007202 */ /* 0x000fe40000000f00 */
[----:B------:R-:W-:-:S04]  /*19d0*/  LOP3.LUT R19, R17, 0xf, RZ, 0xc0, !PT ;  /* 0x0000000f11137812 */ /* 0x000fc800078ec0ff */
[----:B------:R-:W-:-:S03]  /*19e0*/  ISETP.NE.AND P1, PT, R19, RZ, PT ;  /* 0x000000ff1300720c */ /* 0x000fc60003f25270 */
[----:B------:R-:W-:Y:S10]  /*19f0*/  @!P0 BRA `(.L_x_78) ;  /* 0x0000000000a88947 */ /* 0x000ff40003800000 */
[----:B------:R-:W-:-:S04]  /*1a00*/  LEA.HI R0, R6, 0x1, RZ, 0x18 ;  /* 0x0000000106007811 */ /* 0x000fc800078fc0ff */
[----:B------:R-:W-:Y:S01]  /*1a10*/  LOP3.LUT R2, R0, 0x1fffff0, RZ, 0xc0, !PT ;  /* 0x01fffff000027812 */ /* 0x000fe200078ec0ff */
[----:B------:R-:W-:-:S03]  /*1a20*/  IMAD.MOV.U32 R0, RZ, RZ, R5 ;  /* 0x000000ffff007224 */ /* 0x000fc600078e0005 */
[----:B------:R-:W-:-:S07]  /*1a30*/  IADD3 R2, PT, PT, -R2, RZ, RZ ;  /* 0x000000ff02027210 */ /* 0x000fce0007ffe1ff */
.L_x_79:
        /* <DEDUP_REMOVED lines=38> */
.L_x_78:
[----:B------:R-:W-:Y:S05]  /*1ca0*/  BSYNC.RECONVERGENT B2 ;  /* 0x0000000000027941 */ /* 0x000fea0003800200 */
.L_x_77:
[----:B------:R-:W-:Y:S05]  /*1cb0*/  @!P1 BRA `(.L_x_76) ;  /* 0x0000000400009947 */ /* 0x000fea0003800000 */
[----:B------:R-:W-:Y:S01]  /*1cc0*/  ISETP.GE.U32.AND P0, PT, R19, 0x8, PT ;  /* 0x000000081300780c */ /* 0x000fe20003f06070 */
[----:B------:R-:W-:Y:S01]  /*1cd0*/  BSSY.RECONVERGENT B2, `(.L_x_80) ;  /* 0x0000019000027945 */ /* 0x000fe20003800200 */
[----:B------:R-:W-:-:S04]  /*1ce0*/  LOP3.LUT R8, R17, 0x7, RZ, 0xc0, !PT ;  /* 0x0000000711087812 */ /* 0x000fc800078ec0ff */
[----:B------:R-:W-:-:S07]  /*1cf0*/  ISETP.NE.AND P1, PT, R8, RZ, PT ;  /* 0x000000ff0800720c */ /* 0x000fce0003f25270 */
[----:B------:R-:W-:Y:S06]  /*1d00*/  @!P0 BRA `(.L_x_81) ;  /* 0x0000000000548947 */ /* 0x000fec0003800000 */
[----:B------:R-:W-:-:S04]  /*1d10*/  IADD3 R3, P0, PT, R0, UR8, RZ ;  /* 0x0000000800037c10 */ /* 0x000fc8000ff1e0ff */
[----:B------:R-:W-:Y:S02]  /*1d20*/  IADD3.X R4, PT, PT, RZ, UR9, RZ, P0, !PT ;  /* 0x00000009ff047c10 */ /* 0x000fe400087fe4ff */
[----:B------:R-:W-:-:S04]  /*1d30*/  LEA R2, P0, R3, UR12, 0x2 ;  /* 0x0000000c03027c11 */ /* 0x000fc8000f8010ff */
        /* <DEDUP_REMOVED lines=18> */
.L_x_81:
[----:B------:R-:W-:Y:S05]  /*1e60*/  BSYNC.RECONVERGENT B2 ;  /* 0x0000000000027941 */ /* 0x000fea0003800200 */
.L_x_80:
[----:B------:R-:W-:Y:S05]  /*1e70*/  @!P1 BRA `(.L_x_76) ;  /* 0x0000000000909947 */ /* 0x000fea0003800000 */
[----:B------:R-:W-:Y:S01]  /*1e80*/  ISETP.GE.U32.AND P0, PT, R8, 0x4, PT ;  /* 0x000000040800780c */ /* 0x000fe20003f06070 */
[----:B------:R-:W-:Y:S01]  /*1e90*/  BSSY.RECONVERGENT B2, `(.L_x_82) ;  /* 0x0000010000027945 */ /* 0x000fe20003800200 */
[----:B------:R-:W-:-:S11]  /*1ea0*/  LOP3.LUT P1, RZ, R17, 0x3, RZ, 0xc0, !PT ;  /* 0x0000000311ff7812 */ /* 0x000fd6000782c0ff */
[----:B------:R-:W-:Y:S05]  /*1eb0*/  @!P0 BRA `(.L_x_83) ;  /* 0x0000000000348947 */ /* 0x000fea0003800000 */
[----:B------:R-:W-:-:S04]  /*1ec0*/  IADD3 R3, P0, PT, R0, UR8, RZ ;  /* 0x0000000800037c10 */ /* 0x000fc8000ff1e0ff */
[----:B------:R-:W-:Y:S02]  /*1ed0*/  IADD3.X R4, PT, PT, RZ, UR9, RZ, P0, !PT ;  /* 0x00000009ff047c10 */ /* 0x000fe400087fe4ff */
[----:B------:R-:W-:-:S04]  /*1ee0*/  LEA R2, P0, R3, UR12, 0x2 ;  /* 0x0000000c03027c11 */ /* 0x000fc8000f8010ff */
        /* <DEDUP_REMOVED lines=10> */
.L_x_83:
[----:B------:R-:W-:Y:S05]  /*1f90*/  BSYNC.RECONVERGENT B2 ;  /* 0x0000000000027941 */ /* 0x000fea0003800200 */
.L_x_82:
[----:B------:R-:W-:Y:S05]  /*1fa0*/  @!P1 BRA `(.L_x_76) ;  /* 0x0000000000449947 */ /* 0x000fea0003800000 */
[----:B------:R-:W-:Y:S02]  /*1fb0*/  LOP3.LUT R6, R6, 0xffff, RZ, 0xc0, !PT ;  /* 0x0000ffff06067812 */ /* 0x000fe400078ec0ff */
[----:B------:R-:W-:Y:S02]  /*1fc0*/  IADD3 R5, P0, PT, R0, UR10, RZ ;  /* 0x0000000a00057c10 */ /* 0x000fe4000ff1e0ff */
[----:B------:R-:W-:Y:S02]  /*1fd0*/  LEA.HI R0, R6, 0x1, RZ, 0x18 ;  /* 0x0000000106007811 */ /* 0x000fe400078fc0ff */
[----:B------:R-:W-:Y:S01]  /*1fe0*/  LEA R4, P1, R5, UR12, 0x2 ;  /* 0x0000000c05047c11 */ /* 0x000fe2000f8210ff */
[----:B------:R-:W-:Y:S01]  /*1ff0*/  IMAD.X R2, RZ, RZ, UR7, P0 ;  /* 0x00000007ff027e24 */ /* 0x000fe200080e06ff */
[----:B------:R-:W-:-:S04]  /*2000*/  LOP3.LUT R0, R0, 0x3, RZ, 0xc0, !PT ;  /* 0x0000000300007812 */ /* 0x000fc800078ec0ff */
[----:B------:R-:W-:Y:S02]  /*2010*/  LEA.HI.X R5, R5, UR13, R2, 0x2, P1 ;  /* 0x0000000d05057c11 */ /* 0x000fe400088f1402 */
[----:B------:R-:W-:-:S07]  /*2020*/  IADD3 R0, PT, PT, -R0, RZ, RZ ;  /* 0x000000ff00007210 */ /* 0x000fce0007ffe1ff */
.L_x_84:
[----:B------:R-:W-:Y:S01]  /*2030*/  MOV R2, R4 ;  /* 0x0000000400027202 */ /* 0x000fe20000000f00 */
[----:B------:R-:W-:-:S05]  /*2040*/  IMAD.MOV.U32 R3, RZ, RZ, R5 ;  /* 0x000000ffff037224 */ /* 0x000fca00078e0005 */
[----:B------:R-:W2:Y:S01]  /*2050*/  LDG.E R2, desc[UR14][R2.64] ;  /* 0x0000000e02027981 */ /* 0x000ea2000c1e1900 */
[----:B------:R-:W-:Y:S02]  /*2060*/  IADD3 R0, PT, PT, R0, 0x1, RZ ;  /* 0x0000000100007810 */ /* 0x000fe40007ffe0ff */
[----:B------:R-:W-:Y:S02]  /*2070*/  IADD3 R4, P1, PT, R4, 0x400, RZ ;  /* 0x0000040004047810 */ /* 0x000fe40007f3e0ff */
[----:B------:R-:W-:Y:S02]  /*2080*/  ISETP.NE.AND P0, PT, R0, RZ, PT ;  /* 0x000000ff0000720c */ /* 0x000fe40003f05270 */
[----:B------:R-:W-:Y:S01]  /*2090*/  IADD3.X R5, PT, PT, RZ, R5, RZ, P1, !PT ;  /* 0x00000005ff057210 */ /* 0x000fe20000ffe4ff */
[----:B--2---:R-:W-:-:S10]  /*20a0*/  FFMA R7, R2, R2, R7 ;  /* 0x0000000202077223 */ /* 0x004fd40000000007 */
[----:B------:R-:W-:Y:S05]  /*20b0*/  @P0 BRA `(.L_x_84) ;  /* 0xfffffffc00dc0947 */ /* 0x000fea000383ffff */
.L_x_76:
[----:B------:R-:W-:Y:S05]  /*20c0*/  BSYNC.RECONVERGENT B1 ;  /* 0x0000000000017941 */ /* 0x000fea0003800200 */
.L_x_73:
[----:B------:R-:W0:Y:S01]  /*20d0*/  S2R R6, SR_LANEID ;  /* 0x0000000000067919 */ /* 0x000e220000000000 */
[----:B------:R-:W1:Y:S01]  /*20e0*/  SHFL.DOWN PT, R0, R7, 0x1, 0x1f ;  /* 0x08201f0007007f89 */ /* 0x000e6200000e0000 */
[----:B------:R-:W2:Y:S01]  /*20f0*/  S2R R5, SR_TID.X ;  /* 0x0000000000057919 */ /* 0x000ea20000002100 */
[C---:B0-----:R-:W-:Y:S02]  /*2100*/  ISETP.GT.AND P0, PT, R6.reuse, 0x1e, PT ;  /* 0x0000001e0600780c */ /* 0x041fe40003f04270 */
[----:B------:R-:W-:-:S11]  /*2110*/  ISETP.NE.AND P1, PT, R6, RZ, PT ;  /* 0x000000ff0600720c */ /* 0x000fd60003f25270 */
[----:B-1----:R-:W-:Y:S01]  /*2120*/  @!P0 FADD R7, R0, R7 ;  /* 0x0000000700078221 */ /* 0x002fe20000000000 */
[----:B------:R-:W-:Y:S01]  /*2130*/  ISETP.GT.AND P0, PT, R6, 0x1d, PT ;  /* 0x0000001d0600780c */ /* 0x000fe20003f04270 */
[----:B------:R-:W0:Y:S01]  /*2140*/  @!P1 S2R R4, SR_CgaCtaId ;  /* 0x0000000000049919 */ /* 0x000e220000008800 */
[----:B------:R-:W-:Y:S02]  /*2150*/  @!P1 MOV R3, 0x400 ;  /* 0x0000040000039802 */ /* 0x000fe40000000f00 */
[----:B--2---:R-:W-:Y:S01]  /*2160*/  @!P1 SHF.R.U32.HI R2, RZ, 0x3, R5 ;  /* 0x00000003ff029819 */ /* 0x004fe20000011605 */
[----:B------:R-:W1:Y:S03]  /*2170*/  SHFL.DOWN PT, R0, R7, 0x2, 0x1f ;  /* 0x08401f0007007f89 */ /* 0x000e6600000e0000 */
[----:B------:R-:W-:-:S05]  /*2180*/  @!P1 LOP3.LUT R2, R2, 0x7c, RZ, 0xc0, !PT ;  /* 0x0000007c02029812 */ /* 0x000fca00078ec0ff */
[----:B-1----:R-:W-:Y:S01]  /*2190*/  @!P0 FADD R7, R7, R0 ;  /* 0x0000000007078221 */ /* 0x002fe20000000000 */
[----:B------:R-:W-:Y:S02]  /*21a0*/  ISETP.GT.AND P0, PT, R6, 0x1b, PT ;  /* 0x0000001b0600780c */ /* 0x000fe40003f04270 */
[----:B0-----:R-:W-:Y:S02]  /*21b0*/  @!P1 LEA R3, R4, R3, 0x18 ;  /* 0x0000000304039211 */ /* 0x001fe400078ec0ff */
[----:B------:R-:W0:Y:S03]  /*21c0*/  SHFL.DOWN PT, R0, R7, 0x4, 0x1f ;  /* 0x08801f0007007f89 */ /* 0x000e2600000e0000 */
[----:B------:R-:W-:-:S06]  /*21d0*/  @!P1 IMAD.IADD R3, R2, 0x1, R3 ;  /* 0x0000000102039824 */ /* 0x000fcc00078e0203 */
        /* <DEDUP_REMOVED lines=24> */
[----:B------:R-:W-:-:S07]  /*2360*/  FADD R9, R2, R3 ;  /* 0x0000000302097221 */ /* 0x000fce0000000000 */
.L_x_72:
[----:B------:R-:W-:Y:S05]  /*2370*/  BSYNC.RECONVERGENT B0 ;  /* 0x0000000000007941 */ /* 0x000fea0003800200 */
.L_x_57:
[----:B------:R-:W-:Y:S05]  /*2380*/  @P0 EXIT ;  /* 0x000000000000094d */ /* 0x000fea0003800000 */
[----:B------:R-:W3:Y:S02]  /*2390*/  LDCU.64 UR4, c[0x0][0x388] ;  /* 0x00007100ff0477ac */ /* 0x000ee40008000a00 */
[----:B---3--:R-:W-:-:S06]  /*23a0*/  UIMAD.WIDE.U32 UR4, UR16, 0x4, UR4 ;  /* 0x00000004100478a5 */ /* 0x008fcc000f8e0004 */
[----:B--2---:R-:W-:Y:S02]  /*23b0*/  MOV R2, UR4 ;  /* 0x0000000400027c02 */ /* 0x004fe40008000f00 */
[----:B0-----:R-:W-:-:S05]  /*23c0*/  MOV R3, UR5 ;  /* 0x0000000500037c02 */ /* 0x001fca0008000f00 */
[----:B------:R-:W-:Y:S01]  /*23d0*/  STG.E desc[UR14][R2.64], R9 ;  /* 0x0000000902007986 */ /* 0x000fe2000c10190e */
[----:B------:R-:W-:Y:S05]  /*23e0*/  EXIT ;  /* 0x000000000000794d */ /* 0x000fea0003800000 */
.L_x_85:
        /* <DEDUP_REMOVED lines=9> */
.L_x_237:


//--------------------- .text._ZN3cub18CUB_300001_SM_10006detail6reduce28DeviceReduceSingleTileKernelINS2_10policy_hubIfyN4cuda3std3__44plusIfEEE10Policy1000EN6thrust24THRUST_300001_SM_1000_NS6detail15normal_iteratorINSD_10device_ptrIfEEEEPfyS9_ff6squareIfEEEvT0_T1_T2_T3_T4_T6_ --------------------------
	.section	.text._ZN3cub18CUB_300001_SM_10006detail6reduce28DeviceReduceSingleTileKernelINS2_10policy_hubIfyN4cuda3std3__44plusIfEEE10Policy1000EN6thrust24THRUST_300001_SM_1000_NS6detail15normal_iteratorINSD_10device_ptrIfEEEEPfyS9_ff6squareIfEEEvT0_T1_T2_T3_T4_T6_,"ax",@progbits
	.align	128
        .global         _ZN3cub18CUB_300001_SM_10006detail6reduce28DeviceReduceSingleTileKernelINS2_10policy_hubIfyN4cuda3std3__44plusIfEEE10Policy1000EN6thrust24THRUST_300001_SM_1000_NS6detail15normal_iteratorINSD_10device_ptrIfEEEEPfyS9_ff6squareIfEEEvT0_T1_T2_T3_T4_T6_
        .type           _ZN3cub18CUB_300001_SM_10006detail6reduce28DeviceReduceSingleTileKernelINS2_10policy_hubIfyN4cuda3std3__44plusIfEEE10Policy1000EN6thrust24THRUST_300001_SM_1000_NS6detail15normal_iteratorINSD_10device_ptrIfEEEEPfyS9_ff6squareIfEEEvT0_T1_T2_T3_T4_T6_,@function
        .size           _ZN3cub18CUB_300001_SM_10006detail6reduce28DeviceReduceSingleTileKernelINS2_10policy_hubIfyN4cuda3std3__44plusIfEEE10Policy1000EN6thrust24THRUST_300001_SM_1000_NS6detail15normal_iteratorINSD_10device_ptrIfEEEEPfyS9_ff6squareIfEEEvT0_T1_T2_T3_T4_T6_,(.L_x_238 - _ZN3cub18CUB_300001_SM_10006detail6reduce28DeviceReduceSingleTileKernelINS2_10policy_hubIfyN4cuda3std3__44plusIfEEE10Policy1000EN6thrust24THRUST_300001_SM_1000_NS6detail15normal_iteratorINSD_10device_ptrIfEEEEPfyS9_ff6squareIfEEEvT0_T1_T2_T3_T4_T6_)
        .other          _ZN3cub18CUB_300001_SM_10006detail6reduce28DeviceReduceSingleTileKernelINS2_10policy_hubIfyN4cuda3std3__44plusIfEEE10Policy1000EN6thrust24THRUST_300001_SM_1000_NS6detail15normal_iteratorINSD_10device_ptrIfEEEEPfyS9_ff6squareIfEEEvT0_T1_T2_T3_T4_T6_,@"STO_CUDA_ENTRY STV_DEFAULT"
_ZN3cub18CUB_300001_SM_10006detail6reduce28DeviceReduceSingleTileKernelINS2_10policy_hubIfyN4cuda3std3__44plusIfEEE10Policy1000EN6thrust24THRUST_300001_SM_1000_NS6detail15normal_iteratorINSD_10device_ptrIfEEEEPfyS9_ff6squareIfEEEvT0_T1_T2_T3_T4_T6_:
.text._ZN3cub18CUB_300001_SM_10006detail6reduce28DeviceReduceSingleTileKernelINS2_10policy_hubIfyN4cuda3std3__44plusIfEEE10Policy1000EN6thrust24THRUST_300001_SM_1000_NS6detail15normal_iteratorINSD_10device_ptrIfEEEEPfyS9_ff6squareIfEEEvT0_T1_T2_T3_T4_T6_:
[----:B------:R-:W-:Y:S01]  /*0000*/  LDC R1, c[0x0][0x37c] ;  /* 0x0000df00ff017b82 */ /* 0x000fe20000000800 */
[----:B------:R-:W0:Y:S01]  /*0010*/  LDCU.64 UR4, c[0x0][0x390] ;  /* 0x00007200ff0477ac */ /* 0x000e220008000a00 */
[----:B------:R-:W1:Y:S01]  /*0020*/  LDCU.64 UR6, c[0x0][0x358] ;  /* 0x00006b00ff0677ac */ /* 0x000e620008000a00 */
[----:B0-----:R-:W-:Y:S02]  /*0030*/  MOV R0, UR4 ;  /* 0x0000000400007c02 */ /* 0x001fe40008000f00 */
[----:B------:R-:W-:Y:S02]  /*0040*/  MOV R4, UR5 ;  /* 0x0000000500047c02 */ /* 0x000fe40008000f00 */
[----:B------:R-:W-:-:S04]  /*0050*/  ISETP.NE.U32.AND P0, PT, R0, RZ, PT ;  /* 0x000000ff0000720c */ /* 0x000fc80003f05070 */
[----:B------:R-:W-:-:S13]  /*0060*/  ISETP.NE.AND.EX P0, PT, R4, RZ, PT, P0 ;  /* 0x000000ff0400720c */ /* 0x000fda0003f05300 */
        /* <DEDUP_REMOVED lines=8> */
.L_x_86:
[----:B------:R-:W-:Y:S01]  /*00f0*/  ISETP.GT.U32.AND P0, PT, R0, 0xfff, PT ;  /* 0x00000fff0000780c */ /* 0x000fe20003f04070 */
[----:B------:R-:W-:Y:S03]  /*0100*/  BSSY.RECONVERGENT B0, `(.L_x_87) ;  /* 0x0000204000007945 */ /* 0x000fe60003800200 */
[----:B------:R-:W-:-:S13]  /*0110*/  ISETP.GT.U32.AND.EX P0, PT, R4, RZ, PT, P0 ;  /* 0x000000ff0400720c */ /* 0x000fda0003f04100 */
[----:B------:R-:W-:Y:S05]  /*0120*/  @P0 BRA `(.L_x_88) ;  /* 0x0000000c00b00947 */ /* 0x000fea0003800000 */
[----:B------:R-:W0:Y:S01]  /*0130*/  S2R R5, SR_TID.X ;  /* 0x0000000000057919 */ /* 0x000e220000002100 */
[----:B------:R-:W-:Y:S01]  /*0140*/  BSSY.RECONVERGENT B1, `(.L_x_89) ;  /* 0x000000a000017945 */ /* 0x000fe20003800200 */
[----:B------:R-:W-:Y:S01]  /*0150*/  IMAD.MOV.U32 R6, RZ, RZ, RZ ;  /* 0x000000ffff067224 */ /* 0x000fe200078e00ff */
[----:B0-----:R-:W-:Y:S02]  /*0160*/  ISETP.GE.U32.AND P0, PT, R5, R0, PT ;  /* 0x000000000500720c */ /* 0x001fe40003f06070 */
[----:B------:R-:W-:-:S11]  /*0170*/  MOV R7, R5 ;  /* 0x0000000500077202 */ /* 0x000fd60000000f00 */
[----:B------:R-:W-:Y:S05]  /*0180*/  @P0 BRA `(.L_x_90) ;  /* 0x0000000000140947 */ /* 0x000fea0003800000 */
[----:B------:R-:W0:Y:S02]  /*0190*/  LDC.64 R2, c[0x0][0x380] ;  /* 0x0000e000ff027b82 */ /* 0x000e240000000a00 */
[----:B0-----:R-:W-:-:S06]  /*01a0*/  IMAD.WIDE.U32 R2, R5, 0x4, R2 ;  /* 0x0000000405027825 */ /* 0x001fcc00078e0002 */
[----:B------:R-:W2:Y:S01]  /*01b0*/  LDG.E R2, desc[UR6][R2.64] ;  /* 0x0000000602027981 */ /* 0x000ea2000c1e1900 */
[----:B------:R-:W-:Y:S01]  /*01c0*/  IADD3 R7, PT, PT, R5, 0x100, RZ ;  /* 0x0000010005077810 */ /* 0x000fe20007ffe0ff */
[----:B--2---:R-:W-:-:S07]  /*01d0*/  FMUL R6, R2, R2 ;  /* 0x0000000202067220 */ /* 0x004fce0000400000 */
.L_x_90:
[----:B------:R-:W-:Y:S05]  /*01e0*/  BSYNC.RECONVERGENT B1 ;  /* 0x0000000000017941 */ /* 0x000fea0003800200 */
.L_x_89:
[----:B------:R-:W-:Y:S01]  /*01f0*/  ISETP.GE.U32.AND P0, PT, R7, R0, PT ;  /* 0x000000000700720c */ /* 0x000fe20003f06070 */
[----:B------:R-:W-:-:S12]  /*0200*/  BSSY.RECONVERGENT B1, `(.L_x_91) ;  /* 0x000006d000017945 */ /* 0x000fd80003800200 */
[----:B------:R-:W-:Y:S05]  /*0210*/  @P0 BRA `(.L_x_92) ;  /* 0x0000000400ac0947 */ /* 0x000fea0003800000 */
[----:B------:R-:W-:Y:S01]  /*0220*/  LOP3.LUT R3, RZ, R7, RZ, 0x33, !PT ;  /* 0x00000007ff037212 */ /* 0x000fe200078e33ff */
[----:B------:R-:W-:Y:S04]  /*0230*/  BSSY.RECONVERGENT B2, `(.L_x_93) ;  /* 0x0000033000027945 */ /* 0x000fe80003800200 */
[----:B------:R-:W-:-:S05]  /*0240*/  IMAD.IADD R3, R3, 0x1, R0 ;  /* 0x0000000103037824 */ /* 0x000fca00078e0200 */
[C---:B------:R-:W-:Y:S02]  /*0250*/  ISETP.GE.U32.AND P0, PT, R3.reuse, 0xf00, PT ;  /* 0x00000f000300780c */ /* 0x040fe40003f06070 */
[----:B------:R-:W-:-:S04]  /*0260*/  LEA.HI R8, R3, 0x1, RZ, 0x18 ;  /* 0x0000000103087811 */ /* 0x000fc800078fc0ff */
[----:B------:R-:W-:-:S04]  /*0270*/  LOP3.LUT R22, R8, 0xf, RZ, 0xc0, !PT ;  /* 0x0000000f08167812 */ /* 0x000fc800078ec0ff */
[----:B------:R-:W-:-:S03]  /*0280*/  ISETP.NE.AND P1, PT, R22, RZ, PT ;  /* 0x000000ff1600720c */ /* 0x000fc60003f25270 */
[----:B------:R-:W-:Y:S10]  /*0290*/  @!P0 BRA `(.L_x_94) ;  /* 0x0000000000b08947 */ /* 0x000ff40003800000 */
[----:B------:R-:W0:Y:S01]  /*02a0*/  LDC.64 R2, c[0x0][0x380] ;  /* 0x0000e000ff027b82 */ /* 0x000e220000000a00 */
[----:B------:R-:W-:-:S04]  /*02b0*/  LOP3.LUT R9, R8, 0x1fffff0, RZ, 0xc0, !PT ;  /* 0x01fffff008097812 */ /* 0x000fc800078ec0ff */
[----:B------:R-:W-:Y:S01]  /*02c0*/  IADD3 R9, PT, PT, -R9, RZ, RZ ;  /* 0x000000ff09097210 */ /* 0x000fe20007ffe1ff */
[----:B0-----:R-:W-:-:S03]  /*02d0*/  IMAD.WIDE.U32 R2, R7, 0x4, R2 ;  /* 0x0000000407027825 */ /* 0x001fc600078e0002 */
[----:B------:R-:W-:-:S04]  /*02e0*/  IADD3 R2, P0, PT, R2, 0x2000, RZ ;  /* 0x0000200002027810 */ /* 0x000fc80007f1e0ff */
[----:B------:R-:W-:-:S09]  /*02f0*/  IADD3.X R3, PT, PT, RZ, R3, RZ, P0, !PT ;  /* 0x00000003ff037210 */ /* 0x000fd200007fe4ff */
.L_x_95:
        /* <DEDUP_REMOVED lines=16> */
[----:B------:R-:W-:Y:S01]  /*0400*/  VIADD R9, R9, 0x10 ;  /* 0x0000001009097836 */ /* 0x000fe20000000000 */
[----:B------:R-:W-:-:S04]  /*0410*/  IADD3 R7, PT, PT, R7, 0x1000, RZ ;  /* 0x0000100007077810 */ /* 0x000fc80007ffe0ff */
[----:B------:R-:W-:Y:S02]  /*0420*/  ISETP.NE.AND P0, PT, R9, RZ, PT ;  /* 0x000000ff0900720c */ /* 0x000fe40003f05270 */
[----:B0-----:R-:W-:-:S04]  /*0430*/  IADD3 R2, P2, PT, R2, 0x4000, RZ ;  /* 0x0000400002027810 */ /* 0x001fc80007f5e0ff */
[----:B------:R-:W-:Y:S01]  /*0440*/  IADD3.X R3, PT, PT, RZ, R3, RZ, P2, !PT ;  /* 0x00000003ff037210 */ /* 0x000fe200017fe4ff */
        /* <DEDUP_REMOVED lines=17> */
.L_x_94:
[----:B------:R-:W-:Y:S05]  /*0560*/  BSYNC.RECONVERGENT B2 ;  /* 0x0000000000027941 */ /* 0x000fea0003800200 */
.L_x_93:
[----:B------:R-:W-:Y:S05]  /*0570*/  @!P1 BRA `(.L_x_92) ;  /* 0x0000000000d49947 */ /* 0x000fea0003800000 */
[----:B------:R-:W-:Y:S01]  /*0580*/  ISETP.GE.U32.AND P0, PT, R22, 0x8, PT ;  /* 0x000000081600780c */ /* 0x000fe20003f06070 */
[----:B------:R-:W-:Y:S01]  /*0590*/  BSSY.RECONVERGENT B2, `(.L_x_96) ;  /* 0x0000017000027945 */ /* 0x000fe20003800200 */
[----:B------:R-:W-:-:S04]  /*05a0*/  LOP3.LUT R12, R8, 0x7, RZ, 0xc0, !PT ;  /* 0x00000007080c7812 */ /* 0x000fc800078ec0ff */
[----:B------:R-:W-:-:S07]  /*05b0*/  ISETP.NE.AND P1, PT, R12, RZ, PT ;  /* 0x000000ff0c00720c */ /* 0x000fce0003f25270 */
[----:B------:R-:W-:Y:S06]  /*05c0*/  @!P0 BRA `(.L_x_97) ;  /* 0x00000000004c8947 */ /* 0x000fec0003800000 */
[----:B------:R-:W0:Y:S02]  /*05d0*/  LDC.64 R2, c[0x0][0x380] ;  /* 0x0000e000ff027b82 */ /* 0x000e240000000a00 */
[----:B0-----:R-:W-:-:S05]  /*05e0*/  IMAD.WIDE R2, R7, 0x4, R2 ;  /* 0x0000000407027825 */ /* 0x001fca00078e0202 */
        /* <DEDUP_REMOVED lines=17> */
.L_x_97:
[----:B------:R-:W-:Y:S05]  /*0700*/  BSYNC.RECONVERGENT B2 ;  /* 0x0000000000027941 */ /* 0x000fea0003800200 */
.L_x_96:
        /* <DEDUP_REMOVED lines=17> */
.L_x_99:
[----:B------:R-:W-:Y:S05]  /*0820*/  BSYNC.RECONVERGENT B2 ;  /* 0x0000000000027941 */ /* 0x000fea0003800200 */
.L_x_98:
[----:B------:R-:W-:Y:S05]  /*0830*/  @!P1 BRA `(.L_x_92) ;  /* 0x0000000000249947 */ /* 0x000fea0003800000 */
[----:B------:R-:W0:Y:S01]  /*0840*/  LDC.64 R8, c[0x0][0x380] ;  /* 0x0000e000ff087b82 */ /* 0x000e220000000a00 */
[----:B------:R-:W-:-:S07]  /*0850*/  IADD3 R10, PT, PT, -R10, RZ, RZ ;  /* 0x000000ff0a0a7210 */ /* 0x000fce0007ffe1ff */
.L_x_100:
[----:B0-----:R-:W-:-:S06]  /*0860*/  IMAD.WIDE R2, R7, 0x4, R8 ;  /* 0x0000000407027825 */ /* 0x001fcc00078e0208 */
[----:B------:R-:W2:Y:S01]  /*0870*/  LDG.E R3, desc[UR6][R2.64] ;  /* 0x0000000602037981 */ /* 0x000ea2000c1e1900 */
[----:B------:R-:W-:Y:S01]  /*0880*/  VIADD R10, R10, 0x1 ;  /* 0x000000010a0a7836 */ /* 0x000fe20000000000 */
[----:B------:R-:W-:-:S04]  /*0890*/  IADD3 R7, PT, PT, R7, 0x100, RZ ;  /* 0x0000010007077810 */ /* 0x000fc80007ffe0ff */
[----:B------:R-:W-:Y:S01]  /*08a0*/  ISETP.NE.AND P0, PT, R10, RZ, PT ;  /* 0x000000ff0a00720c */ /* 0x000fe20003f05270 */
[----:B--2---:R-:W-:-:S12]  /*08b0*/  FFMA R6, R3, R3, R6 ;  /* 0x0000000303067223 */ /* 0x004fd80000000006 */
[----:B------:R-:W-:Y:S05]  /*08c0*/  @P0 BRA `(.L_x_100) ;  /* 0xfffffffc00e40947 */ /* 0x000fea000383ffff */
.L_x_92:
[----:B------:R-:W-:Y:S05]  /*08d0*/  BSYNC.RECONVERGENT B1 ;  /* 0x0000000000017941 */ /* 0x000fea0003800200 */
.L_x_91:
[----:B------:R-:W-:Y:S02]  /*08e0*/  ISETP.GE.U32.AND P0, PT, R0, 0x100, PT ;  /* 0x000001000000780c */ /* 0x000fe40003f06070 */
[----:B------:R-:W-:Y:S02]  /*08f0*/  MOV R9, R6 ;  /* 0x0000000600097202 */ /* 0x000fe40000000f00 */
[----:B------:R-:W-:-:S13]  /*0900*/  ISETP.GE.U32.AND.EX P0, PT, R4, RZ, PT, P0 ;  /* 0x000000ff0400720c */ /* 0x000fda0003f06100 */
[----:B------:R-:W-:Y:S05]  /*0910*/  @!P0 BRA `(.L_x_101) ;  /* 0x0000000000ac8947 */ /* 0x000fea0003800000 */
[----:B------:R-:W0:Y:S01]  /*0920*/  S2R R6, SR_LANEID ;  /* 0x0000000000067919 */ /* 0x000e220000000000 */
[----:B------:R-:W-:Y:S01]  /*0930*/  ISETP.NE.AND P5, PT, R5, RZ, PT ;  /* 0x000000ff0500720c */ /* 0x000fe20003fa5270 */
        /* <DEDUP_REMOVED lines=20> */
[----:B------:R-:W-:-:S04]  /*0a80*/  ISETP.GT.AND P0, PT, R6, 0xf, PT ;  /* 0x0000000f0600780c */ /* 0x000fc80003f04270 */
[----:B------:R-:W0:Y:S02]  /*0a90*/  SHFL.DOWN PT, R3, R0, 0x10, 0x1f ;  /* 0x0a001f0000037f89 */ /* 0x000e2400000e0000 */
[----:B0-----:R-:W-:-:S05]  /*0aa0*/  FADD R3, R0, R3 ;  /* 0x0000000300037221 */ /* 0x001fca0000000000 */
[----:B------:R1:W-:Y:S01]  /*0ab0*/  @!P1 STS [R2+0x8], R3 ;  /* 0x0000080302009388 */ /* 0x0003e20000000800 */
[----:B------:R-:W-:Y:S01]  /*0ac0*/  FSEL R8, R0, R3, P0 ;  /* 0x0000000300087208 */ /* 0x000fe20000000000 */
[----:B------:R-:W-:Y:S06]  /*0ad0*/  BAR.SYNC.DEFER_BLOCKING 0x0 ;  /* 0x0000000000007b1d */ /* 0x000fec0000010000 */
[----:B------:R-:W-:Y:S05]  /*0ae0*/  @P5 BRA `(.L_x_102) ;  /* 0x0000001400945947 */ /* 0x000fea0003800000 */
[----:B------:R-:W0:Y:S01]  /*0af0*/  S2UR UR5, SR_CgaCtaId ;  /* 0x00000000000579c3 */ /* 0x000e220000008800 */
[----:B------:R-:W-:Y:S02]  /*0b00*/  UMOV UR4, 0x400 ;  /* 0x0000040000047882 */ /* 0x000fe40000000000 */
[----:B0-----:R-:W-:-:S09]  /*0b10*/  ULEA UR4, UR5, UR4, 0x18 ;  /* 0x0000000405047291 */ /* 0x001fd2000f8ec0ff */
[----:B-1----:R-:W0:Y:S04]  /*0b20*/  LDS R3, [UR4+0xc] ;  /* 0x00000c04ff037984 */ /* 0x002e280008000800 */
        /* <DEDUP_REMOVED lines=10> */
.L_x_101:
[----:B------:R-:W0:Y:S01]  /*0bd0*/  S2R R8, SR_LANEID ;  /* 0x0000000000087919 */ /* 0x000e220000000000 */
[C---:B------:R-:W-:Y:S02]  /*0be0*/  LOP3.LUT R2, R5.reuse, 0x3e0, RZ, 0xc0, !PT ;  /* 0x000003e005027812 */ /* 0x040fe400078ec0ff */
[----:B------:R-:W-:Y:S02]  /*0bf0*/  ISETP.NE.AND P5, PT, R5, RZ, PT ;  /* 0x000000ff0500720c */ /* 0x000fe40003fa5270 */
[----:B------:R-:W-:Y:S02]  /*0c00*/  IADD3 R3, PT, PT, R2, 0x20, RZ ;  /* 0x0000002002037810 */ /* 0x000fe40007ffe0ff */
[----:B------:R-:W-:Y:S02]  /*0c10*/  LOP3.LUT R7, RZ, R2, RZ, 0x33, !PT ;  /* 0x00000002ff077212 */ /* 0x000fe400078e33ff */
[-C--:B------:R-:W-:Y:S02]  /*0c20*/  ISETP.GT.U32.AND P0, PT, R3, R0.reuse, PT ;  /* 0x000000000300720c */ /* 0x080fe40003f04070 */
[----:B------:R-:W-:-:S04]  /*0c30*/  IADD3 R7, PT, PT, R7, R0, RZ ;  /* 0x0000000007077210 */ /* 0x000fc80007ffe0ff */
[----:B------:R-:W-:-:S05]  /*0c40*/  SEL R7, R7, 0x1f, P0 ;  /* 0x0000001f07077807 */ /* 0x000fca0000000000 */
[----:B------:R-:W1:Y:S01]  /*0c50*/  SHFL.DOWN PT, R2, R9, 0x1, R7 ;  /* 0x0820000009027989 */ /* 0x000e6200000e0007 */
[C---:B0-----:R-:W-:Y:S01]  /*0c60*/  ISETP.GE.AND P0, PT, R8.reuse, R7, PT ;  /* 0x000000070800720c */ /* 0x041fe20003f06270 */
[C---:B------:R-:W-:Y:S01]  /*0c70*/  VIADD R6, R8.reuse, 0x2 ;  /* 0x0000000208067836 */ /* 0x040fe20000000000 */
[----:B------:R-:W-:-:S11]  /*0c80*/  ISETP.NE.AND P1, PT, R8, RZ, PT ;  /* 0x000000ff0800720c */ /* 0x000fd60003f25270 */
[----:B-1----:R-:W-:Y:S01]  /*0c90*/  @!P0 FADD R9, R2, R9 ;  /* 0x0000000902098221 */ /* 0x002fe20000000000 */
[----:B------:R-:W-:Y:S01]  /*0ca0*/  ISETP.GT.AND P0, PT, R6, R7, PT ;  /* 0x000000070600720c */ /* 0x000fe20003f04270 */
[----:B------:R-:W0:Y:S01]  /*0cb0*/  @!P1 S2R R11, SR_CgaCtaId ;  /* 0x00000000000b9919 */ /* 0x000e220000008800 */
[----:B------:R-:W-:Y:S02]  /*0cc0*/  IADD3 R6, PT, PT, R8, 0x4, RZ ;  /* 0x0000000408067810 */ /* 0x000fe40007ffe0ff */
[----:B------:R-:W-:Y:S01]  /*0cd0*/  @!P1 SHF.R.U32.HI R3, RZ, 0x3, R5 ;  /* 0x00000003ff039819 */ /* 0x000fe20000011605 */
[----:B------:R-:W1:Y:S03]  /*0ce0*/  SHFL.DOWN PT, R2, R9, 0x2, R7 ;  /* 0x0840000009027989 */ /* 0x000e6600000e0007 */
[----:B------:R-:W-:-:S05]  /*0cf0*/  @!P1 LOP3.LUT R3, R3, 0x7c, RZ, 0xc0, !PT ;  /* 0x0000007c03039812 */ /* 0x000fca00078ec0ff */
[----:B-1----:R-:W-:Y:S01]  /*0d00*/  @!P0 FADD R9, R9, R2 ;  /* 0x0000000209098221 */ /* 0x002fe20000000000 */
[-C--:B------:R-:W-:Y:S02]  /*0d10*/  ISETP.GT.AND P0, PT, R6, R7.reuse, PT ;  /* 0x000000070600720c */ /* 0x080fe40003f04270 */
[----:B------:R-:W-:Y:S02]  /*0d20*/  IADD3 R6, PT, PT, R8, 0x8, RZ ;  /* 0x0000000808067810 */ /* 0x000fe40007ffe0ff */
[----:B------:R-:W1:Y:S09]  /*0d30*/  SHFL.DOWN PT, R2, R9, 0x4, R7 ;  /* 0x0880000009027989 */ /* 0x000e7200000e0007 */
[----:B-1----:R-:W-:Y:S01]  /*0d40*/  @!P0 FADD R9, R9, R2 ;  /* 0x0000000209098221 */ /* 0x002fe20000000000 */
[----:B------:R-:W-:Y:S01]  /*0d50*/  ISETP.GT.AND P0, PT, R6, R7, PT ;  /* 0x000000070600720c */ /* 0x000fe20003f04270 */
[----:B------:R-:W-:-:S03]  /*0d60*/  VIADD R6, R8, 0x10 ;  /* 0x0000001008067836 */ /* 0x000fc60000000000 */
[----:B------:R-:W1:Y:S09]  /*0d70*/  SHFL.DOWN PT, R2, R9, 0x8, R7 ;  /* 0x0900000009027989 */ /* 0x000e7200000e0007 */
[----:B-1----:R-:W-:Y:S01]  /*0d80*/  @!P0 FADD R9, R9, R2 ;  /* 0x0000000209098221 */ /* 0x002fe20000000000 */
[----:B------:R-:W-:-:S02]  /*0d90*/  ISETP.GT.AND P0, PT, R6, R7, PT ;  /* 0x000000070600720c */ /* 0x000fc40003f04270 */
[----:B------:R-:W-:Y:S02]  /*0da0*/  @!P1 MOV R6, 0x400 ;  /* 0x0000040000069802 */ /* 0x000fe40000000f00 */
[----:B------:R-:W1:Y:S02]  /*0db0*/  SHFL.DOWN PT, R2, R9, 0x10, R7 ;  /* 0x0a00000009027989 */ /* 0x000e6400000e0007 */
[----:B0-----:R-:W-:-:S04]  /*0dc0*/  @!P1 LEA R6, R11, R6, 0x18 ;  /* 0x000000060b069211 */ /* 0x001fc800078ec0ff */
[----:B------:R-:W-:-:S03]  /*0dd0*/  @!P1 IADD3 R3, PT, PT, R3, R6, RZ ;  /* 0x0000000603039210 */ /* 0x000fc60007ffe0ff */
[----:B-1----:R-:W-:-:S05]  /*0de0*/  @!P0 FADD R9, R9, R2 ;  /* 0x0000000209098221 */ /* 0x002fca0000000000 */
[----:B------:R-:W-:-:S05]  /*0df0*/  MOV R8, R9 ;  /* 0x0000000900087202 */ /* 0x000fca0000000f00 */
[----:B------:R0:W-:Y:S01]  /*0e00*/  @!P1 STS [R3+0x8], R8 ;  /* 0x0000080803009388 */ /* 0x0001e20000000800 */
[----:B------:R-:W-:Y:S06]  /*0e10*/  BAR.SYNC.DEFER_BLOCKING 0x0 ;  /* 0x0000000000007b1d */ /* 0x000fec0000010000 */
[----:B------:R-:W-:Y:S05]  /*0e20*/  @P5 BRA `(.L_x_102) ;  /* 0x0000001000c45947 */ /* 0x000fea0003800000 */
[----:B------:R-:W1:Y:S01]  /*0e30*/  S2UR UR5, SR_CgaCtaId ;  /* 0x00000000000579c3 */ /* 0x000e620000008800 */
[----:B------:R-:W-:Y:S01]  /*0e40*/  UMOV UR4, 0x400 ;  /* 0x0000040000047882 */ /* 0x000fe20000000000 */
[C---:B------:R-:W-:Y:S02]  /*0e50*/  ISETP.GT.U32.AND P3, PT, R0.reuse, 0x20, PT ;  /* 0x000000200000780c */ /* 0x040fe40003f64070 */
[----:B------:R-:W-:Y:S02]  /*0e60*/  ISETP.GT.U32.AND P1, PT, R0, 0x40, PT ;  /* 0x000000400000780c */ /* 0x000fe40003f24070 */
[----:B------:R-:W-:Y:S02]  /*0e70*/  ISETP.GT.U32.AND.EX P3, PT, R4, RZ, PT, P3 ;  /* 0x000000ff0400720c */ /* 0x000fe40003f64130 */
[----:B------:R-:W-:Y:S02]  /*0e80*/  ISETP.GT.U32.AND P0, PT, R0, 0x60, PT ;  /* 0x000000600000780c */ /* 0x000fe40003f04070 */
[----:B------:R-:W-:-:S02]  /*0e90*/  ISETP.GT.U32.AND.EX P1, PT, R4, RZ, PT, P1 ;  /* 0x000000ff0400720c */ /* 0x000fc40003f24110 */
[----:B------:R-:W-:Y:S02]  /*0ea0*/  ISETP.GT.U32.AND P2, PT, R0, 0x80, PT ;  /* 0x000000800000780c */ /* 0x000fe40003f44070 */
[----:B------:R-:W-:Y:S02]  /*0eb0*/  ISETP.GT.U32.AND.EX P0, PT, R4, RZ, PT, P0 ;  /* 0x000000ff0400720c */ /* 0x000fe40003f04100 */
[----:B------:R-:W-:Y:S02]  /*0ec0*/  ISETP.GT.U32.AND P4, PT, R0, 0xa0, PT ;  /* 0x000000a00000780c */ /* 0x000fe40003f84070 */
[C---:B------:R-:W-:Y:S02]  /*0ed0*/  ISETP.GT.U32.AND.EX P2, PT, R4.reuse, RZ, PT, P2 ;  /* 0x000000ff0400720c */ /* 0x040fe40003f44120 */
[----:B------:R-:W-:Y:S01]  /*0ee0*/  ISETP.GT.U32.AND.EX P4, PT, R4, RZ, PT, P4 ;  /* 0x000000ff0400720c */ /* 0x000fe20003f84140 */
[----:B-1----:R-:W-:-:S09]  /*0ef0*/  ULEA UR4, UR5, UR4, 0x18 ;  /* 0x0000000405047291 */ /* 0x002fd2000f8ec0ff */
[----:B0-----:R-:W0:Y:S04]  /*0f00*/  LDS R3, [UR4+0xc] ;  /* 0x00000c04ff037984 */ /* 0x001e280008000800 */
[----:B------:R-:W1:Y:S04]  /*0f10*/  LDS.128 R12, [UR4+0x10] ;  /* 0x00001004ff0c7984 */ /* 0x000e680008000c00 */
[----:B------:R-:W2:Y:S01]  /*0f20*/  LDS.64 R6, [UR4+0x20] ;  /* 0x00002004ff067984 */ /* 0x000ea20008000a00 */
[----:B0-----:R-:W-:Y:S01]  /*0f30*/  @P3 FADD R8, R8, R3 ;  /* 0x0000000308083221 */ /* 0x001fe20000000000 */
[----:B------:R-:W-:-:S03]  /*0f40*/  ISETP.GT.U32.AND P3, PT, R0, 0xc0, PT ;  /* 0x000000c00000780c */ /* 0x000fc60003f64070 */
[----:B-1----:R-:W-:Y:S01]  /*0f50*/  @P1 FADD R8, R8, R12 ;  /* 0x0000000c08081221 */ /* 0x002fe20000000000 */
[----:B------:R-:W-:Y:S02]  /*0f60*/  ISETP.GT.U32.AND P1, PT, R0, 0xe0, PT ;  /* 0x000000e00000780c */ /* 0x000fe40003f24070 */
[----:B------:R-:W-:Y:S01]  /*0f70*/  ISETP.GT.U32.AND.EX P3, PT, R4, RZ, PT, P3 ;  /* 0x000000ff0400720c */ /* 0x000fe20003f64130 */
[----:B------:R-:W-:Y:S01]  /*0f80*/  @P0 FADD R8, R8, R13 ;  /* 0x0000000d08080221 */ /* 0x000fe20000000000 */
[----:B------:R-:W-:-:S03]  /*0f90*/  ISETP.GT.U32.AND.EX P1, PT, R4, RZ, PT, P1 ;  /* 0x000000ff0400720c */ /* 0x000fc60003f24110 */
[----:B------:R-:W-:-:S04]  /*0fa0*/  @P2 FADD R8, R8, R14 ;  /* 0x0000000e08082221 */ /* 0x000fc80000000000 */
[----:B------:R-:W-:-:S04]  /*0fb0*/  @P4 FADD R8, R8, R15 ;  /* 0x0000000f08084221 */ /* 0x000fc80000000000 */
[----:B--2---:R-:W-:-:S04]  /*0fc0*/  @P3 FADD R8, R8, R6 ;  /* 0x0000000608083221 */ /* 0x004fc80000000000 */
[----:B------:R-:W-:Y:S01]  /*0fd0*/  @P1 FADD R8, R8, R7 ;  /* 0x0000000708081221 */ /* 0x000fe20000000000 */
[----:B------:R-:W-:Y:S06]  /*0fe0*/  BRA `(.L_x_102) ;  /* 0x0000001000547947 */ /* 0x000fec0003800000 */
.L_x_88:
[----:B------:R-:W0:Y:S01]  /*0ff0*/  S2R R5, SR_TID.X ;  /* 0x0000000000057919 */ /* 0x000e220000002100 */
[----:B------:R-:W0:Y:S02]  /*1000*/  LDC.64 R2, c[0x0][0x380] ;  /* 0x0000e000ff027b82 */ /* 0x000e240000000a00 */
[----:B0-----:R-:W-:-:S05]  /*1010*/  IMAD.WIDE.U32 R2, R5, 0x4, R2 ;  /* 0x0000000405027825 */ /* 0x001fca00078e0002 */
        /* <DEDUP_REMOVED lines=15> */
[----:B------:R-:W5:Y:S01]  /*1110*/  LDG.E R7, desc[UR6][R2.64+0x3800] ;  /* 0x0038000602077981 */ /* 0x000f62000c1e1900 */
[----:B--2---:R-:W-:Y:S01]  /*1120*/  FMUL R14, R14, R14 ;  /* 0x0000000e0e0e7220 */ /* 0x004fe20000400000 */
[----:B---3--:R-:W-:-:S03]  /*1130*/  FMUL R16, R16, R16 ;  /* 0x0000001010107220 */ /* 0x008fc60000400000 */
[----:B----4-:R-:W-:Y:S01]  /*1140*/  FFMA R13, R13, R13, R14 ;  /* 0x0000000d0d0d7223 */ /* 0x010fe2000000000e */
[----:B-----5:R-:W-:Y:S01]  /*1150*/  FMUL R14, R21, R21 ;  /* 0x00000015150e7220 */ /* 0x020fe20000400000 */
[----:B------:R-:W-:-:S03]  /*1160*/  FFMA R16, R15, R15, R16 ;  /* 0x0000000f0f107223 */ /* 0x000fc60000000010 */
[----:B------:R-:W-:Y:S01]  /*1170*/  FFMA R14, R11, R11, R14 ;  /* 0x0000000b0b0e7223 */ /* 0x000fe2000000000e */
[----:B------:R-:W-:Y:S01]  /*1180*/  IADD3 R11, P1, PT, R0, -0x1000, RZ ;  /* 0xfffff000000b7810 */ /* 0x000fe20007f3e0ff */
[----:B------:R-:W-:Y:S01]  /*1190*/  FADD R16, R13, R16 ;  /* 0x000000100d107221 */ /* 0x000fe20000000000 */
[----:B------:R-:W-:Y:S02]  /*11a0*/  FMUL R13, R12, R12 ;  /* 0x0000000c0c0d7220 */ /* 0x000fe40000400000 */
[----:B------:R-:W-:Y:S02]  /*11b0*/  ISETP.GE.U32.AND P0, PT, R11, 0x1000, PT ;  /* 0x000010000b00780c */ /* 0x000fe40003f06070 */
[----:B------:R-:W-:Y:S01]  /*11c0*/  IADD3.X R12, PT, PT, R4, -0x1, RZ, P1, !PT ;  /* 0xffffffff040c7810 */ /* 0x000fe20000ffe4ff */
[----:B------:R-:W-:-:S03]  /*11d0*/  FMUL R15, R10, R10 ;  /* 0x0000000a0a0f7220 */ /* 0x000fc60000400000 */
[----:B------:R-:W-:Y:S01]  /*11e0*/  ISETP.GE.U32.AND.EX P0, PT, R12, RZ, PT, P0 ;  /* 0x000000ff0c00720c */ /* 0x000fe20003f06100 */
[----:B------:R-:W-:Y:S01]  /*11f0*/  FMUL R18, R18, R18 ;  /* 0x0000001212127220 */ /* 0x000fe20000400000 */
[----:B------:R-:W-:Y:S01]  /*1200*/  FMUL R20, R20, R20 ;  /* 0x0000001414147220 */ /* 0x000fe20000400000 */
[----:B------:R-:W-:Y:S02]  /*1210*/  FMUL R10, R9, R9 ;  /* 0x00000009090a7220 */ /* 0x000fe40000400000 */
[----:B------:R-:W-:Y:S01]  /*1220*/  FFMA R18, R17, R17, R18 ;  /* 0x0000001111127223 */ /* 0x000fe20000000012 */
[----:B------:R-:W-:Y:S01]  /*1230*/  FFMA R19, R19, R19, R20 ;  /* 0x0000001313137223 */ /* 0x000fe20000000014 */
[----:B------:R-:W-:Y:S01]  /*1240*/  FFMA R13, R8, R8, R13 ;  /* 0x00000008080d7223 */ /* 0x000fe2000000000d */
[----:B------:R-:W-:Y:S01]  /*1250*/  FFMA R15, R6, R6, R15 ;  /* 0x00000006060f7223 */ /* 0x000fe2000000000f */
[----:B------:R-:W-:Y:S01]  /*1260*/  FFMA R10, R7, R7, R10 ;  /* 0x00000007070a7223 */ /* 0x000fe2000000000a */
[----:B------:R-:W-:Y:S01]  /*1270*/  FADD R19, R18, R19 ;  /* 0x0000001312137221 */ /* 0x000fe20000000000 */
[----:B------:R-:W-:-:S02]  /*1280*/  FADD R13, R14, R13 ;  /* 0x0000000d0e0d7221 */ /* 0x000fc40000000000 */
[----:B------:R-:W-:Y:S01]  /*1290*/  FADD R10, R15, R10 ;  /* 0x0000000a0f0a7221 */ /* 0x000fe20000000000 */
[----:B------:R-:W-:Y:S01]  /*12a0*/  FADD R16, R16, R19 ;  /* 0x0000001310107221 */ /* 0x000fe20000000000 */
[----:B------:R-:W-:Y:S02]  /*12b0*/  HFMA2 R15, -RZ, RZ, 0, 0 ;  /* 0x00000000ff0f7431 */ /* 0x000fe400000001ff */
[----:B------:R-:W-:Y:S01]  /*12c0*/  FADD R7, R13, R10 ;  /* 0x0000000a0d077221 */ /* 0x000fe20000000000 */
[----:B------:R-:W-:-:S03]  /*12d0*/  IMAD.MOV.U32 R13, RZ, RZ, 0x1000 ;  /* 0x00001000ff0d7424 */ /* 0x000fc600078e00ff */
[----:B------:R-:W-:Y:S01]  /*12e0*/  FADD R10, R16, R7 ;  /* 0x00000007100a7221 */ /* 0x000fe20000000000 */
[----:B------:R-:W-:Y:S06]  /*12f0*/  @!P0 BRA `(.L_x_103) ;  /* 0x0000000000e08947 */ /* 0x000fec0003800000 */
[----:B------:R-:W0:Y:S01]  /*1300*/  LDC.64 R6, c[0x0][0x390] ;  /* 0x0000e400ff067b82 */ /* 0x000e220000000a00 */
[----:B------:R-:W-:Y:S02]  /*1310*/  MOV R13, 0x1000 ;  /* 0x00001000000d7802 */ /* 0x000fe40000000f00 */
[----:B------:R-:W-:-:S07]  /*1320*/  MOV R15, RZ ;  /* 0x000000ff000f7202 */ /* 0x000fce0000000f00 */
.L_x_105:
[----:B------:R-:W-:-:S04]  /*1330*/  LEA R8, P0, R13, R2, 0x2 ;  /* 0x000000020d087211 */ /* 0x000fc800078010ff */
[----:B------:R-:W-:-:S05]  /*1340*/  LEA.HI.X R9, R13, R3, R15, 0x2, P0 ;  /* 0x000000030d097211 */ /* 0x000fca00000f140f */
        /* <DEDUP_REMOVED lines=15> */
[----:B------:R2:W5:Y:S02]  /*1440*/  LDG.E R18, desc[UR6][R8.64+0x3c00] ;  /* 0x003c000608127981 */ /* 0x000564000c1e1900 */
[----:B--2---:R-:W-:Y:S01]  /*1450*/  FMUL R9, R0, R0 ;  /* 0x0000000000097220 */ /* 0x004fe20000400000 */
[----:B0-----:R-:W-:-:S02]  /*1460*/  IMAD.MOV.U32 R0, RZ, RZ, R6 ;  /* 0x000000ffff007224 */ /* 0x001fc400078e0006 */
[----:B---3--:R-:W-:Y:S01]  /*1470*/  FMUL R19, R19, R19 ;  /* 0x0000001313137220 */ /* 0x008fe20000400000 */
[----:B----4-:R-:W-:Y:S01]  /*1480*/  FMUL R28, R28, R28 ;  /* 0x0000001c1c1c7220 */ /* 0x010fe20000400000 */
[----:B-----5:R-:W-:Y:S01]  /*1490*/  FFMA R9, R14, R14, R9 ;  /* 0x0000000e0e097223 */ /* 0x020fe20000000009 */
[----:B------:R-:W-:Y:S01]  /*14a0*/  IADD3 R14, P1, PT, -R13, R0, RZ ;  /* 0x000000000d0e7210 */ /* 0x000fe20007f3e1ff */
[----:B------:R-:W-:Y:S01]  /*14b0*/  FFMA R8, R4, R4, R19 ;  /* 0x0000000404087223 */ /* 0x000fe20000000013 */
[----:B------:R-:W-:Y:S02]  /*14c0*/  MOV R4, R7 ;  /* 0x0000000700047202 */ /* 0x000fe40000000f00 */
[----:B------:R-:W-:Y:S01]  /*14d0*/  ISETP.GE.U32.AND P0, PT, R14, 0x1000, PT ;  /* 0x000010000e00780c */ /* 0x000fe20003f06070 */
[----:B------:R-:W-:Y:S01]  /*14e0*/  FFMA R28, R23, R23, R28 ;  /* 0x00000017171c7223 */ /* 0x000fe2000000001c */
[----:B------:R-:W-:Y:S01]  /*14f0*/  IADD3.X R14, PT, PT, ~R15, R4, RZ, P1, !PT ;  /* 0x000000040f0e7210 */ /* 0x000fe20000ffe5ff */
[----:B------:R-:W-:Y:S01]  /*1500*/  FMUL R27, R27, R27 ;  /* 0x0000001b1b1b7220 */ /* 0x000fe20000400000 */
[----:B------:R-:W-:Y:S01]  /*1510*/  FMUL R29, R26, R26 ;  /* 0x0000001a1a1d7220 */ /* 0x000fe20000400000 */
[----:B------:R-:W-:Y:S01]  /*1520*/  FMUL R23, R21, R21 ;  /* 0x0000001515177220 */ /* 0x000fe20000400000 */
[----:B------:R-:W-:Y:S01]  /*1530*/  FMUL R17, R17, R17 ;  /* 0x0000001111117220 */ /* 0x000fe20000400000 */
[----:B------:R-:W-:Y:S01]  /*1540*/  ISETP.GE.U32.AND.EX P0, PT, R14, RZ, PT, P0 ;  /* 0x000000ff0e00720c */ /* 0x000fe20003f06100 */
        /* <DEDUP_REMOVED lines=11> */
[----:B------:R-:W-:-:S04]  /*1600*/  FADD R9, R10, R9 ;  /* 0x000000090a097221 */ /* 0x000fc80000000000 */
[----:B------:R-:W-:Y:S01]  /*1610*/  FFMA R10, R18, R18, R9 ;  /* 0x00000012120a7223 */ /* 0x000fe20000000009 */
[----:B------:R-:W-:Y:S06]  /*1620*/  @!P0 BRA `(.L_x_104) ;  /* 0x00000008001c8947 */ /* 0x000fec0003800000 */
[----:B------:R-:W-:-:S04]  /*1630*/  IADD3 R13, P0, PT, R13, 0x1000, RZ ;  /* 0x000010000d0d7810 */ /* 0x000fc80007f1e0ff */
[----:B------:R-:W-:Y:S02]  /*1640*/  IADD3.X R15, PT, PT, RZ, R15, RZ, P0, !PT ;  /* 0x0000000fff0f7210 */ /* 0x000fe400007fe4ff */
[----:B------:R-:W-:-:S04]  /*1650*/  ISETP.GT.U32.AND P0, PT, R13, R11, PT ;  /* 0x0000000b0d00720c */ /* 0x000fc80003f04070 */
[----:B------:R-:W-:-:S13]  /*1660*/  ISETP.GT.U32.AND.EX P0, PT, R15, R12, PT, P0 ;  /* 0x0000000c0f00720c */ /* 0x000fda0003f04100 */
[----:B------:R-:W-:Y:S05]  /*1670*/  @!P0 BRA `(.L_x_105) ;  /* 0xfffffffc002c8947 */ /* 0x000fea000383ffff */
.L_x_103:
[----:B------:R-:W-:Y:S01]  /*1680*/  IMAD.IADD R2, R0, 0x1, -R13 ;  /* 0x0000000100027824 */ /* 0x000fe200078e0a0d */
[----:B------:R-:W-:Y:S01]  /*1690*/  ISETP.GE.U32.AND P1, PT, R13, R0, PT ;  /* 0x000000000d00720c */ /* 0x000fe20003f26070 */
[----:B------:R-:W-:Y:S03]  /*16a0*/  BSSY.RECONVERGENT B1, `(.L_x_104) ;  /* 0x000007f000017945 */ /* 0x000fe60003800200 */
[----:B------:R-:W-:-:S04]  /*16b0*/  ISETP.GE.AND P0, PT, R5, R2, PT ;  /* 0x000000020500720c */ /* 0x000fc80003f06270 */
[----:B------:R-:W-:-:S13]  /*16c0*/  ISETP.GE.U32.OR.EX P0, PT, R15, R4, P0, P1 ;  /* 0x000000040f00720c */ /* 0x000fda0000706510 */
[----:B------:R-:W-:Y:S05]  /*16d0*/  @P0 BRA `(.L_x_106) ;  /* 0x0000000400ec0947 */ /* 0x000fea0003800000 */
[-C--:B------:R-:W-:Y:S01]  /*16e0*/  LOP3.LUT R2, RZ, R5.reuse, RZ, 0x33, !PT ;  /* 0x00000005ff027212 */ /* 0x080fe200078e33ff */
[----:B------:R-:W-:Y:S03]  /*16f0*/  BSSY.RECONVERGENT B2, `(.L_x_107) ;  /* 0x0000038000027945 */ /* 0x000fe60003800200 */
[----:B------:R-:W-:Y:S02]  /*1700*/  IADD3 R2, PT, PT, -R13, R0, R2 ;  /* 0x000000000d027210 */ /* 0x000fe40007ffe102 */
[----:B------:R-:W-:Y:S02]  /*1710*/  MOV R0, R5 ;  /* 0x0000000500007202 */ /* 0x000fe40000000f00 */
[C---:B------:R-:W-:Y:S02]  /*1720*/  ISETP.GE.U32.AND P1, PT, R2.reuse, 0xf00, PT ;  /* 0x00000f000200780c */ /* 0x040fe40003f26070 */
[----:B------:R-:W-:-:S04]  /*1730*/  LEA.HI R4, R2, 0x1, RZ, 0x18 ;  /* 0x0000000102047811 */ /* 0x000fc800078fc0ff */
[----:B------:R-:W-:-:S04]  /*1740*/  LOP3.LUT R22, R4, 0xf, RZ, 0xc0, !PT ;  /* 0x0000000f04167812 */ /* 0x000fc800078ec0ff */
[----:B------:R-:W-:-:S03]  /*1750*/  ISETP.NE.AND P0, PT, R22, RZ, PT ;  /* 0x000000ff1600720c */ /* 0x000fc60003f05270 */
[----:B------:R-:W-:Y:S10]  /*1760*/  @!P1 BRA `(.L_x_108) ;  /* 0x0000000000c09947 */ /* 0x000ff40003800000 */
[----:B------:R-:W0:Y:S01]  /*1770*/  LDCU.64 UR4, c[0x0][0x380] ;  /* 0x00007000ff0477ac */ /* 0x000e220008000a00 */
[----:B------:R-:W-:Y:S02]  /*1780*/  IADD3 R3, P1, PT, R5, R13, RZ ;  /* 0x0000000d05037210 */ /* 0x000fe40007f3e0ff */
[----:B------:R-:W-:Y:S02]  /*1790*/  LOP3.LUT R7, R4, 0x1fffff0, RZ, 0xc0, !PT ;  /* 0x01fffff004077812 */ /* 0x000fe400078ec0ff */
[----:B------:R-:W-:-:S03]  /*17a0*/  IADD3.X R0, PT, PT, RZ, R15, RZ, P1, !PT ;  /* 0x0000000fff007210 */ /* 0x000fc60000ffe4ff */
[----:B------:R-:W-:Y:S01]  /*17b0*/  IMAD.MOV R7, RZ, RZ, -R7 ;  /* 0x000000ffff077224 */ /* 0x000fe200078e0a07 */
[----:B0-----:R-:W-:-:S04]  /*17c0*/  LEA R2, P2, R3, UR4, 0x2 ;  /* 0x0000000403027c11 */ /* 0x001fc8000f8410ff */
[----:B------:R-:W-:Y:S02]  /*17d0*/  IADD3 R2, P1, PT, R2, 0x2000, RZ ;  /* 0x0000200002027810 */ /* 0x000fe40007f3e0ff */
[----:B------:R-:W-:Y:S02]  /*17e0*/  LEA.HI.X R3, R3, UR5, R0, 0x2, P2 ;  /* 0x0000000503037c11 */ /* 0x000fe400090f1400 */
[----:B------:R-:W-:Y:S02]  /*17f0*/  MOV R0, R5 ;  /* 0x0000000500007202 */ /* 0x000fe40000000f00 */
[----:B------:R-:W-:-:S07]  /*1800*/  IADD3.X R3, PT, PT, RZ, R3, RZ, P1, !PT ;  /* 0x00000003ff037210 */ /* 0x000fce0000ffe4ff */
.L_x_109:
        /* <DEDUP_REMOVED lines=16> */
[----:B------:R-:W-:Y:S01]  /*1910*/  IADD3 R7, PT, PT, R7, 0x10, RZ ;  /* 0x0000001007077810 */ /* 0x000fe20007ffe0ff */
[----:B------:R-:W-:-:S03]  /*1920*/  VIADD R0, R0, 0x1000 ;  /* 0x0000100000007836 */ /* 0x000fc60000000000 */
        /* <DEDUP_REMOVED lines=20> */
.L_x_108:
[----:B------:R-:W-:Y:S05]  /*1a70*/  BSYNC.RECONVERGENT B2 ;  /* 0x0000000000027941 */ /* 0x000fea0003800200 */
.L_x_107:
[----:B------:R-:W-:Y:S05]  /*1a80*/  @!P0 BRA `(.L_x_106) ;  /* 0x0000000400008947 */ /* 0x000fea0003800000 */
[----:B------:R-:W-:Y:S01]  /*1a90*/  ISETP.GE.U32.AND P0, PT, R22, 0x8, PT ;  /* 0x000000081600780c */ /* 0x000fe20003f06070 */
[----:B------:R-:W-:Y:S01]  /*1aa0*/  BSSY.RECONVERGENT B2, `(.L_x_110) ;  /* 0x000001a000027945 */ /* 0x000fe20003800200 */
[----:B------:R-:W-:-:S04]  /*1ab0*/  LOP3.LUT R9, R4, 0x7, RZ, 0xc0, !PT ;  /* 0x0000000704097812 */ /* 0x000fc800078ec0ff */
[----:B------:R-:W-:-:S07]  /*1ac0*/  ISETP.NE.AND P1, PT, R9, RZ, PT ;  /* 0x000000ff0900720c */ /* 0x000fce0003f25270 */
[----:B------:R-:W-:Y:S06]  /*1ad0*/  @!P0 BRA `(.L_x_111) ;  /* 0x0000000000588947 */ /* 0x000fec0003800000 */
[----:B------:R-:W0:Y:S01]  /*1ae0*/  LDCU.64 UR4, c[0x0][0x380] ;  /* 0x00007000ff0477ac */ /* 0x000e220008000a00 */
[----:B------:R-:W-:-:S04]  /*1af0*/  IADD3 R3, P0, PT, R0, R13, RZ ;  /* 0x0000000d00037210 */ /* 0x000fc80007f1e0ff */
[----:B------:R-:W-:Y:S02]  /*1b00*/  IADD3.X R6, PT, PT, RZ, R15, RZ, P0, !PT ;  /* 0x0000000fff067210 */ /* 0x000fe400007fe4ff */
        /* <DEDUP_REMOVED lines=10> */
[----:B------:R-:W-:Y:S01]  /*1bb0*/  IADD3 R0, PT, PT, R0, 0x800, RZ ;  /* 0x0000080000007810 */ /* 0x000fe20007ffe0ff */
        /* <DEDUP_REMOVED lines=8> */
.L_x_111:
[----:B------:R-:W-:Y:S05]  /*1c40*/  BSYNC.RECONVERGENT B2 ;  /* 0x0000000000027941 */ /* 0x000fea0003800200 */
.L_x_110:
        /* <DEDUP_REMOVED lines=14> */
[----:B------:R-:W5:Y:S01]  /*1d30*/  LDG.E R12, desc[UR6][R2.64+0xc00] ;  /* 0x000c0006020c7981 */ /* 0x000f62000c1e1900 */
[----:B------:R-:W-:-:S02]  /*1d40*/  VIADD R0, R0, 0x400 ;  /* 0x0000040000007836 */ /* 0x000fc40000000000 */
[----:B--2---:R-:W-:-:S04]  /*1d50*/  FFMA R7, R7, R7, R10 ;  /* 0x0000000707077223 */ /* 0x004fc8000000000a */
[----:B---3--:R-:W-:-:S04]  /*1d60*/  FFMA R7, R4, R4, R7 ;  /* 0x0000000404077223 */ /* 0x008fc80000000007 */
[----:B----4-:R-:W-:-:S04]  /*1d70*/  FFMA R7, R8, R8, R7 ;  /* 0x0000000808077223 */ /* 0x010fc80000000007 */
[----:B-----5:R-:W-:-:S07]  /*1d80*/  FFMA R10, R12, R12, R7 ;  /* 0x0000000c0c0a7223 */ /* 0x020fce0000000007 */
.L_x_113:
[----:B------:R-:W-:Y:S05]  /*1d90*/  BSYNC.RECONVERGENT B2 ;  /* 0x0000000000027941 */ /* 0x000fea0003800200 */
.L_x_112:
[----:B------:R-:W-:Y:S05]  /*1da0*/  @!P1 BRA `(.L_x_106) ;  /* 0x0000000000389947 */ /* 0x000fea0003800000 */
[----:B------:R-:W0:Y:S01]  /*1db0*/  LDCU.64 UR4, c[0x0][0x380] ;  /* 0x00007000ff0477ac */ /* 0x000e220008000a00 */
[----:B------:R-:W-:Y:S02]  /*1dc0*/  IADD3 R7, P0, PT, R0, R13, RZ ;  /* 0x0000000d00077210 */ /* 0x000fe40007f1e0ff */
[----:B------:R-:W-:Y:S02]  /*1dd0*/  IADD3 R0, PT, PT, -R6, RZ, RZ ;  /* 0x000000ff06007210 */ /* 0x000fe40007ffe1ff */
[----:B------:R-:W-:Y:S02]  /*1de0*/  IADD3.X R4, PT, PT, RZ, R15, RZ, P0, !PT ;  /* 0x0000000fff047210 */ /* 0x000fe400007fe4ff */
[----:B0-----:R-:W-:-:S04]  /*1df0*/  LEA R2, P1, R7, UR4, 0x2 ;  /* 0x0000000407027c11 */ /* 0x001fc8000f8210ff */
[----:B------:R-:W-:-:S09]  /*1e00*/  LEA.HI.X R7, R7, UR5, R4, 0x2, P1 ;  /* 0x0000000507077c11 */ /* 0x000fd200088f1404 */
.L_x_114:
[----:B------:R-:W-:-:S06]  /*1e10*/  MOV R3, R7 ;  /* 0x0000000700037202 */ /* 0x000fcc0000000f00 */
[----:B------:R0:W2:Y:S01]  /*1e20*/  LDG.E R3, desc[UR6][R2.64] ;  /* 0x0000000602037981 */ /* 0x0000a2000c1e1900 */
[----:B------:R-:W-:-:S05]  /*1e30*/  VIADD R0, R0, 0x1 ;  /* 0x0000000100007836 */ /* 0x000fca0000000000 */
[----:B------:R-:W-:Y:S02]  /*1e40*/  ISETP.NE.AND P0, PT, R0, RZ, PT ;  /* 0x000000ff0000720c */ /* 0x000fe40003f05270 */
[----:B0-----:R-:W-:-:S04]  /*1e50*/  IADD3 R2, P1, PT, R2, 0x400, RZ ;  /* 0x0000040002027810 */ /* 0x001fc80007f3e0ff */
[----:B------:R-:W-:Y:S01]  /*1e60*/  IADD3.X R7, PT, PT, RZ, R7, RZ, P1, !PT ;  /* 0x00000007ff077210 */ /* 0x000fe20000ffe4ff */
[----:B--2---:R-:W-:-:S06]  /*1e70*/  FFMA R10, R3, R3, R10 ;  /* 0x00000003030a7223 */ /* 0x004fcc000000000a */
[----:B------:R-:W-:Y:S05]  /*1e80*/  @P0 BRA `(.L_x_114) ;  /* 0xfffffffc00e00947 */ /* 0x000fea000383ffff */
.L_x_106:
[----:B------:R-:W-:Y:S05]  /*1e90*/  BSYNC.RECONVERGENT B1 ;  /* 0x0000000000017941 */ /* 0x000fea0003800200 */
.L_x_104:
[----:B------:R-:W0:Y:S01]  /*1ea0*/  S2R R6, SR_LANEID ;  /* 0x0000000000067919 */ /* 0x000e220000000000 */
[----:B------:R-:W-:Y:S02]  /*1eb0*/  MOV R3, R10 ;  /* 0x0000000a00037202 */ /* 0x000fe40000000f00 */
[----:B------:R-:W-:-:S03]  /*1ec0*/  ISETP.NE.AND P5, PT, R5, RZ, PT ;  /* 0x000000ff0500720c */ /* 0x000fc60003fa5270 */
        /* <DEDUP_REMOVED lines=29> */
[----:B------:R-:W0:Y:S04]  /*20a0*/  LDS R3, [UR4+0xc] ;  /* 0x00000c04ff037984 */ /* 0x000e280008000800 */
[----:B--2---:R-:W1:Y:S04]  /*20b0*/  LDS.128 R4, [UR4+0x10] ;  /* 0x00001004ff047984 */ /* 0x004e680008000c00 */
        /* <DEDUP_REMOVED lines=8> */
.L_x_102:
[----:B------:R-:W-:Y:S05]  /*2140*/  BSYNC.RECONVERGENT B0 ;  /* 0x0000000000007941 */ /* 0x000fea0003800200 */
.L_x_87:
[----:B------:R-:W-:Y:S05]  /*2150*/  @P5 EXIT ;  /* 0x000000000000594d */ /* 0x000fea0003800000 */
[----:B01----:R-:W0:Y:S01]  /*2160*/  LDC.64 R2, c[0x0][0x388] ;  /* 0x0000e200ff027b82 */ /* 0x003e220000000a00 */
[----:B------:R-:W1:Y:S02]  /*2170*/  LDCU UR4, c[0x0][0x39c] ;  /* 0x00007380ff0477ac */ /* 0x000e640008000800 */
[----:B-1----:R-:W-:-:S05]  /*2180*/  FADD R5, R8, UR4 ;  /* 0x0000000408057e21 */ /* 0x002fca0008000000 */
[----:B0-----:R-:W-:Y:S01]  /*2190*/  STG.E desc[UR6][R2.64], R5 ;  /* 0x0000000502007986 */ /* 0x001fe2000c101906 */
[----:B------:R-:W-:Y:S05]  /*21a0*/  EXIT ;  /* 0x000000000000794d */ /* 0x000fea0003800000 */
.L_x_115:
        /* <DEDUP_REMOVED lines=13> */
.L_x_238:


//--------------------- .text._ZN3cub18CUB_300001_SM_10006detail6reduce28DeviceReduceSingleTileKernelINS2_10policy_hubIfjN4cuda3std3__44plusIfEEE10Policy1000EPfSC_iS9_ffNS7_10__identityEEEvT0_T1_T2_T3_T4_T6_ --------------------------
	.section	.text._ZN3cub18CUB_300001_SM_10006detail6reduce28DeviceReduceSingleTileKernelINS2_10policy_hubIfjN4cuda3std3__44plusIfEEE10Policy1000EPfSC_iS9_ffNS7_10__identityEEEvT0_T1_T2_T3_T4_T6_,"ax",@progbits
	.align	128
        .global         _ZN3cub18CUB_300001_SM_10006detail6reduce28DeviceReduceSingleTileKernelINS2_10policy_hubIfjN4cuda3std3__44plusIfEEE10Policy1000EPfSC_iS9_ffNS7_10__identityEEEvT0_T1_T2_T3_T4_T6_
        .type           _ZN3cub18CUB_300001_SM_10006detail6reduce28DeviceReduceSingleTileKernelINS2_10policy_hubIfjN4cuda3std3__44plusIfEEE10Policy1000EPfSC_iS9_ffNS7_10__identityEEEvT0_T1_T2_T3_T4_T6_,@function
        .size           _ZN3cub18CUB_300001_SM_10006detail6reduce28DeviceReduceSingleTileKernelINS2_10policy_hubIfjN4cuda3std3__44plusIfEEE10Policy1000EPfSC_iS9_ffNS7_10__identityEEEvT0_T1_T2_T3_T4_T6_,(.L_x_239 - _ZN3cub18CUB_300001_SM_10006detail6reduce28DeviceReduceSingleTileKernelINS2_10policy_hubIfjN4cuda3std3__44plusIfEEE10Policy1000EPfSC_iS9_ffNS7_10__identityEEEvT0_T1_T2_T3_T4_T6_)
        .other          _ZN3cub18CUB_300001_SM_10006detail6reduce28DeviceReduceSingleTileKernelINS2_10policy_hubIfjN4cuda3std3__44plusIfEEE10Policy1000EPfSC_iS9_ffNS7_10__identityEEEvT0_T1_T2_T3_T4_T6_,@"STO_CUDA_ENTRY STV_DEFAULT"
_ZN3cub18CUB_300001_SM_10006detail6reduce28DeviceReduceSingleTileKernelINS2_10policy_hubIfjN4cuda3std3__44plusIfEEE10Policy1000EPfSC_iS9_ffNS7_10__identityEEEvT0_T1_T2_T3_T4_T6_:
.text._ZN3cub18CUB_300001_SM_10006detail6reduce28DeviceReduceSingleTileKernelINS2_10policy_hubIfjN4cuda3std3__44plusIfEEE10Policy1000EPfSC_iS9_ffNS7_10__identityEEEvT0_T1_T2_T3_T4_T6_:
        /* <DEDUP_REMOVED lines=13> */
.L_x_116:
        /* <DEDUP_REMOVED lines=16> */
.L_x_121:
[----:B------:R-:W-:Y:S05]  /*01d0*/  BSYNC.RECONVERGENT B1 ;  /* 0x0000000000017941 */ /* 0x000fea0003800200 */
.L_x_120:
        /* <DEDUP_REMOVED lines=16> */
.L_x_126:
        /* <DEDUP_REMOVED lines=9> */
.L_x_125:
[----:B------:R-:W-:Y:S05]  /*0370*/  BSYNC.RECONVERGENT B2 ;  /* 0x0000000000027941 */ /* 0x000fea0003800200 */
.L_x_124:
        /* <DEDUP_REMOVED lines=8> */
.L_x_129:
        /* <DEDUP_REMOVED lines=43> */
.L_x_128:
[----:B------:R-:W-:Y:S05]  /*06b0*/  BSYNC.RECONVERGENT B2 ;  /* 0x0000000000027941 */ /* 0x000fea0003800200 */
.L_x_127:
        /* <DEDUP_REMOVED lines=26> */
.L_x_131:
[----:B------:R-:W-:Y:S05]  /*0860*/  BSYNC.RECONVERGENT B2 ;  /* 0x0000000000027941 */ /* 0x000fea0003800200 */
.L_x_130:
        /* <DEDUP_REMOVED lines=12> */
.L_x_123:
[----:B------:R-:W-:Y:S05]  /*0930*/  BSYNC.RECONVERGENT B1 ;  /* 0x0000000000017941 */ /* 0x000fea0003800200 */
.L_x_122:
        /* <DEDUP_REMOVED lines=10> */
[----:B------:R-:W1:Y:S06]  /*09e0*/  SHFL.DOWN PT, R3, R0, 0x2, 0x1f ;  /* 0x08401f0000037f89 */ /* 0x000e6c00000e0000 */
[----:B------:R-:W2:Y:S01]  /*09f0*/  @!P1 S2R R6, SR_CgaCtaId ;  /* 0x0000000000069919 */ /* 0x000ea20000008800 */
[----:B0-----:R-:W-:Y:S02]  /*0a00*/  @!P1 MOV R5, 0x400 ;  /* 0x0000040000059802 */ /* 0x001fe40000000f00 */
[----:B------:R-:W-:-:S04]  /*0a10*/  @!P1 SHF.R.U32.HI R4, RZ, 0x3, R2 ;  /* 0x00000003ff049819 */ /* 0x000fc80000011602 */
[----:B------:R-:W-:Y:S01]  /*0a20*/  @!P1 LOP3.LUT R4, R4, 0x7c, RZ, 0xc0, !PT ;  /* 0x0000007c04049812 */ /* 0x000fe200078ec0ff */
[----:B-1----:R-:W-:Y:S01]  /*0a30*/  @!P0 FADD R0, R0, R3 ;  /* 0x0000000300008221 */ /* 0x002fe20000000000 */
[----:B------:R-:W-:-:S04]  /*0a40*/  ISETP.GT.AND P0, PT, R8, 0x1b, PT ;  /* 0x0000001b0800780c */ /* 0x000fc80003f04270 */
[----:B------:R-:W0:Y:S01]  /*0a50*/  SHFL.DOWN PT, R3, R0, 0x4, 0x1f ;  /* 0x08801f0000037f89 */ /* 0x000e2200000e0000 */
[----:B--2---:R-:W-:-:S04]  /*0a60*/  @!P1 LEA R5, R6, R5, 0x18 ;  /* 0x0000000506059211 */ /* 0x004fc800078ec0ff */
        /* <DEDUP_REMOVED lines=16> */
[----:B0-----:R-:W0:Y:S04]  /*0b70*/  LDS.128 R4, [UR4+0x10] ;  /* 0x00001004ff047984 */ /* 0x001e280008000c00 */
[----:B------:R-:W1:Y:S04]  /*0b80*/  LDS.128 R12, [UR4+0x20] ;  /* 0x00002004ff0c7984 */ /* 0x000e680008000c00 */
[----:B------:R-:W2:Y:S04]  /*0b90*/  LDS.128 R8, [UR4+0x30] ;  /* 0x00003004ff087984 */ /* 0x000ea80008000c00 */
[----:B------:R-:W3:Y:S01]  /*0ba0*/  LDS.128 R16, [UR4+0x40] ;  /* 0x00004004ff107984 */ /* 0x000ee20008000c00 */
[----:B0-----:R-:W-:-:S04]  /*0bb0*/  FADD R5, R0, R5 ;  /* 0x0000000500057221 */ /* 0x001fc80000000000 */
[----:B------:R-:W-:-:S04]  /*0bc0*/  FADD R6, R5, R6 ;  /* 0x0000000605067221 */ /* 0x000fc80000000000 */
[----:B------:R-:W-:-:S04]  /*0bd0*/  FADD R7, R6, R7 ;  /* 0x0000000706077221 */ /* 0x000fc80000000000 */
[----:B-1----:R-:W-:-:S04]  /*0be0*/  FADD R12, R7, R12 ;  /* 0x0000000c070c7221 */ /* 0x002fc80000000000 */
[----:B------:R-:W-:-:S04]  /*0bf0*/  FADD R13, R12, R13 ;  /* 0x0000000d0c0d7221 */ /* 0x000fc80000000000 */
[----:B------:R-:W-:-:S04]  /*0c00*/  FADD R14, R13, R14 ;  /* 0x0000000e0d0e7221 */ /* 0x000fc80000000000 */
[----:B------:R-:W-:-:S04]  /*0c10*/  FADD R15, R14, R15 ;  /* 0x0000000f0e0f7221 */ /* 0x000fc80000000000 */
[----:B--2---:R-:W-:-:S04]  /*0c20*/  FADD R8, R15, R8 ;  /* 0x000000080f087221 */ /* 0x004fc80000000000 */
[----:B------:R-:W-:-:S04]  /*0c30*/  FADD R9, R8, R9 ;  /* 0x0000000908097221 */ /* 0x000fc80000000000 */
[----:B------:R-:W-:-:S04]  /*0c40*/  FADD R10, R9, R10 ;  /* 0x0000000a090a7221 */ /* 0x000fc80000000000 */
[----:B------:R-:W-:-:S04]  /*0c50*/  FADD R11, R10, R11 ;  /* 0x0000000b0a0b7221 */ /* 0x000fc80000000000 */
[----:B---3--:R-:W-:-:S04]  /*0c60*/  FADD R16, R11, R16 ;  /* 0x000000100b107221 */ /* 0x008fc80000000000 */
[----:B------:R-:W-:-:S04]  /*0c70*/  FADD R17, R16, R17 ;  /* 0x0000001110117221 */ /* 0x000fc80000000000 */
[----:B------:R-:W-:-:S04]  /*0c80*/  FADD R18, R17, R18 ;  /* 0x0000001211127221 */ /* 0x000fc80000000000 */
[----:B------:R-:W-:Y:S01]  /*0c90*/  FADD R0, R18, R19 ;  /* 0x0000001312007221 */ /* 0x000fe20000000000 */
[----:B------:R-:W-:Y:S06]  /*0ca0*/  BRA `(.L_x_133) ;  /* 0x0000003400707947 */ /* 0x000fec0003800000 */
.L_x_132:
        /* <DEDUP_REMOVED lines=23> */
[-C--:B------:R-:W-:Y:S02]  /*0e20*/  ISETP.GT.AND P0, PT, R5, R4.reuse, PT ;  /* 0x000000040500720c */ /* 0x080fe40003f04270 */
[----:B------:R-:W-:Y:S02]  /*0e30*/  IADD3 R5, PT, PT, R9, 0x10, RZ ;  /* 0x0000001009057810 */ /* 0x000fe40007ffe0ff */
        /* <DEDUP_REMOVED lines=20> */
[----:B------:R-:W0:Y:S04]  /*0f80*/  LDS.128 R16, [UR4+0x10] ;  /* 0x00001004ff107984 */ /* 0x000e280008000c00 */
[----:B----4-:R-:W1:Y:S04]  /*0f90*/  LDS.128 R4, [UR4+0x20] ;  /* 0x00002004ff047984 */ /* 0x010e680008000c00 */
[----:B------:R-:W2:Y:S04]  /*0fa0*/  LDS.128 R8, [UR4+0x30] ;  /* 0x00003004ff087984 */ /* 0x000ea80008000c00 */
[----:B------:R-:W3:Y:S01]  /*0fb0*/  LDS.128 R12, [UR4+0x40] ;  /* 0x00004004ff0c7984 */ /* 0x000ee20008000c00 */
[----:B0-----:R-:W-:Y:S01]  /*0fc0*/  @P2 FADD R0, R0, R17 ;  /* 0x0000001100002221 */ /* 0x001fe20000000000 */
[----:B------:R-:W-:-:S03]  /*0fd0*/  ISETP.GT.AND P2, PT, R3, 0x80, PT ;  /* 0x000000800300780c */ /* 0x000fc60003f44270 */
[----:B------:R-:W-:Y:S01]  /*0fe0*/  @P3 FADD R0, R0, R18 ;  /* 0x0000001200003221 */ /* 0x000fe20000000000 */
[----:B------:R-:W-:-:S03]  /*0ff0*/  ISETP.GT.AND P3, PT, R3, 0xa0, PT ;  /* 0x000000a00300780c */ /* 0x000fc60003f64270 */
[----:B------:R-:W-:Y:S01]  /*1000*/  @P1 FADD R0, R0, R19 ;  /* 0x0000001300001221 */ /* 0x000fe20000000000 */
[----:B------:R-:W-:-:S05]  /*1010*/  ISETP.GT.AND P1, PT, R3, 0xe0, PT ;  /* 0x000000e00300780c */ /* 0x000fca0003f24270 */
[----:B-1----:R-:W-:Y:S01]  /*1020*/  @P2 FADD R0, R0, R4 ;  /* 0x0000000400002221 */ /* 0x002fe20000000000 */
[----:B------:R-:W-:-:S03]  /*1030*/  ISETP.GT.AND P2, PT, R3, 0x100, PT ;  /* 0x000001000300780c */ /* 0x000fc60003f44270 */
[----:B------:R-:W-:Y:S01]  /*1040*/  @P3 FADD R0, R0, R5 ;  /* 0x0000000500003221 */ /* 0x000fe20000000000 */
[----:B------:R-:W-:-:S03]  /*1050*/  ISETP.GT.AND P3, PT, R3, 0x120, PT ;  /* 0x000001200300780c */ /* 0x000fc60003f64270 */
[----:B------:R-:W-:Y:S01]  /*1060*/  @P4 FADD R0, R0, R6 ;  /* 0x0000000600004221 */ /* 0x000fe20000000000 */
[----:B------:R-:W-:-:S03]  /*1070*/  ISETP.GT.AND P4, PT, R3, 0x140, PT ;  /* 0x000001400300780c */ /* 0x000fc60003f84270 */
[----:B------:R-:W-:Y:S01]  /*1080*/  @P1 FADD R0, R0, R7 ;  /* 0x0000000700001221 */ /* 0x000fe20000000000 */
[----:B------:R-:W-:-:S03]  /*1090*/  ISETP.GT.AND P1, PT, R3, 0x160, PT ;  /* 0x000001600300780c */ /* 0x000fc60003f24270 */
[----:B--2---:R-:W-:Y:S01]  /*10a0*/  @P2 FADD R0, R0, R8 ;  /* 0x0000000800002221 */ /* 0x004fe20000000000 */
[----:B------:R-:W-:-:S03]  /*10b0*/  ISETP.GT.AND P2, PT, R3, 0x180, PT ;  /* 0x000001800300780c */ /* 0x000fc60003f44270 */
[----:B------:R-:W-:Y:S01]  /*10c0*/  @P3 FADD R0, R0, R9 ;  /* 0x0000000900003221 */ /* 0x000fe20000000000 */
[----:B------:R-:W-:-:S03]  /*10d0*/  ISETP.GT.AND P3, PT, R3, 0x1a0, PT ;  /* 0x000001a00300780c */ /* 0x000fc60003f64270 */
[----:B------:R-:W-:Y:S01]  /*10e0*/  @P4 FADD R0, R0, R10 ;  /* 0x0000000a00004221 */ /* 0x000fe20000000000 */
[----:B------:R-:W-:-:S03]  /*10f0*/  ISETP.GT.AND P4, PT, R3, 0x1c0, PT ;  /* 0x000001c00300780c */ /* 0x000fc60003f84270 */
[----:B------:R-:W-:Y:S01]  /*1100*/  @P1 FADD R0, R0, R11 ;  /* 0x0000000b00001221 */ /* 0x000fe20000000000 */
[----:B------:R-:W-:-:S03]  /*1110*/  ISETP.GT.AND P1, PT, R3, 0x1e0, PT ;  /* 0x000001e00300780c */ /* 0x000fc60003f24270 */
[----:B---3--:R-:W-:-:S04]  /*1120*/  @P2 FADD R0, R0, R12 ;  /* 0x0000000c00002221 */ /* 0x008fc80000000000 */
[----:B------:R-:W-:-:S04]  /*1130*/  @P3 FADD R0, R0, R13 ;  /* 0x0000000d00003221 */ /* 0x000fc80000000000 */
[----:B------:R-:W-:-:S04]  /*1140*/  @P4 FADD R0, R0, R14 ;  /* 0x0000000e00004221 */ /* 0x000fc80000000000 */
[----:B------:R-:W-:Y:S01]  /*1150*/  @P1 FADD R0, R0, R15 ;  /* 0x0000000f00001221 */ /* 0x000fe20000000000 */
[----:B------:R-:W-:Y:S06]  /*1160*/  BRA `(.L_x_133) ;  /* 0x0000003000407947 */ /* 0x000fec0003800000 */
.L_x_119:
[----:B------:R-:W0:Y:S01]  /*1170*/  S2R R2, SR_TID.X ;  /* 0x0000000000027919 */ /* 0x000e220000002100 */
[----:B------:R-:W1:Y:S01]  /*1180*/  LDC.64 R4, c[0x0][0x380] ;  /* 0x0000e000ff047b82 */ /* 0x000e620000000a00 */
[----:B0-----:R-:W-:-:S05]  /*1190*/  SHF.L.U32 R7, R2, 0x1, RZ ;  /* 0x0000000102077819 */ /* 0x001fca00000006ff */
[----:B-1----:R-:W-:-:S05]  /*11a0*/  IMAD.WIDE.U32 R4, R7, 0x4, R4 ;  /* 0x0000000407047825 */ /* 0x002fca00078e0004 */
[----:B------:R-:W2:Y:S04]  /*11b0*/  LDG.E.64.CONSTANT R14, desc[UR6][R4.64] ;  /* 0x00000006040e7981 */ /* 0x000ea8000c1e9b00 */
[----:B------:R-:W3:Y:S04]  /*11c0*/  LDG.E.64.CONSTANT R16, desc[UR6][R4.64+0x1000] ;  /* 0x0010000604107981 */ /* 0x000ee8000c1e9b00 */
[----:B------:R-:W4:Y:S04]  /*11d0*/  LDG.E.64.CONSTANT R18, desc[UR6][R4.64+0x2000] ;  /* 0x0020000604127981 */ /* 0x000f28000c1e9b00 */
[----:B------:R-:W5:Y:S04]  /*11e0*/  LDG.E.64.CONSTANT R20, desc[UR6][R4.64+0x3000] ;  /* 0x0030000604147981 */ /* 0x000f68000c1e9b00 */
[----:B------:R-:W5:Y:S04]  /*11f0*/  LDG.E.64.CONSTANT R12, desc[UR6][R4.64+0x4000] ;  /* 0x00400006040c7981 */ /* 0x000f68000c1e9b00 */
[----:B------:R-:W5:Y:S04]  /*1200*/  LDG.E.64.CONSTANT R10, desc[UR6][R4.64+0x5000] ;  /* 0x00500006040a7981 */ /* 0x000f68000c1e9b00 */
[----:B------:R-:W5:Y:S04]  /*1210*/  LDG.E.64.CONSTANT R6, desc[UR6][R4.64+0x6000] ;  /* 0x0060000604067981 */ /* 0x000f68000c1e9b00 */
[----:B------:R-:W5:Y:S01]  /*1220*/  LDG.E.64.CONSTANT R8, desc[UR6][R4.64+0x7000] ;  /* 0x0070000604087981 */ /* 0x000f62000c1e9b00 */
[----:B------:R-:W-:Y:S01]  /*1230*/  ISETP.GE.U32.AND P0, PT, R3, 0x4000, PT ;  /* 0x000040000300780c */ /* 0x000fe20003f06070 */
[----:B--2---:R-:W-:Y:S01]  /*1240*/  FADD R14, R14, R15 ;  /* 0x0000000f0e0e7221 */ /* 0x004fe20000000000 */
[----:B---3--:R-:W-:Y:S01]  /*1250*/  FADD R17, R16, R17 ;  /* 0x0000001110117221 */ /* 0x008fe20000000000 */
[----:B----4-:R-:W-:-:S03]  /*1260*/  FADD R18, R18, R19 ;  /* 0x0000001312127221 */ /* 0x010fc60000000000 */
[----:B------:R-:W-:Y:S01]  /*1270*/  FADD R14, R14, R17 ;  /* 0x000000110e0e7221 */ /* 0x000fe20000000000 */
[----:B-----5:R-:W-:Y:S01]  /*1280*/  FADD R21, R20, R21 ;  /* 0x0000001514157221 */ /* 0x020fe20000000000 */
[----:B------:R-:W-:Y:S02]  /*1290*/  HFMA2 R20, -RZ, RZ, 0, 0.0078125 ;  /* 0x00002000ff147431 */ /* 0x000fe400000001ff */
[----:B------:R-:W-:Y:S01]  /*12a0*/  FADD R12, R12, R13 ;  /* 0x0000000d0c0c7221 */ /* 0x000fe20000000000 */
[----:B------:R-:W-:Y:S01]  /*12b0*/  FADD R21, R18, R21 ;  /* 0x0000001512157221 */ /* 0x000fe20000000000 */
[----:B------:R-:W-:-:S03]  /*12c0*/  FADD R11, R10, R11 ;  /* 0x0000000b0a0b7221 */ /* 0x000fc60000000000 */
[----:B------:R-:W-:Y:S01]  /*12d0*/  FADD R14, R14, R21 ;  /* 0x000000150e0e7221 */ /* 0x000fe20000000000 */
[----:B------:R-:W-:Y:S01]  /*12e0*/  FADD R6, R6, R7 ;  /* 0x0000000706067221 */ /* 0x000fe20000000000 */
[----:B------:R-:W-:Y:S01]  /*12f0*/  FADD R11, R12, R11 ;  /* 0x0000000b0c0b7221 */ /* 0x000fe20000000000 */
[----:B------:R-:W-:-:S04]  /*1300*/  FADD R9, R8, R9 ;  /* 0x0000000908097221 */ /* 0x000fc80000000000 */
[----:B------:R-:W-:-:S04]  /*1310*/  FADD R6, R6, R9 ;  /* 0x0000000906067221 */ /* 0x000fc80000000000 */
[----:B------:R-:W-:-:S04]  /*1320*/  FADD R11, R11, R6 ;  /* 0x000000060b0b7221 */ /* 0x000fc80000000000 */
[----:B------:R-:W-:Y:S01]  /*1330*/  FADD R0, R14, R11 ;  /* 0x0000000b0e007221 */ /* 0x000fe20000000000 */
[----:B------:R-:W-:Y:S06]  /*1340*/  @!P0 BRA `(.L_x_134) ;  /* 0x00000000008c8947 */ /* 0x000fec0003800000 */
[----:B------:R-:W0:Y:S01]  /*1350*/  LDC R24, c[0x0][0x390] ;  /* 0x0000e400ff187b82 */ /* 0x000e220000000800 */
[----:B------:R-:W-:Y:S02]  /*1360*/  IADD3 R21, PT, PT, R3, -0x2000, RZ ;  /* 0xffffe00003157810 */ /* 0x000fe40007ffe0ff */
[----:B------:R-:W-:-:S07]  /*1370*/  MOV R20, 0x2000 ;  /* 0x0000200000147802 */ /* 0x000fce0000000f00 */
.L_x_136:
[----:B------:R-:W-:-:S05]  /*1380*/  IMAD.WIDE R26, R20, 0x4, R4 ;  /* 0x00000004141a7825 */ /* 0x000fca00078e0204 */
[----:B------:R-:W2:Y:S04]  /*1390*/  LDG.E.64.CONSTANT R14, desc[UR6][R26.64+0x6000] ;  /* 0x006000061a0e7981 */ /* 0x000ea8000c1e9b00 */
[----:B------:R-:W2:Y:S04]  /*13a0*/  LDG.E.64.CONSTANT R6, desc[UR6][R26.64+0x7000] ;  /* 0x007000061a067981 */ /* 0x000ea8000c1e9b00 */
[----:B------:R-:W3:Y:S04]  /*13b0*/  LDG.E.64.CONSTANT R22, desc[UR6][R26.64] ;  /* 0x000000061a167981 */ /* 0x000ee8000c1e9b00 */
[----:B------:R-:W4:Y:S04]  /*13c0*/  LDG.E.64.CONSTANT R18, desc[UR6][R26.64+0x1000] ;  /* 0x001000061a127981 */ /* 0x000f28000c1e9b00 */
[----:B------:R-:W5:Y:S04]  /*13d0*/  LDG.E.64.CONSTANT R16, desc[UR6][R26.64+0x2000] ;  /* 0x002000061a107981 */ /* 0x000f68000c1e9b00 */
[----:B------:R-:W5:Y:S04]  /*13e0*/  LDG.E.64.CONSTANT R12, desc[UR6][R26.64+0x3000] ;  /* 0x003000061a0c7981 */ /* 0x000f68000c1e9b00 */
[----:B------:R-:W5:Y:S04]  /*13f0*/  LDG.E.64.CONSTANT R10, desc[UR6][R26.64+0x4000] ;  /* 0x004000061a0a7981 */ /* 0x000f68000c1e9b00 */
[----:B------:R-:W5:Y:S01]  /*1400*/  LDG.E.64.CONSTANT R8, desc[UR6][R26.64+0x5000] ;  /* 0x005000061a087981 */ /* 0x000f62000c1e9b00 */
[----:B0-----:R-:W-:Y:S01]  /*1410*/  MOV R3, R24 ;  /* 0x0000001800037202 */ /* 0x001fe20000000f00 */
[----:B--2---:R-:W-:-:S03]  /*1420*/  FADD R15, R15, R6 ;  /* 0x000000060f0f7221 */ /* 0x004fc60000000000 */
[----:B------:R-:W-:Y:S01]  /*1430*/  IADD3 R6, PT, PT, -R20, R3, RZ ;  /* 0x0000000314067210 */ /* 0x000fe20007ffe1ff */
[----:B---3--:R-:W-:-:S03]  /*1440*/  FADD R0, R22, R0 ;  /* 0x0000000016007221 */ /* 0x008fc60000000000 */
[----:B------:R-:W-:Y:S01]  /*1450*/  ISETP.GE.AND P0, PT, R6, 0x2000, PT ;  /* 0x000020000600780c */ /* 0x000fe20003f06270 */
[----:B----4-:R-:W-:Y:S01]  /*1460*/  FADD R23, R23, R18 ;  /* 0x0000001217177221 */ /* 0x010fe20000000000 */
[----:B-----5:R-:W-:Y:S01]  /*1470*/  FADD R18, R19, R16 ;  /* 0x0000001013127221 */ /* 0x020fe20000000000 */
[----:B------:R-:W-:Y:S01]  /*1480*/  FADD R17, R17, R12 ;  /* 0x0000000c11117221 */ /* 0x000fe20000000000 */
[----:B------:R-:W-:Y:S01]  /*1490*/  FADD R12, R13, R10 ;  /* 0x0000000a0d0c7221 */ /* 0x000fe20000000000 */
[----:B------:R-:W-:Y:S01]  /*14a0*/  FADD R11, R11, R8 ;  /* 0x000000080b0b7221 */ /* 0x000fe20000000000 */
[----:B------:R-:W-:Y:S01]  /*14b0*/  FADD R8, R9, R14 ;  /* 0x0000000e09087221 */ /* 0x000fe20000000000 */
[----:B------:R-:W-:Y:S01]  /*14c0*/  FADD R0, R0, R23 ;  /* 0x0000001700007221 */ /* 0x000fe20000000000 */
[----:B------:R-:W-:Y:S01]  /*14d0*/  FADD R17, R18, R17 ;  /* 0x0000001112117221 */ /* 0x000fe20000000000 */
[----:B------:R-:W-:Y:S01]  /*14e0*/  FADD R11, R12, R11 ;  /* 0x0000000b0c0b7221 */ /* 0x000fe20000000000 */
[----:B------:R-:W-:-:S02]  /*14f0*/  FADD R8, R8, R15 ;  /* 0x0000000f08087221 */ /* 0x000fc40000000000 */
[----:B------:R-:W-:Y:S02]  /*1500*/  FADD R0, R0, R17 ;  /* 0x0000001100007221 */ /* 0x000fe40000000000 */
[----:B------:R-:W-:-:S04]  /*1510*/  FADD R11, R11, R8 ;  /* 0x000000080b0b7221 */ /* 0x000fc80000000000 */
[----:B------:R-:W-:-:S04]  /*1520*/  FADD R11, R0, R11 ;  /* 0x0000000b000b7221 */ /* 0x000fc80000000000 */
[----:B------:R-:W-:Y:S01]  /*1530*/  FADD R0, R7, R11 ;  /* 0x0000000b07007221 */ /* 0x000fe20000000000 */
[----:B------:R-:W-:Y:S06]  /*1540*/  @!P0 BRA `(.L_x_135) ;  /* 0x0000000800308947 */ /* 0x000fec0003800000 */
[----:B------:R-:W-:-:S04]  /*1550*/  IADD3 R20, PT, PT, R20, 0x2000, RZ ;  /* 0x0000200014147810 */ /* 0x000fc80007ffe0ff */
[----:B------:R-:W-:-:S13]  /*1560*/  ISETP.GT.AND P0, PT, R20, R21, PT ;  /* 0x000000151400720c */ /* 0x000fda0003f04270 */
[----:B------:R-:W-:Y:S05]  /*1570*/  @!P0 BRA `(.L_x_136) ;  /* 0xfffffffc00808947 */ /* 0x000fea000383ffff */
.L_x_134:
        /* <DEDUP_REMOVED lines=20> */
.L_x_140:
        /* <DEDUP_REMOVED lines=8> */
.L_x_139:
[----:B------:R-:W-:Y:S05]  /*1740*/  BSYNC.RECONVERGENT B2 ;  /* 0x0000000000027941 */ /* 0x000fea0003800200 */
.L_x_138:
[----:B------:R-:W-:Y:S05]  /*1750*/  @!P1 BRA `(.L_x_137) ;  /* 0x0000000400a89947 */ /* 0x000fea0003800000 */
[----:B------:R-:W0:Y:S01]  /*1760*/  LDCU.64 UR4, c[0x0][0x380] ;  /* 0x00007000ff0477ac */ /* 0x000e220008000a00 */
[----:B------:R-:W-:Y:S01]  /*1770*/  IADD3 R5, PT, PT, R11, -R10, RZ ;  /* 0x8000000a0b057210 */ /* 0x000fe20007ffe0ff */
[----:B------:R-:W-:Y:S01]  /*1780*/  BSSY.RECONVERGENT B2, `(.L_x_141) ;  /* 0x000003b000027945 */ /* 0x000fe20003800200 */
[----:B------:R-:W-:Y:S02]  /*1790*/  IADD3 R3, P0, PT, R10, R20, RZ ;  /* 0x000000140a037210 */ /* 0x000fe40007f1e0ff */
[----:B------:R-:W-:Y:S02]  /*17a0*/  ISETP.GT.AND P1, PT, R5, 0x1800, PT ;  /* 0x000018000500780c */ /* 0x000fe40003f24270 */
[----:B------:R-:W-:Y:S02]  /*17b0*/  IADD3.X R6, PT, PT, RZ, RZ, RZ, P0, !PT ;  /* 0x000000ffff067210 */ /* 0x000fe400007fe4ff */
[----:B0-----:R-:W-:-:S04]  /*17c0*/  LEA R4, P0, R3, UR4, 0x2 ;  /* 0x0000000403047c11 */ /* 0x001fc8000f8010ff */
[----:B------:R-:W-:Y:S02]  /*17d0*/  LEA.HI.X R3, R3, UR5, R6, 0x2, P0 ;  /* 0x0000000503037c11 */ /* 0x000fe400080f1406 */
[----:B------:R-:W-:-:S04]  /*17e0*/  IADD3 R4, P0, PT, R4, 0x1000, RZ ;  /* 0x0000100004047810 */ /* 0x000fc80007f1e0ff */
[----:B------:R-:W-:Y:S02]  /*17f0*/  IADD3.X R5, PT, PT, RZ, R3, RZ, P0, !PT ;  /* 0x00000003ff057210 */ /* 0x000fe400007fe4ff */
[----:B------:R-:W-:Y:S02]  /*1800*/  PLOP3.LUT P0, PT, PT, PT, PT, 0x80, 0x8 ;  /* 0x000000000008781c */ /* 0x000fe40003f0f070 */
[----:B------:R-:W-:Y:S01]  /*1810*/  IADD3 R3, PT, PT, R10, R20, RZ ;  /* 0x000000140a037210 */ /* 0x000fe20007ffe0ff */
[----:B------:R-:W-:Y:S10]  /*1820*/  @!P1 BRA `(.L_x_142) ;  /* 0x0000000000c09947 */ /* 0x000ff40003800000 */
[----:B------:R-:W-:Y:S02]  /*1830*/  PLOP3.LUT P0, PT, PT, PT, PT, 0x8, 0x80 ;  /* 0x000000000080781c */ /* 0x000fe40003f0e170 */
[----:B------:R-:W-:-:S11]  /*1840*/  IADD3 R13, PT, PT, R11, -0x1800, RZ ;  /* 0xffffe8000b0d7810 */ /* 0x000fd60007ffe0ff */
.L_x_143:
        /* <DEDUP_REMOVED lines=46> */
.L_x_142:
[----:B------:R-:W-:Y:S05]  /*1b30*/  BSYNC.RECONVERGENT B2 ;  /* 0x0000000000027941 */ /* 0x000fea0003800200 */
.L_x_141:
        /* <DEDUP_REMOVED lines=31> */
.L_x_145:
[----:B------:R-:W-:Y:S05]  /*1d30*/  BSYNC.RECONVERGENT B2 ;  /* 0x0000000000027941 */ /* 0x000fea0003800200 */
.L_x_144:
        /* <DEDUP_REMOVED lines=9> */
[----:B----4-:R-:W-:-:S04]  /*1dd0*/  FADD R0, R0, R3 ;  /* 0x0000000300007221 */ /* 0x010fc80000000000 */
[----:B--2---:R-:W-:-:S04]  /*1de0*/  FADD R0, R0, R9 ;  /* 0x0000000900007221 */ /* 0x004fc80000000000 */
[----:B---3--:R-:W-:-:S07]  /*1df0*/  FADD R0, R0, R11 ;  /* 0x0000000b00007221 */ /* 0x008fce0000000000 */
.L_x_137:
[----:B------:R-:W-:Y:S05]  /*1e00*/  BSYNC.RECONVERGENT B1 ;  /* 0x0000000000017941 */ /* 0x000fea0003800200 */
.L_x_135:
        /* <DEDUP_REMOVED lines=32> */
[----:B---3--:R-:W0:Y:S04]  /*2010*/  LDS.128 R4, [UR4+0x10] ;  /* 0x00001004ff047984 */ /* 0x008e280008000c00 */
        /* <DEDUP_REMOVED lines=19> */
.L_x_118:
        /* <DEDUP_REMOVED lines=12> */
.L_x_148:
[----:B------:R-:W-:Y:S05]  /*2210*/  BSYNC.RECONVERGENT B1 ;  /* 0x0000000000017941 */ /* 0x000fea0003800200 */
.L_x_147:
        /* <DEDUP_REMOVED lines=16> */
.L_x_153:
        /* <DEDUP_REMOVED lines=9> */
.L_x_152:
[----:B------:R-:W-:Y:S05]  /*23b0*/  BSYNC.RECONVERGENT B2 ;  /* 0x0000000000027941 */ /* 0x000fea0003800200 */
.L_x_151:
        /* <DEDUP_REMOVED lines=8> */
.L_x_156:
        /* <DEDUP_REMOVED lines=43> */
.L_x_155:
[----:B------:R-:W-:Y:S05]  /*26f0*/  BSYNC.RECONVERGENT B2 ;  /* 0x0000000000027941 */ /* 0x000fea0003800200 */
.L_x_154:
        /* <DEDUP_REMOVED lines=26> */
.L_x_158:
[----:B------:R-:W-:Y:S05]  /*28a0*/  BSYNC.RECONVERGENT B2 ;  /* 0x0000000000027941 */ /* 0x000fea0003800200 */
.L_x_157:
        /* <DEDUP_REMOVED lines=12> */
.L_x_150:
[----:B------:R-:W-:Y:S05]  /*2970*/  BSYNC.RECONVERGENT B1 ;  /* 0x0000000000017941 */ /* 0x000fea0003800200 */
.L_x_149:
[----:B------:R-:W-:Y:S02]  /*2980*/  ISETP.GE.AND P0, PT, R3, 0x200, PT ;  /* 0x000002000300780c */ /* 0x000fe40003f06270 */
[----:B0----5:R-:W-:-:S11]  /*2990*/  MOV R5, R0 ;  /* 0x0000000000057202 */ /* 0x021fd60000000f00 */
[----:B------:R-:W-:Y:S05]  /*29a0*/  @!P0 BRA `(.L_x_159) ;  /* 0x0000000000d08947 */ /* 0x000fea0003800000 */
[----:B------:R-:W0:Y:S01]  /*29b0*/  S2R R7, SR_LANEID ;  /* 0x0000000000077919 */ /* 0x000e220000000000 */
[----:B------:R-:W1:Y:S02]  /*29c0*/  SHFL.DOWN PT, R0, R5, 0x1, 0x1f ;  /* 0x08201f0005007f89 */ /* 0x000e6400000e0000 */
[----:B-1----:R-:W-:Y:S01]  /*29d0*/  FADD R0, R0, R5 ;  /* 0x0000000500007221 */ /* 0x002fe20000000000 */
[C---:B0-----:R-:W-:Y:S02]  /*29e0*/  ISETP.GT.AND P0, PT, R7.reuse, 0x1e, PT ;  /* 0x0000001e0700780c */ /* 0x041fe40003f04270 */
[----:B------:R-:W-:Y:S02]  /*29f0*/  ISETP.NE.AND P1, PT, R7, RZ, PT ;  /* 0x000000ff0700720c */ /* 0x000fe40003f25270 */
        /* <DEDUP_REMOVED lines=27> */
[----:B--2---:R-:W0:Y:S04]  /*2bb0*/  LDS.128 R4, [UR4+0x10] ;  /* 0x00001004ff047984 */ /* 0x004e280008000c00 */
        /* <DEDUP_REMOVED lines=19> */
.L_x_159:
[----:B------:R-:W0:Y:S01]  /*2cf0*/  S2R R4, SR_LANEID ;  /* 0x0000000000047919 */ /* 0x000e220000000000 */
[----:B------:R-:W-:-:S04]  /*2d00*/  LOP3.LUT R0, R2, 0x3e0, RZ, 0xc0, !PT ;  /* 0x000003e002007812 */ /* 0x000fc800078ec0ff */
[----:B------:R-:W-:Y:S02]  /*2d10*/  IADD3 R6, PT, PT, R0, 0x20, RZ ;  /* 0x0000002000067810 */ /* 0x000fe40007ffe0ff */
[----:B------:R-:W-:Y:S02]  /*2d20*/  LOP3.LUT R0, RZ, R0, RZ, 0x33, !PT ;  /* 0x00000000ff007212 */ /* 0x000fe400078e33ff */
[-C--:B------:R-:W-:Y:S02]  /*2d30*/  ISETP.GT.AND P0, PT, R6, R3.reuse, PT ;  /* 0x000000030600720c */ /* 0x080fe40003f04270 */
[----:B------:R-:W-:-:S04]  /*2d40*/  IADD3 R0, PT, PT, R0, R3, RZ ;  /* 0x0000000300007210 */ /* 0x000fc80007ffe0ff */
[----:B------:R-:W-:-:S05]  /*2d50*/  SEL R6, R0, 0x1f, P0 ;  /* 0x0000001f00067807 */ /* 0x000fca0000000000 */
[----:B------:R-:W1:Y:S01]  /*2d60*/  SHFL.DOWN PT, R0, R5, 0x1, R6 ;  /* 0x0820000005007989 */ /* 0x000e6200000e0006 */
[C---:B0-----:R-:W-:Y:S02]  /*2d70*/  ISETP.GE.AND P0, PT, R4.reuse, R6, PT ;  /* 0x000000060400720c */ /* 0x041fe40003f06270 */
[C---:B------:R-:W-:Y:S02]  /*2d80*/  IADD3 R7, PT, PT, R4.reuse, 0x2, RZ ;  /* 0x0000000204077810 */ /* 0x040fe40007ffe0ff */
[----:B------:R-:W-:-:S09]  /*2d90*/  ISETP.NE.AND P1, PT, R4, RZ, PT ;  /* 0x000000ff0400720c */ /* 0x000fd20003f25270 */
[----:B-1----:R-:W-:Y:S01]  /*2da0*/  @!P0 FADD R5, R0, R5 ;  /* 0x0000000500058221 */ /* 0x002fe20000000000 */
[-C--:B------:R-:W-:Y:S02]  /*2db0*/  ISETP.GT.AND P0, PT, R7, R6.reuse, PT ;  /* 0x000000060700720c */ /* 0x080fe40003f04270 */
[----:B------:R-:W-:Y:S01]  /*2dc0*/  IADD3 R7, PT, PT, R4, 0x4, RZ ;  /* 0x0000000404077810 */ /* 0x000fe20007ffe0ff */
[----:B------:R-:W0:Y:S01]  /*2dd0*/  @!P1 S2R R8, SR_CgaCtaId ;  /* 0x0000000000089919 */ /* 0x000e220000008800 */
        /* <DEDUP_REMOVED lines=31> */
[----:B-1----:R-:W1:Y:S04]  /*2fd0*/  LDS.128 R4, [UR4+0x20] ;  /* 0x00002004ff047984 */ /* 0x002e680008000c00 */
        /* <DEDUP_REMOVED lines=29> */
.L_x_146:
        /* <DEDUP_REMOVED lines=28> */
[----:B------:R-:W-:Y:S02]  /*3370*/  HFMA2 R11, -RZ, RZ, 0, 0.0078125 ;  /* 0x00002000ff0b7431 */ /* 0x000fe400000001ff */
[----:B------:R-:W-:-:S04]  /*3380*/  FADD R15, R14, R15 ;  /* 0x0000000f0e0f7221 */ /* 0x000fc80000000000 */
        /* <DEDUP_REMOVED lines=10> */
.L_x_162:
[----:B------:R-:W-:-:S05]  /*3430*/  IMAD.WIDE R2, R11, 0x4, R4 ;  /* 0x000000040b027825 */ /* 0x000fca00078e0204 */
        /* <DEDUP_REMOVED lines=15> */
[----:B------:R0:W5:Y:S02]  /*3530*/  LDG.E.CONSTANT R18, desc[UR6][R2.64+0x7800] ;  /* 0x0078000602127981 */ /* 0x000164000c1e9900 */
[----:B0-----:R-:W-:-:S04]  /*3540*/  MOV R3, R7 ;  /* 0x0000000700037202 */ /* 0x001fc80000000f00 */
[----:B------:R-:W-:-:S04]  /*3550*/  IADD3 R2, PT, PT, -R11, R3, RZ ;  /* 0x000000030b027210 */ /* 0x000fc80007ffe1ff */
[----:B------:R-:W-:Y:S01]  /*3560*/  ISETP.GE.AND P0, PT, R2, 0x2000, PT ;  /* 0x000020000200780c */ /* 0x000fe20003f06270 */
        /* <DEDUP_REMOVED lines=13> */
[----:B------:R-:W-:-:S04]  /*3640*/  FADD R15, R15, R12 ;  /* 0x0000000c0f0f7221 */ /* 0x000fc80000000000 */
[----:B------:R-:W-:-:S04]  /*3650*/  FADD R15, R0, R15 ;  /* 0x0000000f000f7221 */ /* 0x000fc80000000000 */
[----:B------:R-:W-:Y:S01]  /*3660*/  FADD R0, R18, R15 ;  /* 0x0000000f12007221 */ /* 0x000fe20000000000 */
[----:B------:R-:W-:Y:S06]  /*3670*/  @!P0 BRA `(.L_x_161) ;  /* 0x0000000800308947 */ /* 0x000fec0003800000 */
[----:B------:R-:W-:-:S04]  /*3680*/  IADD3 R11, PT, PT, R11, 0x2000, RZ ;  /* 0x000020000b0b7810 */ /* 0x000fc80007ffe0ff */
[----:B------:R-:W-:-:S13]  /*3690*/  ISETP.GT.AND P0, PT, R11, R6, PT ;  /* 0x000000060b00720c */ /* 0x000fda0003f04270 */
[----:B------:R-:W-:Y:S05]  /*36a0*/  @!P0 BRA `(.L_x_162) ;  /* 0xfffffffc00608947 */ /* 0x000fea000383ffff */
.L_x_160:
        /* <DEDUP_REMOVED lines=20> */
.L_x_166:
        /* <DEDUP_REMOVED lines=8> */
.L_x_165:
[----:B------:R-:W-:Y:S05]  /*3870*/  BSYNC.RECONVERGENT B2 ;  /* 0x0000000000027941 */ /* 0x000fea0003800200 */
.L_x_164:
        /* <DEDUP_REMOVED lines=16> */
.L_x_169:
        /* <DEDUP_REMOVED lines=46> */
.L_x_168:
[----:B------:R-:W-:Y:S05]  /*3c60*/  BSYNC.RECONVERGENT B2 ;  /* 0x0000000000027941 */ /* 0x000fea0003800200 */
.L_x_167:
        /* <DEDUP_REMOVED lines=31> */
.L_x_171:
[----:B------:R-:W-:Y:S05]  /*3e60*/  BSYNC.RECONVERGENT B2 ;  /* 0x0000000000027941 */ /* 0x000fea0003800200 */
.L_x_170:
        /* <DEDUP_REMOVED lines=12> */
.L_x_163:
[----:B------:R-:W-:Y:S05]  /*3f30*/  BSYNC.RECONVERGENT B1 ;  /* 0x0000000000017941 */ /* 0x000fea0003800200 */
.L_x_161:
        /* <DEDUP_REMOVED lines=50> */
[----:B------:R-:W-:-:S07]  /*4260*/  FADD R0, R18, R19 ;  /* 0x0000001312007221 */ /* 0x000fce0000000000 */
.L_x_133:
[----:B------:R-:W-:Y:S05]  /*4270*/  BSYNC.RECONVERGENT B0 ;  /* 0x0000000000007941 */ /* 0x000fea0003800200 */
.L_x_117:
[----:B------:R-:W-:Y:S05]  /*4280*/  @P0 EXIT ;  /* 0x000000000000094d */ /* 0x000fea0003800000 */
[----:B0-23--:R-:W0:Y:S01]  /*4290*/  LDC.64 R2, c[0x0][0x388] ;  /* 0x0000e200ff027b82 */ /* 0x00de220000000a00 */
[----:B------:R-:W4:Y:S02]  /*42a0*/  LDCU UR4, c[0x0][0x398] ;  /* 0x00007300ff0477ac */ /* 0x000f240008000800 */
[----:B----4-:R-:W-:-:S05]  /*42b0*/  FADD R5, R0, UR4 ;  /* 0x0000000400057e21 */ /* 0x010fca0008000000 */
[----:B0-----:R-:W-:Y:S01]  /*42c0*/  STG.E desc[UR6][R2.64], R5 ;  /* 0x0000000502007986 */ /* 0x001fe2000c101906 */
[----:B------:R-:W-:Y:S05]  /*42d0*/  EXIT ;  /* 0x000000000000794d */ /* 0x000fea0003800000 */
.L_x_172:
        /* <DEDUP_REMOVED lines=10> */
.L_x_239:


//--------------------- .text._ZN3cub18CUB_300001_SM_10006detail6reduce18DeviceReduceKernelINS2_10policy_hubIfjN4cuda3std3__44plusIfEEE10Policy1000EN6thrust24THRUST_300001_SM_1000_NS6detail15normal_iteratorINSD_10device_ptrIfEEEEjS9_f6squareIfEEEvT0_PT3_T1_NS0_13GridEvenShareISO_EET2_T4_ --------------------------
	.section	.text._ZN3cub18CUB_300001_SM_10006detail6reduce18DeviceReduceKernelINS2_10policy_hubIfjN4cuda3std3__44plusIfEEE10Policy1000EN6thrust24THRUST_300001_SM_1000_NS6detail15normal_iteratorINSD_10device_ptrIfEEEEjS9_f6squareIfEEEvT0_PT3_T1_NS0_13GridEvenShareISO_EET2_T4_,"ax",@progbits
	.align	128
        .global         _ZN3cub18CUB_300001_SM_10006detail6reduce18DeviceReduceKernelINS2_10policy_hubIfjN4cuda3std3__44plusIfEEE10Policy1000EN6thrust24THRUST_300001_SM_1000_NS6detail15normal_iteratorINSD_10device_ptrIfEEEEjS9_f6squareIfEEEvT0_PT3_T1_NS0_13GridEvenShareISO_EET2_T4_
        .type           _ZN3cub18CUB_300001_SM_10006detail6reduce18DeviceReduceKernelINS2_10policy_hubIfjN4cuda3std3__44plusIfEEE10Policy1000EN6thrust24THRUST_300001_SM_1000_NS6detail15normal_iteratorINSD_10device_ptrIfEEEEjS9_f6squareIfEEEvT0_PT3_T1_NS0_13GridEvenShareISO_EET2_T4_,@function
        .size           _ZN3cub18CUB_300001_SM_10006detail6reduce18DeviceReduceKernelINS2_10policy_hubIfjN4cuda3std3__44plusIfEEE10Policy1000EN6thrust24THRUST_300001_SM_1000_NS6detail15normal_iteratorINSD_10device_ptrIfEEEEjS9_f6squareIfEEEvT0_PT3_T1_NS0_13GridEvenShareISO_EET2_T4_,(.L_x_240 - _ZN3cub18CUB_300001_SM_10006detail6reduce18DeviceReduceKernelINS2_10policy_hubIfjN4cuda3std3__44plusIfEEE10Policy1000EN6thrust24THRUST_300001_SM_1000_NS6detail15normal_iteratorINSD_10device_ptrIfEEEEjS9_f6squareIfEEEvT0_PT3_T1_NS0_13GridEvenShareISO_EET2_T4_)
        .other          _ZN3cub18CUB_300001_SM_10006detail6reduce18DeviceReduceKernelINS2_10policy_hubIfjN4cuda3std3__44plusIfEEE10Policy1000EN6thrust24THRUST_300001_SM_1000_NS6detail15normal_iteratorINSD_10device_ptrIfEEEEjS9_f6squareIfEEEvT0_PT3_T1_NS0_13GridEvenShareISO_EET2_T4_,@"STO_CUDA_ENTRY STV_DEFAULT"
_ZN3cub18CUB_300001_SM_10006detail6reduce18DeviceReduceKernelINS2_10policy_hubIfjN4cuda3std3__44plusIfEEE10Policy1000EN6thrust24THRUST_300001_SM_1000_NS6detail15normal_iteratorINSD_10device_ptrIfEEEEjS9_f6squareIfEEEvT0_PT3_T1_NS0_13GridEvenShareISO_EET2_T4_:
.text._ZN3cub18CUB_300001_SM_10006detail6reduce18DeviceReduceKernelINS2_10policy_hubIfjN4cuda3std3__44plusIfEEE10Policy1000EN6thrust24THRUST_300001_SM_1000_NS6detail15normal_iteratorINSD_10device_ptrIfEEEEjS9_f6squareIfEEEvT0_PT3_T1_NS0_13GridEvenShareISO_EET2_T4_:
[----:B------:R-:W-:Y:S01]  /*0000*/  LDC R1, c[0x0][0x37c] ;  /* 0x0000df00ff017b82 */ /* 0x000fe20000000800 */
[----:B------:R-:W0:Y:S07]  /*0010*/  S2R R3, SR_CTAID.X ;  /* 0x0000000000037919 */ /* 0x000e2e0000002500 */
[----:B------:R-:W1:Y:S01]  /*0020*/  LDC.64 R8, c[0x0][0x3a8] ;  /* 0x0000ea00ff087b82 */ /* 0x000e620000000a00 */
[----:B------:R-:W2:Y:S01]  /*0030*/  LDCU.64 UR6, c[0x0][0x358] ;  /* 0x00006b00ff0677ac */ /* 0x000ea20008000a00 */
[----:B------:R-:W-:Y:S01]  /*0040*/  BSSY.RECONVERGENT B0, `(.L_x_173) ;  /* 0x000028b000007945 */ /* 0x000fe20003800200 */
[----:B-1----:R-:W-:Y:S01]  /*0050*/  SHF.L.U32 R11, R9, 0xd, RZ ;  /* 0x0000000d090b7819 */ /* 0x002fe200000006ff */
[----:B0-----:R-:W-:-:S05]  /*0060*/  IMAD R0, R3, -0x2000, R8 ;  /* 0xffffe00003007824 */ /* 0x001fca00078e0208 */
[----:B------:R-:W-:-:S13]  /*0070*/  ISETP.GT.U32.AND P0, PT, R0, 0x1fff, PT ;  /* 0x00001fff0000780c */ /* 0x000fda0003f04070 */
[----:B--2---:R-:W-:Y:S05]  /*0080*/  @P0 BRA `(.L_x_174) ;  /* 0x0000001000d80947 */ /* 0x004fea0003800000 */
[----:B------:R-:W0:Y:S01]  /*0090*/  S2R R2, SR_TID.X ;  /* 0x0000000000027919 */ /* 0x000e220000002100 */
[----:B------:R-:W-:Y:S01]  /*00a0*/  BSSY.RECONVERGENT B1, `(.L_x_175) ;  /* 0x000000b000017945 */ /* 0x000fe20003800200 */
[----:B------:R-:W-:Y:S01]  /*00b0*/  HFMA2 R14, -RZ, RZ, 0, 0 ;  /* 0x00000000ff0e7431 */ /* 0x000fe200000001ff */
[----:B0-----:R-:W-:Y:S02]  /*00c0*/  ISETP.GE.U32.AND P0, PT, R2, R0, PT ;  /* 0x000000000200720c */ /* 0x001fe40003f06070 */
[----:B------:R-:W-:-:S11]  /*00d0*/  MOV R4, R2 ;  /* 0x0000000200047202 */ /* 0x000fd60000000f00 */
[----:B------:R-:W-:Y:S05]  /*00e0*/  @P0 BRA `(.L_x_176) ;  /* 0x0000000000180947 */ /* 0x000fea0003800000 */
[----:B------:R-:W0:Y:S01]  /*00f0*/  LDC.64 R6, c[0x0][0x380] ;  /* 0x0000e000ff067b82 */ /* 0x000e220000000a00 */
[----:B------:R-:W-:-:S05]  /*0100*/  LEA R5, R3, R2, 0xd ;  /* 0x0000000203057211 */ /* 0x000fca00078e68ff */
[----:B0-----:R-:W-:-:S06]  /*0110*/  IMAD.WIDE.U32 R6, R5, 0x4, R6 ;  /* 0x0000000405067825 */ /* 0x001fcc00078e0006 */
[----:B------:R-:W2:Y:S01]  /*0120*/  LDG.E R6, desc[UR6][R6.64] ;  /* 0x0000000606067981 */ /* 0x000ea2000c1e1900 */
[----:B------:R-:W-:Y:S01]  /*0130*/  IADD3 R4, PT, PT, R2, 0x200, RZ ;  /* 0x0000020002047810 */ /* 0x000fe20007ffe0ff */
[----:B--2---:R-:W-:-:S07]  /*0140*/  FMUL R14, R6, R6 ;  /* 0x00000006060e7220 */ /* 0x004fce0000400000 */
.L_x_176:
[----:B------:R-:W-:Y:S05]  /*0150*/  BSYNC.RECONVERGENT B1 ;  /* 0x0000000000017941 */ /* 0x000fea0003800200 */
.L_x_175:
[----:B------:R-:W-:Y:S01]  /*0160*/  ISETP.GE.U32.AND P0, PT, R4, R0, PT ;  /* 0x000000000400720c */ /* 0x000fe20003f06070 */
[----:B------:R-:W-:-:S12]  /*0170*/  BSSY.RECONVERGENT B1, `(.L_x_177) ;  /* 0x00000a5000017945 */ /* 0x000fd80003800200 */
[----:B------:R-:W-:Y:S05]  /*0180*/  @P0 BRA `(.L_x_178) ;  /* 0x00000008008c0947 */ /* 0x000fea0003800000 */
[----:B------:R-:W-:Y:S01]  /*0190*/  LOP3.LUT R5, RZ, R4, RZ, 0x33, !PT ;  /* 0x00000004ff057212 */ /* 0x000fe200078e33ff */
[----:B------:R-:W-:Y:S03]  /*01a0*/  BSSY.RECONVERGENT B2, `(.L_x_179) ;  /* 0x0000053000027945 */ /* 0x000fe60003800200 */
[----:B------:R-:W-:-:S05]  /*01b0*/  IADD3 R8, PT, PT, R5, R8, RZ ;  /* 0x0000000805087210 */ /* 0x000fca0007ffe0ff */
[----:B------:R-:W-:-:S05]  /*01c0*/  IMAD R8, R3, -0x2000, R8 ;  /* 0xffffe00003087824 */ /* 0x000fca00078e0208 */
[C---:B------:R-:W-:Y:S02]  /*01d0*/  ISETP.GE.U32.AND P0, PT, R8.reuse, 0x1e00, PT ;  /* 0x00001e000800780c */ /* 0x040fe40003f06070 */
[----:B------:R-:W-:-:S04]  /*01e0*/  LEA.HI R5, R8, 0x1, RZ, 0x17 ;  /* 0x0000000108057811 */ /* 0x000fc800078fb8ff */
[----:B------:R-:W-:-:S07]  /*01f0*/  LOP3.LUT R6, R5, 0xf, RZ, 0xc0, !PT ;  /* 0x0000000f05067812 */ /* 0x000fce00078ec0ff */
[----:B------:R-:W-:Y:S05]  /*0200*/  @!P0 BRA `(.L_x_180) ;  /* 0x0000000400308947 */ /* 0x000fea0003800000 */
[----:B------:R-:W-:Y:S01]  /*0210*/  LOP3.LUT R8, R5, 0xfffff0, RZ, 0xc0, !PT ;  /* 0x00fffff005087812 */ /* 0x000fe200078ec0ff */
[----:B------:R-:W-:Y:S01]  /*0220*/  BSSY.RECONVERGENT B3, `(.L_x_181) ;  /* 0x0000049000037945 */ /* 0x000fe20003800200 */
[----:B------:R-:W-:Y:S02]  /*0230*/  LOP3.LUT R7, R4, 0x1000, RZ, 0xfc, !PT ;  /* 0x0000100004077812 */ /* 0x000fe400078efcff */
[----:B------:R-:W-:Y:S02]  /*0240*/  LEA R4, R3, R4, 0xd ;  /* 0x0000000403047211 */ /* 0x000fe400078e68ff */
[----:B------:R-:W-:-:S07]  /*0250*/  IADD3 R8, PT, PT, -R8, RZ, RZ ;  /* 0x000000ff08087210 */ /* 0x000fce0007ffe1ff */
.L_x_182:
[----:B------:R-:W0:Y:S02]  /*0260*/  LDC.64 R12, c[0x0][0x380] ;  /* 0x0000e000ff0c7b82 */ /* 0x000e240000000a00 */
[----:B0-----:R-:W-:-:S05]  /*0270*/  IMAD.WIDE.U32 R22, R4, 0x4, R12 ;  /* 0x0000000404167825 */ /* 0x001fca00078e000c */
[----:B------:R0:W2:Y:S01]  /*0280*/  LDG.E R9, desc[UR6][R22.64] ;  /* 0x0000000616097981 */ /* 0x0000a2000c1e1900 */
[C---:B------:R-:W-:Y:S02]  /*0290*/  IADD3 R11, PT, PT, R4.reuse, 0x200, RZ ;  /* 0x00000200040b7810 */ /* 0x040fe40007ffe0ff */
[C---:B------:R-:W-:Y:S02]  /*02a0*/  IADD3 R21, PT, PT, R4.reuse, 0x400, RZ ;  /* 0x0000040004157810 */ /* 0x040fe40007ffe0ff */
[C---:B------:R-:W-:Y:S01]  /*02b0*/  IADD3 R17, PT, PT, R4.reuse, 0x600, RZ ;  /* 0x0000060004117810 */ /* 0x040fe20007ffe0ff */
[----:B------:R-:W-:Y:S01]  /*02c0*/  IMAD.WIDE.U32 R10, R11, 0x4, R12 ;  /* 0x000000040b0a7825 */ /* 0x000fe200078e000c */
[----:B------:R-:W-:-:S03]  /*02d0*/  IADD3 R19, PT, PT, R4, 0x800, RZ ;  /* 0x0000080004137810 */ /* 0x000fc60007ffe0ff */
[--C-:B------:R-:W-:Y:S02]  /*02e0*/  IMAD.WIDE.U32 R20, R21, 0x4, R12.reuse ;  /* 0x0000000415147825 */ /* 0x100fe400078e000c */
[----:B------:R1:W3:Y:S01]  /*02f0*/  LDG.E R10, desc[UR6][R10.64] ;  /* 0x000000060a0a7981 */ /* 0x0002e2000c1e1900 */
[C---:B------:R-:W-:Y:S01]  /*0300*/  IADD3 R15, PT, PT, R4.reuse, 0xa00, RZ ;  /* 0x00000a00040f7810 */ /* 0x040fe20007ffe0ff */
[--C-:B------:R-:W-:Y:S01]  /*0310*/  IMAD.WIDE.U32 R16, R17, 0x4, R12.reuse ;  /* 0x0000000411107825 */ /* 0x100fe200078e000c */
[----:B------:R-:W-:Y:S01]  /*0320*/  IADD3 R25, PT, PT, R4, 0xc00, RZ ;  /* 0x00000c0004197810 */ /* 0x000fe20007ffe0ff */
[----:B------:R4:W5:Y:S02]  /*0330*/  LDG.E R29, desc[UR6][R20.64] ;  /* 0x00000006141d7981 */ /* 0x000964000c1e1900 */
[--C-:B------:R-:W-:Y:S02]  /*0340*/  IMAD.WIDE.U32 R18, R19, 0x4, R12.reuse ;  /* 0x0000000413127825 */ /* 0x100fe400078e000c */
[----:B------:R4:W5:Y:S02]  /*0350*/  LDG.E R28, desc[UR6][R16.64] ;  /* 0x00000006101c7981 */ /* 0x000964000c1e1900 */
[----:B0-----:R-:W-:-:S02]  /*0360*/  IMAD.WIDE.U32 R22, R15, 0x4, R12 ;  /* 0x000000040f167825 */ /* 0x001fc400078e000c */
[----:B------:R-:W5:Y:S01]  /*0370*/  LDG.E R27, desc[UR6][R18.64] ;  /* 0x00000006121b7981 */ /* 0x000f62000c1e1900 */
[C---:B-1----:R-:W-:Y:S01]  /*0380*/  IADD3 R11, PT, PT, R4.reuse, 0xe00, RZ ;  /* 0x00000e00040b7810 */ /* 0x042fe20007ffe0ff */
[--C-:B----4-:R-:W-:Y:S02]  /*0390*/  IMAD.WIDE.U32 R20, R25, 0x4, R12.reuse ;  /* 0x0000000419147825 */ /* 0x110fe400078e000c */
[----:B------:R0:W4:Y:S01]  /*03a0*/  LDG.E R26, desc[UR6][R22.64] ;  /* 0x00000006161a7981 */ /* 0x000122000c1e1900 */
[C---:B------:R-:W-:Y:S01]  /*03b0*/  IADD3 R15, PT, PT, R4.reuse, 0x1000, RZ ;  /* 0x00001000040f7810 */ /* 0x040fe20007ffe0ff */
[----:B------:R-:W-:Y:S01]  /*03c0*/  IMAD.WIDE.U32 R16, R11, 0x4, R12 ;  /* 0x000000040b107825 */ /* 0x000fe200078e000c */
[C---:B------:R-:W-:Y:S01]  /*03d0*/  IADD3 R24, PT, PT, R4.reuse, 0x1200, RZ ;  /* 0x0000120004187810 */ /* 0x040fe20007ffe0ff */
[----:B------:R1:W4:Y:S01]  /*03e0*/  LDG.E R25, desc[UR6][R20.64] ;  /* 0x0000000614197981 */ /* 0x000322000c1e1900 */
[----:B------:R-:W-:-:S03]  /*03f0*/  IADD3 R11, PT, PT, R4, 0x1400, RZ ;  /* 0x00001400040b7810 */ /* 0x000fc60007ffe0ff */
[--C-:B0-----:R-:W-:Y:S02]  /*0400*/  IMAD.WIDE.U32 R22, R24, 0x4, R12.reuse ;  /* 0x0000000418167825 */ /* 0x101fe400078e000c */
[----:B------:R0:W4:Y:S02]  /*0410*/  LDG.E R24, desc[UR6][R16.64] ;  /* 0x0000000610187981 */ /* 0x000124000c1e1900 */
[--C-:B-1----:R-:W-:Y:S01]  /*0420*/  IMAD.WIDE.U32 R20, R15, 0x4, R12.reuse ;  /* 0x000000040f147825 */ /* 0x102fe200078e000c */
[C---:B------:R-:W-:Y:S01]  /*0430*/  IADD3 R15, PT, PT, R4.reuse, 0x1600, RZ ;  /* 0x00001600040f7810 */ /* 0x040fe20007ffe0ff */
[----:B------:R1:W4:Y:S04]  /*0440*/  LDG.E R18, desc[UR6][R22.64] ;  /* 0x0000000616127981 */ /* 0x000328000c1e1900 */
[----:B------:R1:W4:Y:S01]  /*0450*/  LDG.E R19, desc[UR6][R20.64] ;  /* 0x0000000614137981 */ /* 0x000322000c1e1900 */
[----:B0-----:R-:W-:Y:S01]  /*0460*/  IMAD.WIDE.U32 R16, R11, 0x4, R12 ;  /* 0x000000040b107825 */ /* 0x001fe200078e000c */
[----:B-1----:R-:W-:-:S04]  /*0470*/  IADD3 R23, PT, PT, R4, 0x1800, RZ ;  /* 0x0000180004177810 */ /* 0x002fc80007ffe0ff */
[----:B------:R0:W4:Y:S01]  /*0480*/  LDG.E R11, desc[UR6][R16.64] ;  /* 0x00000006100b7981 */ /* 0x000122000c1e1900 */
[C---:B------:R-:W-:Y:S01]  /*0490*/  IADD3 R21, PT, PT, R4.reuse, 0x1a00, RZ ;  /* 0x00001a0004157810 */ /* 0x040fe20007ffe0ff */
[----:B0-----:R-:W-:Y:S01]  /*04a0*/  IMAD.WIDE.U32 R16, R23, 0x4, R12 ;  /* 0x0000000417107825 */ /* 0x001fe200078e000c */
[----:B------:R-:W-:-:S03]  /*04b0*/  IADD3 R23, PT, PT, R4, 0x1c00, RZ ;  /* 0x00001c0004177810 */ /* 0x000fc60007ffe0ff */
[--C-:B------:R-:W-:Y:S02]  /*04c0*/  IMAD.WIDE.U32 R20, R21, 0x4, R12.reuse ;  /* 0x0000000415147825 */ /* 0x100fe400078e000c */
[----:B------:R-:W4:Y:S02]  /*04d0*/  LDG.E R16, desc[UR6][R16.64] ;  /* 0x0000000610107981 */ /* 0x000f24000c1e1900 */
[----:B------:R-:W-:Y:S02]  /*04e0*/  IMAD.WIDE.U32 R22, R23, 0x4, R12 ;  /* 0x0000000417167825 */ /* 0x000fe400078e000c */
[----:B------:R-:W4:Y:S04]  /*04f0*/  LDG.E R20, desc[UR6][R20.64] ;  /* 0x0000000614147981 */ /* 0x000f28000c1e1900 */
[----:B------:R-:W4:Y:S01]  /*0500*/  LDG.E R22, desc[UR6][R22.64] ;  /* 0x0000000616167981 */ /* 0x000f22000c1e1900 */
[----:B--2---:R-:W-:Y:S01]  /*0510*/  FFMA R9, R9, R9, R14 ;  /* 0x0000000909097223 */ /* 0x004fe2000000000e */
[----:B------:R-:W-:-:S06]  /*0520*/  IMAD.WIDE.U32 R14, R15, 0x4, R12 ;  /* 0x000000040f0e7825 */ /* 0x000fcc00078e000c */
[----:B------:R0:W2:Y:S02]  /*0530*/  LDG.E R14, desc[UR6][R14.64] ;  /* 0x000000060e0e7981 */ /* 0x0000a4000c1e1900 */
[----:B0-----:R-:W-:-:S05]  /*0540*/  IADD3 R15, PT, PT, R4, 0x1e00, RZ ;  /* 0x00001e00040f7810 */ /* 0x001fca0007ffe0ff */
[----:B------:R-:W-:-:S06]  /*0550*/  IMAD.WIDE.U32 R12, R15, 0x4, R12 ;  /* 0x000000040f0c7825 */ /* 0x000fcc00078e000c */
[----:B------:R-:W2:Y:S01]  /*0560*/  LDG.E R12, desc[UR6][R12.64] ;  /* 0x000000060c0c7981 */ /* 0x000ea2000c1e1900 */
[----:B---3--:R-:W-:-:S04]  /*0570*/  FFMA R10, R10, R10, R9 ;  /* 0x0000000a0a0a7223 */ /* 0x008fc80000000009 */
[----:B-----5:R-:W-:-:S04]  /*0580*/  FFMA R29, R29, R29, R10 ;  /* 0x0000001d1d1d7223 */ /* 0x020fc8000000000a */
[----:B------:R-:W-:-:S04]  /*0590*/  FFMA R28, R28, R28, R29 ;  /* 0x0000001c1c1c7223 */ /* 0x000fc8000000001d */
[----:B------:R-:W-:-:S04]  /*05a0*/  FFMA R27, R27, R27, R28 ;  /* 0x0000001b1b1b7223 */ /* 0x000fc8000000001c */
[----:B----4-:R-:W-:-:S04]  /*05b0*/  FFMA R26, R26, R26, R27 ;  /* 0x0000001a1a1a7223 */ /* 0x010fc8000000001b */
[----:B------:R-:W-:-:S04]  /*05c0*/  FFMA R25, R25, R25, R26 ;  /* 0x0000001919197223 */ /* 0x000fc8000000001a */
[----:B------:R-:W-:-:S04]  /*05d0*/  FFMA R24, R24, R24, R25 ;  /* 0x0000001818187223 */ /* 0x000fc80000000019 */
[----:B------:R-:W-:-:S04]  /*05e0*/  FFMA R19, R19, R19, R24 ;  /* 0x0000001313137223 */ /* 0x000fc80000000018 */
[----:B------:R-:W-:Y:S01]  /*05f0*/  FFMA R18, R18, R18, R19 ;  /* 0x0000001212127223 */ /* 0x000fe20000000013 */
[----:B------:R-:W-:-:S03]  /*0600*/  IADD3 R8, PT, PT, R8, 0x10, RZ ;  /* 0x0000001008087810 */ /* 0x000fc60007ffe0ff */
[----:B------:R-:W-:Y:S01]  /*0610*/  FFMA R11, R11, R11, R18 ;  /* 0x0000000b0b0b7223 */ /* 0x000fe20000000012 */
[----:B------:R-:W-:Y:S02]  /*0620*/  ISETP.NE.AND P0, PT, R8, RZ, PT ;  /* 0x000000ff0800720c */ /* 0x000fe40003f05270 */
[----:B------:R-:W-:Y:S02]  /*0630*/  IADD3 R7, PT, PT, R7, 0x2000, RZ ;  /* 0x0000200007077810 */ /* 0x000fe40007ffe0ff */
[----:B------:R-:W-:Y:S01]  /*0640*/  IADD3 R4, PT, PT, R4, 0x2000, RZ ;  /* 0x0000200004047810 */ /* 0x000fe20007ffe0ff */
[----:B--2---:R-:W-:-:S04]  /*0650*/  FFMA R11, R14, R14, R11 ;  /* 0x0000000e0e0b7223 */ /* 0x004fc8000000000b */
[----:B------:R-:W-:-:S04]  /*0660*/  FFMA R11, R16, R16, R11 ;  /* 0x00000010100b7223 */ /* 0x000fc8000000000b */
[----:B------:R-:W-:-:S04]  /*0670*/  FFMA R11, R20, R20, R11 ;  /* 0x00000014140b7223 */ /* 0x000fc8000000000b */
[----:B------:R-:W-:-:S04]  /*0680*/  FFMA R11, R22, R22, R11 ;  /* 0x00000016160b7223 */ /* 0x000fc8000000000b */
[----:B------:R-:W-:Y:S01]  /*0690*/  FFMA R14, R12, R12, R11 ;  /* 0x0000000c0c0e7223 */ /* 0x000fe2000000000b */
[----:B------:R-:W-:Y:S06]  /*06a0*/  @P0 BRA `(.L_x_182) ;  /* 0xfffffff800ec0947 */ /* 0x000fec000383ffff */
[----:B------:R-:W-:Y:S05]  /*06b0*/  BSYNC.RECONVERGENT B3 ;  /* 0x0000000000037941 */ /* 0x000fea0003800200 */
.L_x_181:
[----:B------:R-:W-:-:S07]  /*06c0*/  IADD3 R4, PT, PT, R7, -0x1000, RZ ;  /* 0xfffff00007047810 */ /* 0x000fce0007ffe0ff */
.L_x_180:
[----:B------:R-:W-:Y:S05]  /*06d0*/  BSYNC.RECONVERGENT B2 ;  /* 0x0000000000027941 */ /* 0x000fea0003800200 */
.L_x_179:
[----:B------:R-:W-:-:S13]  /*06e0*/  ISETP.NE.AND P0, PT, R6, RZ, PT ;  /* 0x000000ff0600720c */ /* 0x000fda0003f05270 */
[----:B------:R-:W-:Y:S05]  /*06f0*/  @!P0 BRA `(.L_x_178) ;  /* 0x0000000400308947 */ /* 0x000fea0003800000 */
[----:B------:R-:W-:Y:S01]  /*0700*/  ISETP.GE.U32.AND P0, PT, R6, 0x8, PT ;  /* 0x000000080600780c */ /* 0x000fe20003f06070 */
[----:B------:R-:W-:Y:S01]  /*0710*/  BSSY.RECONVERGENT B2, `(.L_x_183) ;  /* 0x0000026000027945 */ /* 0x000fe20003800200 */
[----:B------:R-:W-:-:S04]  /*0720*/  LOP3.LUT R22, R5, 0x7, RZ, 0xc0, !PT ;  /* 0x0000000705167812 */ /* 0x000fc800078ec0ff */
[----:B------:R-:W-:-:S07]  /*0730*/  ISETP.NE.AND P1, PT, R22, RZ, PT ;  /* 0x000000ff1600720c */ /* 0x000fce0003f25270 */
[----:B------:R-:W-:Y:S06]  /*0740*/  @!P0 BRA `(.L_x_184) ;  /* 0x0000000000888947 */ /* 0x000fec0003800000 */
[----:B------:R-:W0:Y:S01]  /*0750*/  LDC.64 R6, c[0x0][0x380] ;  /* 0x0000e000ff067b82 */ /* 0x000e220000000a00 */
[----:B------:R-:W-:-:S04]  /*0760*/  LEA R19, R3, R4, 0xd ;  /* 0x0000000403137211 */ /* 0x000fc800078e68ff */
[C---:B------:R-:W-:Y:S02]  /*0770*/  IADD3 R17, PT, PT, R19.reuse, 0x200, RZ ;  /* 0x0000020013117810 */ /* 0x040fe40007ffe0ff */
[C---:B------:R-:W-:Y:S02]  /*0780*/  IADD3 R21, PT, PT, R19.reuse, 0x400, RZ ;  /* 0x0000040013157810 */ /* 0x040fe40007ffe0ff */
[C---:B------:R-:W-:Y:S02]  /*0790*/  IADD3 R13, PT, PT, R19.reuse, 0x600, RZ ;  /* 0x00000600130d7810 */ /* 0x040fe40007ffe0ff */
[C---:B------:R-:W-:Y:S01]  /*07a0*/  IADD3 R9, PT, PT, R19.reuse, 0x800, RZ ;  /* 0x0000080013097810 */ /* 0x040fe20007ffe0ff */
[----:B0-----:R-:W-:-:S04]  /*07b0*/  IMAD.WIDE.U32 R10, R19, 0x4, R6 ;  /* 0x00000004130a7825 */ /* 0x001fc800078e0006 */
[--C-:B------:R-:W-:Y:S01]  /*07c0*/  IMAD.WIDE.U32 R16, R17, 0x4, R6.reuse ;  /* 0x0000000411107825 */ /* 0x100fe200078e0006 */
[----:B------:R0:W2:Y:S03]  /*07d0*/  LDG.E R15, desc[UR6][R10.64] ;  /* 0x000000060a0f7981 */ /* 0x0000a6000c1e1900 */
[--C-:B------:R-:W-:Y:S01]  /*07e0*/  IMAD.WIDE.U32 R20, R21, 0x4, R6.reuse ;  /* 0x0000000415147825 */ /* 0x100fe200078e0006 */
[----:B------:R1:W3:Y:S03]  /*07f0*/  LDG.E R18, desc[UR6][R16.64] ;  /* 0x0000000610127981 */ /* 0x0002e6000c1e1900 */
[--C-:B------:R-:W-:Y:S01]  /*0800*/  IMAD.WIDE.U32 R12, R13, 0x4, R6.reuse ;  /* 0x000000040d0c7825 */ /* 0x100fe200078e0006 */
[----:B------:R-:W-:Y:S01]  /*0810*/  IADD3 R23, PT, PT, R19, 0xa00, RZ ;  /* 0x00000a0013177810 */ /* 0x000fe20007ffe0ff */
[----:B------:R-:W4:Y:S02]  /*0820*/  LDG.E R20, desc[UR6][R20.64] ;  /* 0x0000000614147981 */ /* 0x000f24000c1e1900 */
[--C-:B------:R-:W-:Y:S01]  /*0830*/  IMAD.WIDE.U32 R8, R9, 0x4, R6.reuse ;  /* 0x0000000409087825 */ /* 0x100fe200078e0006 */
[----:B------:R-:W-:Y:S01]  /*0840*/  IADD3 R25, PT, PT, R19, 0xc00, RZ ;  /* 0x00000c0013197810 */ /* 0x000fe20007ffe0ff */
[----:B------:R-:W5:Y:S02]  /*0850*/  LDG.E R12, desc[UR6][R12.64] ;  /* 0x000000060c0c7981 */ /* 0x000f64000c1e1900 */
[--C-:B0-----:R-:W-:Y:S01]  /*0860*/  IMAD.WIDE.U32 R10, R23, 0x4, R6.reuse ;  /* 0x00000004170a7825 */ /* 0x101fe200078e0006 */
[----:B------:R-:W-:Y:S01]  /*0870*/  IADD3 R19, PT, PT, R19, 0xe00, RZ ;  /* 0x00000e0013137810 */ /* 0x000fe20007ffe0ff */
[----:B------:R-:W5:Y:S02]  /*0880*/  LDG.E R8, desc[UR6][R8.64] ;  /* 0x0000000608087981 */ /* 0x000f64000c1e1900 */
[----:B-1----:R-:W-:-:S02]  /*0890*/  IMAD.WIDE.U32 R16, R25, 0x4, R6 ;  /* 0x0000000419107825 */ /* 0x002fc400078e0006 */
[----:B------:R-:W5:Y:S02]  /*08a0*/  LDG.E R10, desc[UR6][R10.64] ;  /* 0x000000060a0a7981 */ /* 0x000f64000c1e1900 */
[----:B------:R-:W-:Y:S02]  /*08b0*/  IMAD.WIDE.U32 R6, R19, 0x4, R6 ;  /* 0x0000000413067825 */ /* 0x000fe400078e0006 */
        /* <DEDUP_REMOVED lines=11> */
.L_x_184:
[----:B------:R-:W-:Y:S05]  /*0970*/  BSYNC.RECONVERGENT B2 ;  /* 0x0000000000027941 */ /* 0x000fea0003800200 */
.L_x_183:
        /* <DEDUP_REMOVED lines=10> */
[C---:B------:R-:W-:Y:S01]  /*0a20*/  IADD3 R17, PT, PT, R13.reuse, 0x600, RZ ;  /* 0x000006000d117810 */ /* 0x040fe20007ffe0ff */
[----:B0-----:R-:W-:-:S04]  /*0a30*/  IMAD.WIDE.U32 R8, R13, 0x4, R6 ;  /* 0x000000040d087825 */ /* 0x001fc800078e0006 */
[--C-:B------:R-:W-:Y:S02]  /*0a40*/  IMAD.WIDE.U32 R10, R11, 0x4, R6.reuse ;  /* 0x000000040b0a7825 */ /* 0x100fe400078e0006 */
[----:B------:R-:W2:Y:S02]  /*0a50*/  LDG.E R9, desc[UR6][R8.64] ;  /* 0x0000000608097981 */ /* 0x000ea4000c1e1900 */
[--C-:B------:R-:W-:Y:S02]  /*0a60*/  IMAD.WIDE.U32 R12, R15, 0x4, R6.reuse ;  /* 0x000000040f0c7825 */ /* 0x100fe400078e0006 */
[----:B------:R-:W3:Y:S02]  /*0a70*/  LDG.E R11, desc[UR6][R10.64] ;  /* 0x000000060a0b7981 */ /* 0x000ee4000c1e1900 */
[----:B------:R-:W-:Y:S02]  /*0a80*/  IMAD.WIDE.U32 R6, R17, 0x4, R6 ;  /* 0x0000000411067825 */ /* 0x000fe400078e0006 */
[----:B------:R-:W4:Y:S04]  /*0a90*/  LDG.E R13, desc[UR6][R12.64] ;  /* 0x000000060c0d7981 */ /* 0x000f28000c1e1900 */
[----:B------:R-:W5:Y:S01]  /*0aa0*/  LDG.E R7, desc[UR6][R6.64] ;  /* 0x0000000606077981 */ /* 0x000f62000c1e1900 */
[----:B------:R-:W-:Y:S01]  /*0ab0*/  IADD3 R4, PT, PT, R4, 0x800, RZ ;  /* 0x0000080004047810 */ /* 0x000fe20007ffe0ff */
[----:B--2---:R-:W-:-:S04]  /*0ac0*/  FFMA R14, R9, R9, R14 ;  /* 0x00000009090e7223 */ /* 0x004fc8000000000e */
[----:B---3--:R-:W-:-:S04]  /*0ad0*/  FFMA R14, R11, R11, R14 ;  /* 0x0000000b0b0e7223 */ /* 0x008fc8000000000e */
[----:B----4-:R-:W-:-:S04]  /*0ae0*/  FFMA R14, R13, R13, R14 ;  /* 0x0000000d0d0e7223 */ /* 0x010fc8000000000e */
[----:B-----5:R-:W-:-:S07]  /*0af0*/  FFMA R14, R7, R7, R14 ;  /* 0x00000007070e7223 */ /* 0x020fce000000000e */
.L_x_186:
[----:B------:R-:W-:Y:S05]  /*0b00*/  BSYNC.RECONVERGENT B2 ;  /* 0x0000000000027941 */ /* 0x000fea0003800200 */
.L_x_185:
[----:B------:R-:W-:Y:S05]  /*0b10*/  @!P1 BRA `(.L_x_178) ;  /* 0x0000000000289947 */ /* 0x000fea0003800000 */
[----:B------:R-:W0:Y:S01]  /*0b20*/  LDC.64 R6, c[0x0][0x380] ;  /* 0x0000e000ff067b82 */ /* 0x000e220000000a00 */
[----:B------:R-:W-:Y:S02]  /*0b30*/  LEA R9, R3, R4, 0xd ;  /* 0x0000000403097211 */ /* 0x000fe400078e68ff */
[----:B------:R-:W-:-:S07]  /*0b40*/  IADD3 R8, PT, PT, -R5, RZ, RZ ;  /* 0x000000ff05087210 */ /* 0x000fce0007ffe1ff */
.L_x_187:
[----:B0-----:R-:W-:-:S06]  /*0b50*/  IMAD.WIDE.U32 R4, R9, 0x4, R6 ;  /* 0x0000000409047825 */ /* 0x001fcc00078e0006 */
[----:B------:R-:W2:Y:S01]  /*0b60*/  LDG.E R5, desc[UR6][R4.64] ;  /* 0x0000000604057981 */ /* 0x000ea2000c1e1900 */
[----:B------:R-:W-:Y:S02]  /*0b70*/  IADD3 R8, PT, PT, R8, 0x1, RZ ;  /* 0x0000000108087810 */ /* 0x000fe40007ffe0ff */
[----:B------:R-:W-:Y:S02]  /*0b80*/  IADD3 R9, PT, PT, R9, 0x200, RZ ;  /* 0x0000020009097810 */ /* 0x000fe40007ffe0ff */
[----:B------:R-:W-:Y:S01]  /*0b90*/  ISETP.NE.AND P0, PT, R8, RZ, PT ;  /* 0x000000ff0800720c */ /* 0x000fe20003f05270 */
[----:B--2---:R-:W-:-:S12]  /*0ba0*/  FFMA R14, R5, R5, R14 ;  /* 0x00000005050e7223 */ /* 0x004fd8000000000e */
[----:B------:R-:W-:Y:S05]  /*0bb0*/  @P0 BRA `(.L_x_187) ;  /* 0xfffffffc00e40947 */ /* 0x000fea000383ffff */
.L_x_178:
[----:B------:R-:W-:Y:S05]  /*0bc0*/  BSYNC.RECONVERGENT B1 ;  /* 0x0000000000017941 */ /* 0x000fea0003800200 */
.L_x_177:
[----:B------:R-:W-:-:S13]  /*0bd0*/  ISETP.GE.U32.AND P0, PT, R0, 0x200, PT ;  /* 0x000002000000780c */ /* 0x000fda0003f06070 */
        /* <DEDUP_REMOVED lines=33> */
[----:B------:R-:W0:Y:S04]  /*0df0*/  LDS.128 R12, [UR4+0x10] ;  /* 0x00001004ff0c7984 */ /* 0x000e280008000c00 */
[----:B------:R-:W2:Y:S04]  /*0e00*/  LDS.128 R8, [UR4+0x20] ;  /* 0x00002004ff087984 */ /* 0x000ea80008000c00 */
[----:B-1----:R-:W1:Y:S04]  /*0e10*/  LDS.128 R4, [UR4+0x30] ;  /* 0x00003004ff047984 */ /* 0x002e680008000c00 */
[----:B------:R-:W3:Y:S01]  /*0e20*/  LDS.128 R16, [UR4+0x40] ;  /* 0x00004004ff107984 */ /* 0x000ee20008000c00 */
[----:B0-----:R-:W-:-:S04]  /*0e30*/  FADD R13, R20, R13 ;  /* 0x0000000d140d7221 */ /* 0x001fc80000000000 */
[----:B------:R-:W-:-:S04]  /*0e40*/  FADD R14, R13, R14 ;  /* 0x0000000e0d0e7221 */ /* 0x000fc80000000000 */
[----:B------:R-:W-:-:S04]  /*0e50*/  FADD R15, R14, R15 ;  /* 0x0000000f0e0f7221 */ /* 0x000fc80000000000 */
[----:B--2---:R-:W-:-:S04]  /*0e60*/  FADD R8, R15, R8 ;  /* 0x000000080f087221 */ /* 0x004fc80000000000 */
[----:B------:R-:W-:-:S04]  /*0e70*/  FADD R9, R8, R9 ;  /* 0x0000000908097221 */ /* 0x000fc80000000000 */
[----:B------:R-:W-:-:S04]  /*0e80*/  FADD R10, R9, R10 ;  /* 0x0000000a090a7221 */ /* 0x000fc80000000000 */
[----:B------:R-:W-:-:S04]  /*0e90*/  FADD R11, R10, R11 ;  /* 0x0000000b0a0b7221 */ /* 0x000fc80000000000 */
[----:B-1----:R-:W-:-:S04]  /*0ea0*/  FADD R4, R11, R4 ;  /* 0x000000040b047221 */ /* 0x002fc80000000000 */
        /* <DEDUP_REMOVED lines=8> */
.L_x_188:
[----:B------:R-:W0:Y:S01]  /*0f30*/  S2R R8, SR_LANEID ;  /* 0x0000000000087919 */ /* 0x000e220000000000 */
[----:B------:R-:W-:-:S04]  /*0f40*/  LOP3.LUT R4, R2, 0x3e0, RZ, 0xc0, !PT ;  /* 0x000003e002047812 */ /* 0x000fc800078ec0ff */
[----:B------:R-:W-:Y:S02]  /*0f50*/  IADD3 R5, PT, PT, R4, 0x20, RZ ;  /* 0x0000002004057810 */ /* 0x000fe40007ffe0ff */
[----:B------:R-:W-:Y:S02]  /*0f60*/  LOP3.LUT R7, RZ, R4, RZ, 0x33, !PT ;  /* 0x00000004ff077212 */ /* 0x000fe400078e33ff */
[----:B------:R-:W-:Y:S02]  /*0f70*/  ISETP.GT.U32.AND P0, PT, R5, R0, PT ;  /* 0x000000000500720c */ /* 0x000fe40003f04070 */
[----:B------:R-:W-:-:S04]  /*0f80*/  IADD3 R7, PT, PT, R0, R7, RZ ;  /* 0x0000000700077210 */ /* 0x000fc80007ffe0ff */
[----:B------:R-:W-:-:S05]  /*0f90*/  SEL R7, R7, 0x1f, P0 ;  /* 0x0000001f07077807 */ /* 0x000fca0000000000 */
[----:B------:R-:W1:Y:S01]  /*0fa0*/  SHFL.DOWN PT, R4, R14, 0x1, R7 ;  /* 0x082000000e047989 */ /* 0x000e6200000e0007 */
[C---:B0-----:R-:W-:Y:S02]  /*0fb0*/  ISETP.GE.AND P0, PT, R8.reuse, R7, PT ;  /* 0x000000070800720c */ /* 0x041fe40003f06270 */
[C---:B------:R-:W-:Y:S02]  /*0fc0*/  IADD3 R6, PT, PT, R8.reuse, 0x2, RZ ;  /* 0x0000000208067810 */ /* 0x040fe40007ffe0ff */
[----:B------:R-:W-:-:S09]  /*0fd0*/  ISETP.NE.AND P1, PT, R8, RZ, PT ;  /* 0x000000ff0800720c */ /* 0x000fd20003f25270 */
[----:B-1----:R-:W-:Y:S01]  /*0fe0*/  @!P0 FADD R14, R4, R14 ;  /* 0x0000000e040e8221 */ /* 0x002fe20000000000 */
[----:B------:R-:W-:Y:S02]  /*0ff0*/  ISETP.GT.AND P0, PT, R6, R7, PT ;  /* 0x000000070600720c */ /* 0x000fe40003f04270 */
[----:B------:R-:W-:Y:S01]  /*1000*/  IADD3 R6, PT, PT, R8, 0x4, RZ ;  /* 0x0000000408067810 */ /* 0x000fe20007ffe0ff */
[----:B------:R-:W0:Y:S01]  /*1010*/  @!P1 S2R R9, SR_CgaCtaId ;  /* 0x0000000000099919 */ /* 0x000e220000008800 */
        /* <DEDUP_REMOVED lines=23> */
[----:B------:R-:W1:Y:S01]  /*1190*/  S2UR UR5, SR_CgaCtaId ;  /* 0x00000000000579c3 */ /* 0x000e620000008800 */
[----:B------:R-:W-:Y:S01]  /*11a0*/  UMOV UR4, 0x400 ;  /* 0x0000040000047882 */ /* 0x000fe20000000000 */
[C---:B------:R-:W-:Y:S02]  /*11b0*/  ISETP.GT.U32.AND P2, PT, R0.reuse, 0x20, PT ;  /* 0x000000200000780c */ /* 0x040fe40003f44070 */
[C---:B------:R-:W-:Y:S02]  /*11c0*/  ISETP.GT.U32.AND P3, PT, R0.reuse, 0x40, PT ;  /* 0x000000400000780c */ /* 0x040fe40003f64070 */
[C---:B------:R-:W-:Y:S02]  /*11d0*/  ISETP.GT.U32.AND P1, PT, R0.reuse, 0x60, PT ;  /* 0x000000600000780c */ /* 0x040fe40003f24070 */
[----:B------:R-:W-:Y:S01]  /*11e0*/  ISETP.GT.U32.AND P4, PT, R0, 0xc0, PT ;  /* 0x000000c00000780c */ /* 0x000fe20003f84070 */
[----:B-1----:R-:W-:-:S09]  /*11f0*/  ULEA UR4, UR5, UR4, 0x18 ;  /* 0x0000000405047291 */ /* 0x002fd2000f8ec0ff */
[----:B0-----:R-:W0:Y:S04]  /*1200*/  LDS.128 R4, [UR4+0x10] ;  /* 0x00001004ff047984 */ /* 0x001e280008000c00 */
[----:B------:R-:W1:Y:S04]  /*1210*/  LDS.128 R8, [UR4+0x20] ;  /* 0x00002004ff087984 */ /* 0x000e680008000c00 */
[----:B------:R-:W2:Y:S04]  /*1220*/  LDS.128 R12, [UR4+0x30] ;  /* 0x00003004ff0c7984 */ /* 0x000ea80008000c00 */
[----:B------:R-:W3:Y:S01]  /*1230*/  LDS.128 R16, [UR4+0x40] ;  /* 0x00004004ff107984 */ /* 0x000ee20008000c00 */
[----:B0-----:R-:W-:Y:S01]  /*1240*/  @P2 FADD R20, R20, R5 ;  /* 0x0000000514142221 */ /* 0x001fe20000000000 */
[----:B------:R-:W-:-:S03]  /*1250*/  ISETP.GT.U32.AND P2, PT, R0, 0x80, PT ;  /* 0x000000800000780c */ /* 0x000fc60003f44070 */
[----:B------:R-:W-:Y:S01]  /*1260*/  @P3 FADD R20, R20, R6 ;  /* 0x0000000614143221 */ /* 0x000fe20000000000 */
[----:B------:R-:W-:-:S03]  /*1270*/  ISETP.GT.U32.AND P3, PT, R0, 0xa0, PT ;  /* 0x000000a00000780c */ /* 0x000fc60003f64070 */
[----:B------:R-:W-:Y:S01]  /*1280*/  @P1 FADD R20, R20, R7 ;  /* 0x0000000714141221 */ /* 0x000fe20000000000 */
[----:B------:R-:W-:-:S05]  /*1290*/  ISETP.GT.U32.AND P1, PT, R0, 0xe0, PT ;  /* 0x000000e00000780c */ /* 0x000fca0003f24070 */
[----:B-1----:R-:W-:Y:S01]  /*12a0*/  @P2 FADD R20, R20, R8 ;  /* 0x0000000814142221 */ /* 0x002fe20000000000 */
[----:B------:R-:W-:-:S03]  /*12b0*/  ISETP.GT.U32.AND P2, PT, R0, 0x100, PT ;  /* 0x000001000000780c */ /* 0x000fc60003f44070 */
[----:B------:R-:W-:Y:S01]  /*12c0*/  @P3 FADD R20, R20, R9 ;  /* 0x0000000914143221 */ /* 0x000fe20000000000 */
[----:B------:R-:W-:-:S03]  /*12d0*/  ISETP.GT.U32.AND P3, PT, R0, 0x120, PT ;  /* 0x000001200000780c */ /* 0x000fc60003f64070 */
[----:B------:R-:W-:Y:S01]  /*12e0*/  @P4 FADD R20, R20, R10 ;  /* 0x0000000a14144221 */ /* 0x000fe20000000000 */
[----:B------:R-:W-:-:S03]  /*12f0*/  ISETP.GT.U32.AND P4, PT, R0, 0x140, PT ;  /* 0x000001400000780c */ /* 0x000fc60003f84070 */
[----:B------:R-:W-:Y:S01]  /*1300*/  @P1 FADD R20, R20, R11 ;  /* 0x0000000b14141221 */ /* 0x000fe20000000000 */
[----:B------:R-:W-:-:S03]  /*1310*/  ISETP.GT.U32.AND P1, PT, R0, 0x160, PT ;  /* 0x000001600000780c */ /* 0x000fc60003f24070 */
[----:B--2---:R-:W-:Y:S01]  /*1320*/  @P2 FADD R20, R20, R12 ;  /* 0x0000000c14142221 */ /* 0x004fe20000000000 */
[----:B------:R-:W-:-:S03]  /*1330*/  ISETP.GT.U32.AND P2, PT, R0, 0x180, PT ;  /* 0x000001800000780c */ /* 0x000fc60003f44070 */
[----:B------:R-:W-:Y:S01]  /*1340*/  @P3 FADD R20, R20, R13 ;  /* 0x0000000d14143221 */ /* 0x000fe20000000000 */
[----:B------:R-:W-:-:S03]  /*1350*/  ISETP.GT.U32.AND P3, PT, R0, 0x1a0, PT ;  /* 0x000001a00000780c */ /* 0x000fc60003f64070 */
[----:B------:R-:W-:Y:S01]  /*1360*/  @P4 FADD R20, R20, R14 ;  /* 0x0000000e14144221 */ /* 0x000fe20000000000 */
[----:B------:R-:W-:-:S03]  /*1370*/  ISETP.GT.U32.AND P4, PT, R0, 0x1c0, PT ;  /* 0x000001c00000780c */ /* 0x000fc60003f84070 */
[----:B------:R-:W-:Y:S01]  /*1380*/  @P1 FADD R20, R20, R15 ;  /* 0x0000000f14141221 */ /* 0x000fe20000000000 */
[----:B------:R-:W-:-:S03]  /*1390*/  ISETP.GT.U32.AND P1, PT, R0, 0x1e0, PT ;  /* 0x000001e00000780c */ /* 0x000fc60003f24070 */
[----:B---3--:R-:W-:-:S04]  /*13a0*/  @P2 FADD R20, R20, R16 ;  /* 0x0000001014142221 */ /* 0x008fc80000000000 */
[----:B------:R-:W-:-:S04]  /*13b0*/  @P3 FADD R20, R20, R17 ;  /* 0x0000001114143221 */ /* 0x000fc80000000000 */
[----:B------:R-:W-:-:S04]  /*13c0*/  @P4 FADD R20, R20, R18 ;  /* 0x0000001214144221 */ /* 0x000fc80000000000 */
[----:B------:R-:W-:Y:S01]  /*13d0*/  @P1 FADD R20, R20, R19 ;  /* 0x0000001314141221 */ /* 0x000fe20000000000 */
[----:B------:R-:W-:Y:S06]  /*13e0*/  BRA `(.L_x_189) ;  /* 0x0000001400407947 */ /* 0x000fec0003800000 */
.L_x_174:
[----:B------:R-:W0:Y:S01]  /*13f0*/  S2R R2, SR_TID.X ;  /* 0x0000000000027919 */ /* 0x000e220000002100 */
[----:B------:R-:W1:Y:S02]  /*1400*/  LDCU.64 UR4, c[0x0][0x380] ;  /* 0x00007000ff0477ac */ /* 0x000e640008000a00 */
[----:B-1----:R-:W-:Y:S02]  /*1410*/  MOV R4, UR4 ;  /* 0x0000000400047c02 */ /* 0x002fe40008000f00 */
[----:B------:R-:W-:Y:S02]  /*1420*/  MOV R5, UR5 ;  /* 0x0000000500057c02 */ /* 0x000fe40008000f00 */
[----:B0-----:R-:W-:-:S05]  /*1430*/  LEA R7, R3, R2, 0xd ;  /* 0x0000000203077211 */ /* 0x001fca00078e68ff */
[----:B------:R-:W-:-:S05]  /*1440*/  IMAD.WIDE.U32 R6, R7, 0x4, R4 ;  /* 0x0000000407067825 */ /* 0x000fca00078e0004 */
        /* <DEDUP_REMOVED lines=16> */
[----:B------:R-:W-:Y:S01]  /*1550*/  ISETP.GE.U32.AND P0, PT, R0, R11, PT ;  /* 0x0000000b0000720c */ /* 0x000fe20003f06070 */
[----:B--2---:R-:W-:Y:S01]  /*1560*/  FMUL R22, R22, R22 ;  /* 0x0000001616167220 */ /* 0x004fe20000400000 */
[----:B---3--:R-:W-:Y:S01]  /*1570*/  FMUL R23, R23, R23 ;  /* 0x0000001717177220 */ /* 0x008fe20000400000 */
[----:B----4-:R-:W-:Y:S01]  /*1580*/  FMUL R25, R24, R24 ;  /* 0x0000001818197220 */ /* 0x010fe20000400000 */
[----:B-----5:R-:W-:Y:S01]  /*1590*/  FMUL R26, R26, R26 ;  /* 0x0000001a1a1a7220 */ /* 0x020fe20000400000 */
[----:B------:R-:W-:Y:S01]  /*15a0*/  FMUL R9, R9, R9 ;  /* 0x0000000909097220 */ /* 0x000fe20000400000 */
[----:B------:R-:W-:Y:S01]  /*15b0*/  FMUL R12, R12, R12 ;  /* 0x0000000c0c0c7220 */ /* 0x000fe20000400000 */
[----:B------:R-:W-:Y:S01]  /*15c0*/  FMUL R13, R13, R13 ;  /* 0x0000000d0d0d7220 */ /* 0x000fe20000400000 */
        /* <DEDUP_REMOVED lines=17> */
[----:B------:R-:W-:Y:S01]  /*16e0*/  LEA R9, R3, R11, 0xd ;  /* 0x0000000b03097211 */ /* 0x000fe200078e68ff */
[----:B------:R-:W-:Y:S01]  /*16f0*/  UMOV UR4, URZ ;  /* 0x000000ff00047c82 */ /* 0x000fe20008000000 */
[----:B------:R-:W-:Y:S02]  /*1700*/  IADD3 R0, PT, PT, R8, -0x2000, RZ ;  /* 0xffffe00008007810 */ /* 0x000fe40007ffe0ff */
[----:B------:R-:W-:Y:S02]  /*1710*/  LOP3.LUT R6, RZ, R2, RZ, 0x33, !PT ;  /* 0x00000002ff067212 */ /* 0x000fe400078e33ff */
[----:B------:R-:W-:Y:S02]  /*1720*/  ISETP.GT.U32.AND P0, PT, R9, R0, PT ;  /* 0x000000000900720c */ /* 0x000fe40003f04070 */
[----:B------:R-:W-:Y:S02]  /*1730*/  IADD3 R6, PT, PT, -R11, R8, R6 ;  /* 0x000000080b067210 */ /* 0x000fe40007ffe106 */
[----:B------:R-:W-:-:S02]  /*1740*/  IADD3 R7, PT, PT, R9, 0x1000, R2 ;  /* 0x0000100009077810 */ /* 0x000fc40007ffe002 */
[----:B------:R-:W-:Y:S01]  /*1750*/  MOV R2, R9 ;  /* 0x0000000900027202 */ /* 0x000fe20000000f00 */
[----:B------:R-:W-:-:S06]  /*1760*/  IMAD R6, R3, -0x2000, R6 ;  /* 0xffffe00003067824 */ /* 0x000fcc00078e0206 */
[----:B------:R-:W-:Y:S05]  /*1770*/  @P0 BRA `(.L_x_191) ;  /* 0x0000000000d80947 */ /* 0x000fea0003800000 */
[----:B------:R-:W0:Y:S08]  /*1780*/  LDC R8, c[0x0][0x3a8] ;  /* 0x0000ea00ff087b82 */ /* 0x000e300000000800 */
[----:B------:R-:W1:Y:S02]  /*1790*/  LDC.64 R4, c[0x0][0x380] ;  /* 0x0000e000ff047b82 */ /* 0x000e640000000a00 */
.L_x_192:
[----:B------:R-:W2:Y:S02]  /*17a0*/  S2R R10, SR_TID.X ;  /* 0x00000000000a7919 */ /* 0x000ea40000002100 */
[----:B--2---:R-:W-:-:S05]  /*17b0*/  IADD3 R13, PT, PT, R10, R9, RZ ;  /* 0x000000090a0d7210 */ /* 0x004fca0007ffe0ff */
        /* <DEDUP_REMOVED lines=13> */
[----:B--2---:R-:W-:-:S04]  /*1890*/  FMUL R15, R15, R15 ;  /* 0x0000000f0f0f7220 */ /* 0x004fc80000400000 */
[----:B---3--:R-:W-:Y:S02]  /*18a0*/  FFMA R15, R14, R14, R15 ;  /* 0x0000000e0e0f7223 */ /* 0x008fe4000000000f */
[----:B------:R-:W2:Y:S01]  /*18b0*/  LDG.E R14, desc[UR6][R12.64+0x7000] ;  /* 0x007000060c0e7981 */ /* 0x000ea2000c1e1900 */
[----:B----4-:R-:W-:-:S03]  /*18c0*/  FFMA R10, R10, R10, R23 ;  /* 0x0000000a0a0a7223 */ /* 0x010fc60000000017 */
[----:B------:R-:W3:Y:S01]  /*18d0*/  LDG.E R23, desc[UR6][R12.64+0x7800] ;  /* 0x007800060c177981 */ /* 0x000ee2000c1e1900 */
[----:B-----5:R-:W-:Y:S01]  /*18e0*/  FMUL R17, R17, R17 ;  /* 0x0000001111117220 */ /* 0x020fe20000400000 */
[----:B------:R-:W-:Y:S02]  /*18f0*/  FADD R10, R10, R15 ;  /* 0x0000000f0a0a7221 */ /* 0x000fe40000000000 */
[----:B------:R-:W4:Y:S01]  /*1900*/  LDG.E R15, desc[UR6][R12.64+0x6000] ;  /* 0x006000060c0f7981 */ /* 0x000f22000c1e1900 */
[----:B------:R-:W-:-:S03]  /*1910*/  FFMA R16, R16, R16, R17 ;  /* 0x0000001010107223 */ /* 0x000fc60000000011 */
[----:B------:R0:W5:Y:S01]  /*1920*/  LDG.E R17, desc[UR6][R12.64+0x6800] ;  /* 0x006800060c117981 */ /* 0x000162000c1e1900 */
[----:B------:R-:W-:-:S04]  /*1930*/  FMUL R22, R22, R22 ;  /* 0x0000001616167220 */ /* 0x000fc80000400000 */
[----:B------:R-:W-:Y:S01]  /*1940*/  FFMA R25, R25, R25, R22 ;  /* 0x0000001919197223 */ /* 0x000fe20000000016 */
[----:B------:R-:W-:Y:S01]  /*1950*/  FMUL R27, R24, R24 ;  /* 0x00000018181b7220 */ /* 0x000fe20000400000 */
[----:B0-----:R-:W-:Y:S01]  /*1960*/  IADD3 R12, PT, PT, -R9, R8, RZ ;  /* 0x00000008090c7210 */ /* 0x001fe20007ffe1ff */
[----:B------:R-:W-:-:S03]  /*1970*/  FMUL R22, R21, R21 ;  /* 0x0000001515167220 */ /* 0x000fc60000400000 */
[----:B------:R-:W-:Y:S01]  /*1980*/  ISETP.GE.U32.AND P0, PT, R12, R11, PT ;  /* 0x0000000b0c00720c */ /* 0x000fe20003f06070 */
[----:B------:R-:W-:Y:S01]  /*1990*/  FFMA R27, R20, R20, R27 ;  /* 0x00000014141b7223 */ /* 0x000fe2000000001b */
[----:B------:R-:W-:Y:S01]  /*19a0*/  FFMA R22, R19, R19, R22 ;  /* 0x0000001313167223 */ /* 0x000fe20000000016 */
[----:B------:R-:W-:-:S03]  /*19b0*/  FADD R25, R16, R25 ;  /* 0x0000001910197221 */ /* 0x000fc60000000000 */
[----:B------:R-:W-:Y:S01]  /*19c0*/  FADD R22, R27, R22 ;  /* 0x000000161b167221 */ /* 0x000fe20000000000 */
[----:B------:R-:W-:Y:S01]  /*19d0*/  FADD R10, R10, R25 ;  /* 0x000000190a0a7221 */ /* 0x000fe20000000000 */
[----:B--2---:R-:W-:Y:S01]  /*19e0*/  FMUL R14, R14, R14 ;  /* 0x0000000e0e0e7220 */ /* 0x004fe20000400000 */
[----:B----4-:R-:W-:-:S04]  /*19f0*/  FMUL R15, R15, R15 ;  /* 0x0000000f0f0f7220 */ /* 0x010fc80000400000 */
[----:B------:R-:W-:Y:S01]  /*1a00*/  FFMA R15, R18, R18, R15 ;  /* 0x00000012120f7223 */ /* 0x000fe2000000000f */
[----:B-----5:R-:W-:-:S04]  /*1a10*/  FFMA R14, R17, R17, R14 ;  /* 0x00000011110e7223 */ /* 0x020fc8000000000e */
[----:B------:R-:W-:-:S04]  /*1a20*/  FADD R15, R15, R14 ;  /* 0x0000000e0f0f7221 */ /* 0x000fc80000000000 */
[----:B------:R-:W-:-:S04]  /*1a30*/  FADD R15, R22, R15 ;  /* 0x0000000f160f7221 */ /* 0x000fc80000000000 */
[----:B------:R-:W-:-:S04]  /*1a40*/  FADD R10, R10, R15 ;  /* 0x0000000f0a0a7221 */ /* 0x000fc80000000000 */
[----:B---3--:R-:W-:Y:S01]  /*1a50*/  FFMA R23, R23, R23, R10 ;  /* 0x0000001717177223 */ /* 0x008fe2000000000a */
[----:B------:R-:W-:Y:S06]  /*1a60*/  @!P0 BRA `(.L_x_190) ;  /* 0x0000000800d48947 */ /* 0x000fec0003800000 */
[C---:B------:R-:W-:Y:S01]  /*1a70*/  IADD3 R9, PT, PT, R11.reuse, R9, RZ ;  /* 0x000000090b097210 */ /* 0x040fe20007ffe0ff */
[----:B------:R-:W-:Y:S01]  /*1a80*/  UIADD3 UR4, UPT, UPT, UR4, 0x1, URZ ;  /* 0x0000000104047890 */ /* 0x000fe2000fffe0ff */
[----:B------:R-:W-:Y:S02]  /*1a90*/  IADD3 R2, PT, PT, R11, R2, RZ ;  /* 0x000000020b027210 */ /* 0x000fe40007ffe0ff */
[----:B------:R-:W-:Y:S02]  /*1aa0*/  ISETP.GT.U32.AND P0, PT, R9, R0, PT ;  /* 0x000000000900720c */ /* 0x000fe40003f04070 */
[C---:B------:R-:W-:Y:S02]  /*1ab0*/  IADD3 R6, PT, PT, -R11.reuse, R6, RZ ;  /* 0x000000060b067210 */ /* 0x040fe40007ffe1ff */
[----:B------:R-:W-:-:S09]  /*1ac0*/  IADD3 R7, PT, PT, R11, R7, RZ ;  /* 0x000000070b077210 */ /* 0x000fd20007ffe0ff */
[----:B------:R-:W-:Y:S05]  /*1ad0*/  @!P0 BRA `(.L_x_192) ;  /* 0xfffffffc00308947 */ /* 0x000fea000383ffff */
.L_x_191:
[----:B------:R-:W0:Y:S01]  /*1ae0*/  S2R R13, SR_TID.X ;  /* 0x00000000000d7919 */ /* 0x000e220000002100 */
[----:B------:R-:W-:Y:S01]  /*1af0*/  IADD3 R0, PT, PT, -R9, R8, RZ ;  /* 0x0000000809007210 */ /* 0x000fe20007ffe1ff */
[----:B------:R-:W-:Y:S03]  /*1b00*/  BSSY.RECONVERGENT B1, `(.L_x_190) ;  /* 0x00000ab000017945 */ /* 0x000fe60003800200 */
[----:B0-----:R-:W-:-:S04]  /*1b10*/  ISETP.GE.AND P0, PT, R13, R0, PT ;  /* 0x000000000d00720c */ /* 0x001fc80003f06270 */
[----:B------:R-:W-:-:S13]  /*1b20*/  ISETP.GE.U32.OR P0, PT, R9, R8, P0 ;  /* 0x000000080900720c */ /* 0x000fda0000706470 */
[----:B------:R-:W-:Y:S05]  /*1b30*/  @P0 BRA `(.L_x_193) ;  /* 0x00000008009c0947 */ /* 0x000fea0003800000 */
[----:B------:R-:W0:Y:S01]  /*1b40*/  LDC R0, c[0x0][0x3ac] ;  /* 0x0000eb00ff007b82 */ /* 0x000e220000000800 */
[----:B------:R-:W-:Y:S01]  /*1b50*/  LOP3.LUT R10, RZ, R13, RZ, 0x33, !PT ;  /* 0x0000000dff0a7212 */ /* 0x000fe200078e33ff */
[----:B------:R-:W-:Y:S06]  /*1b60*/  BSSY.RECONVERGENT B2, `(.L_x_194) ;  /* 0x0000057000027945 */ /* 0x000fec0003800200 */
[----:B------:R-:W1:Y:S01]  /*1b70*/  LDC R11, c[0x0][0x3ac] ;  /* 0x0000eb00ff0b7b82 */ /* 0x000e620000000800 */
[----:B0-----:R-:W-:-:S04]  /*1b80*/  SHF.L.U32 R0, R0, 0xd, RZ ;  /* 0x0000000d00007819 */ /* 0x001fc800000006ff */
[----:B------:R-:W-:Y:S02]  /*1b90*/  LEA R15, R3, R0, 0xd ;  /* 0x00000000030f7211 */ /* 0x000fe400078e68ff */
[----:B------:R-:W-:Y:S02]  /*1ba0*/  MOV R0, R13 ;  /* 0x0000000d00007202 */ /* 0x000fe40000000f00 */
[----:B------:R-:W-:Y:S01]  /*1bb0*/  IADD3 R8, PT, PT, -R15, R8, R10 ;  /* 0x000000080f087210 */ /* 0x000fe20007ffe10a */
[----:B-1----:R-:W-:-:S04]  /*1bc0*/  IMAD R11, R11, UR4, RZ ;  /* 0x000000040b0b7c24 */ /* 0x002fc8000f8e02ff */
[----:B------:R-:W-:-:S05]  /*1bd0*/  IMAD R8, R11, -0x2000, R8 ;  /* 0xffffe0000b087824 */ /* 0x000fca00078e0208 */
[C---:B------:R-:W-:Y:S02]  /*1be0*/  ISETP.GE.U32.AND P0, PT, R8.reuse, 0x1e00, PT ;  /* 0x00001e000800780c */ /* 0x040fe40003f06070 */
[----:B------:R-:W-:-:S04]  /*1bf0*/  LEA.HI R8, R8, 0x1, RZ, 0x17 ;  /* 0x0000000108087811 */ /* 0x000fc800078fb8ff */
[----:B------:R-:W-:-:S07]  /*1c00*/  LOP3.LUT R10, R8, 0xf, RZ, 0xc0, !PT ;  /* 0x0000000f080a7812 */ /* 0x000fce00078ec0ff */
[----:B------:R-:W-:Y:S05]  /*1c10*/  @!P0 BRA `(.L_x_195) ;  /* 0x00000004002c8947 */ /* 0x000fea0003800000 */
[----:B------:R-:W-:Y:S01]  /*1c20*/  LEA.HI R0, R6, 0x1, RZ, 0x17 ;  /* 0x0000000106007811 */ /* 0x000fe200078fb8ff */
[----:B------:R-:W-:Y:S01]  /*1c30*/  BSSY.RECONVERGENT B3, `(.L_x_196) ;  /* 0x0000048000037945 */ /* 0x000fe20003800200 */
[----:B------:R-:W-:Y:S02]  /*1c40*/  LOP3.LUT R11, R13, 0x1000, RZ, 0xfc, !PT ;  /* 0x000010000d0b7812 */ /* 0x000fe400078efcff */
[----:B------:R-:W-:-:S04]  /*1c50*/  LOP3.LUT R0, R0, 0xfffff0, RZ, 0xc0, !PT ;  /* 0x00fffff000007812 */ /* 0x000fc800078ec0ff */
[----:B------:R-:W-:-:S07]  /*1c60*/  IADD3 R0, PT, PT, -R0, RZ, RZ ;  /* 0x000000ff00007210 */ /* 0x000fce0007ffe1ff */
.L_x_197:
[C---:B------:R-:W-:Y:S02]  /*1c70*/  IADD3 R19, PT, PT, R7.reuse, -0x1000, RZ ;  /* 0xfffff00007137810 */ /* 0x040fe40007ffe0ff */
[----:B------:R-:W-:-:S03]  /*1c80*/  IADD3 R21, PT, PT, R7, -0xe00, RZ ;  /* 0xfffff20007157810 */ /* 0x000fc60007ffe0ff */
[----:B------:R-:W-:Y:S01]  /*1c90*/  IMAD.WIDE.U32 R18, R19, 0x4, R4 ;  /* 0x0000000413127825 */ /* 0x000fe200078e0004 */
[----:B------:R-:W-:-:S04]  /*1ca0*/  IADD3 R15, PT, PT, R7, -0xc00, RZ ;  /* 0xfffff400070f7810 */ /* 0x000fc80007ffe0ff */
[----:B------:R0:W2:Y:S01]  /*1cb0*/  LDG.E R22, desc[UR6][R18.64] ;  /* 0x0000000612167981 */ /* 0x0000a2000c1e1900 */
[----:B------:R-:W-:-:S04]  /*1cc0*/  IMAD.WIDE.U32 R20, R21, 0x4, R4 ;  /* 0x0000000415147825 */ /* 0x000fc800078e0004 */
[--C-:B------:R-:W-:Y:S01]  /*1cd0*/  IMAD.WIDE.U32 R14, R15, 0x4, R4.reuse ;  /* 0x000000040f0e7825 */ /* 0x100fe200078e0004 */
[----:B------:R1:W3:Y:S04]  /*1ce0*/  LDG.E R17, desc[UR6][R20.64] ;  /* 0x0000000614117981 */ /* 0x0002e8000c1e1900 */
[----:B------:R4:W5:Y:S01]  /*1cf0*/  LDG.E R16, desc[UR6][R14.64] ;  /* 0x000000060e107981 */ /* 0x000962000c1e1900 */
[C---:B------:R-:W-:Y:S02]  /*1d00*/  IADD3 R13, PT, PT, R7.reuse, -0xa00, RZ ;  /* 0xfffff600070d7810 */ /* 0x040fe40007ffe0ff */
[C---:B------:R-:W-:Y:S02]  /*1d10*/  IADD3 R29, PT, PT, R7.reuse, -0x800, RZ ;  /* 0xfffff800071d7810 */ /* 0x040fe40007ffe0ff */
[----:B------:R-:W-:Y:S01]  /*1d20*/  IADD3 R25, PT, PT, R7, -0x600, RZ ;  /* 0xfffffa0007197810 */ /* 0x000fe20007ffe0ff */
[----:B------:R-:W-:Y:S01]  /*1d30*/  IMAD.WIDE.U32 R12, R13, 0x4, R4 ;  /* 0x000000040d0c7825 */ /* 0x000fe200078e0004 */
[----:B------:R-:W-:-:S03]  /*1d40*/  IADD3 R27, PT, PT, R7, -0x400, RZ ;  /* 0xfffffc00071b7810 */ /* 0x000fc60007ffe0ff */
[--C-:B------:R-:W-:Y:S02]  /*1d50*/  IMAD.WIDE.U32 R28, R29, 0x4, R4.reuse ;  /* 0x000000041d1c7825 */ /* 0x100fe400078e0004 */
[----:B------:R-:W5:Y:S02]  /*1d60*/  LDG.E R12, desc[UR6][R12.64] ;  /* 0x000000060c0c7981 */ /* 0x000f64000c1e1900 */
[----:B0-----:R-:W-:Y:S01]  /*1d70*/  IMAD.WIDE.U32 R18, R25, 0x4, R4 ;  /* 0x0000000419127825 */ /* 0x001fe200078e0004 */
[----:B------:R-:W-:-:S03]  /*1d80*/  IADD3 R26, PT, PT, R7, -0x200, RZ ;  /* 0xfffffe00071a7810 */ /* 0x000fc60007ffe0ff */
[--C-:B-1----:R-:W-:Y:S02]  /*1d90*/  IMAD.WIDE.U32 R20, R27, 0x4, R4.reuse ;  /* 0x000000041b147825 */ /* 0x102fe400078e0004 */
[----:B------:R-:W5:Y:S04]  /*1da0*/  LDG.E R18, desc[UR6][R18.64] ;  /* 0x0000000612127981 */ /* 0x000f68000c1e1900 */
[----:B------:R0:W5:Y:S01]  /*1db0*/  LDG.E R13, desc[UR6][R28.64] ;  /* 0x000000061c0d7981 */ /* 0x000162000c1e1900 */
[----:B----4-:R-:W-:-:S03]  /*1dc0*/  IMAD.WIDE.U32 R14, R26, 0x4, R4 ;  /* 0x000000041a0e7825 */ /* 0x010fc600078e0004 */
[----:B------:R1:W4:Y:S01]  /*1dd0*/  LDG.E R27, desc[UR6][R20.64] ;  /* 0x00000006141b7981 */ /* 0x000322000c1e1900 */
[----:B------:R-:W-:-:S03]  /*1de0*/  IMAD.WIDE.U32 R24, R7, 0x4, R4 ;  /* 0x0000000407187825 */ /* 0x000fc600078e0004 */
[----:B------:R1:W4:Y:S01]  /*1df0*/  LDG.E R26, desc[UR6][R14.64] ;  /* 0x000000060e1a7981 */ /* 0x000322000c1e1900 */
[----:B0-----:R-:W-:-:S03]  /*1e00*/  IADD3 R29, PT, PT, R7, 0x200, RZ ;  /* 0x00000200071d7810 */ /* 0x001fc60007ffe0ff */
[----:B------:R0:W4:Y:S01]  /*1e10*/  LDG.E R19, desc[UR6][R24.64] ;  /* 0x0000000618137981 */ /* 0x000122000c1e1900 */
[----:B-1----:R-:W-:Y:S01]  /*1e20*/  IADD3 R21, PT, PT, R7, 0x400, RZ ;  /* 0x0000040007157810 */ /* 0x002fe20007ffe0ff */
[----:B------:R-:W-:Y:S01]  /*1e30*/  IMAD.WIDE.U32 R28, R29, 0x4, R4 ;  /* 0x000000041d1c7825 */ /* 0x000fe200078e0004 */
[----:B------:R-:W-:-:S05]  /*1e40*/  IADD3 R15, PT, PT, R7, 0x800, RZ ;  /* 0x00000800070f7810 */ /* 0x000fca0007ffe0ff */
[----:B------:R-:W4:Y:S01]  /*1e50*/  LDG.E R28, desc[UR6][R28.64] ;  /* 0x000000061c1c7981 */ /* 0x000f22000c1e1900 */
[----:B0-----:R-:W-:Y:S01]  /*1e60*/  IADD3 R25, PT, PT, R7, 0xa00, RZ ;  /* 0x00000a0007197810 */ /* 0x001fe20007ffe0ff */
[----:B--2---:R-:W-:Y:S01]  /*1e70*/  FFMA R14, R22, R22, R23 ;  /* 0x00000016160e7223 */ /* 0x004fe20000000017 */
[----:B------:R-:W-:Y:S01]  /*1e80*/  IMAD.WIDE.U32 R22, R21, 0x4, R4 ;  /* 0x0000000415167825 */ /* 0x000fe200078e0004 */
[----:B------:R-:W-:-:S03]  /*1e90*/  IADD3 R21, PT, PT, R7, 0x600, RZ ;  /* 0x0000060007157810 */ /* 0x000fc60007ffe0ff */
[----:B---3--:R-:W-:Y:S02]  /*1ea0*/  FFMA R17, R17, R17, R14 ;  /* 0x0000001111117223 */ /* 0x008fe4000000000e */
[--C-:B------:R-:W-:Y:S01]  /*1eb0*/  IMAD.WIDE.U32 R20, R21, 0x4, R4.reuse ;  /* 0x0000000415147825 */ /* 0x100fe200078e0004 */
[----:B------:R-:W2:Y:S03]  /*1ec0*/  LDG.E R29, desc[UR6][R22.64] ;  /* 0x00000006161d7981 */ /* 0x000ea6000c1e1900 */
[----:B------:R-:W-:Y:S02]  /*1ed0*/  IMAD.WIDE.U32 R14, R15, 0x4, R4 ;  /* 0x000000040f0e7825 */ /* 0x000fe400078e0004 */
[----:B------:R5:W3:Y:S04]  /*1ee0*/  LDG.E R20, desc[UR6][R20.64] ;  /* 0x0000000614147981 */ /* 0x000ae8000c1e1900 */
[----:B------:R-:W3:Y:S01]  /*1ef0*/  LDG.E R14, desc[UR6][R14.64] ;  /* 0x000000060e0e7981 */ /* 0x000ee2000c1e1900 */
[----:B-----5:R-:W-:Y:S01]  /*1f00*/  FFMA R21, R16, R16, R17 ;  /* 0x0000001010157223 */ /* 0x020fe20000000011 */
[----:B------:R-:W-:Y:S01]  /*1f10*/  IMAD.WIDE.U32 R16, R25, 0x4, R4 ;  /* 0x0000000419107825 */ /* 0x000fe200078e0004 */
[----:B------:R-:W-:-:S05]  /*1f20*/  IADD3 R25, PT, PT, R7, 0xc00, RZ ;  /* 0x00000c0007197810 */ /* 0x000fca0007ffe0ff */
[--C-:B------:R-:W-:Y:S01]  /*1f30*/  IMAD.WIDE.U32 R22, R25, 0x4, R4.reuse ;  /* 0x0000000419167825 */ /* 0x100fe200078e0004 */
[----:B------:R-:W-:Y:S01]  /*1f40*/  IADD3 R25, PT, PT, R7, 0xe00, RZ ;  /* 0x00000e0007197810 */ /* 0x000fe20007ffe0ff */
[----:B------:R-:W5:Y:S04]  /*1f50*/  LDG.E R16, desc[UR6][R16.64] ;  /* 0x0000000610107981 */ /* 0x000f68000c1e1900 */
[----:B------:R-:W-:Y:S01]  /*1f60*/  IMAD.WIDE.U32 R24, R25, 0x4, R4 ;  /* 0x0000000419187825 */ /* 0x000fe200078e0004 */
[----:B------:R-:W5:Y:S05]  /*1f70*/  LDG.E R22, desc[UR6][R22.64] ;  /* 0x0000000616167981 */ /* 0x000f6a000c1e1900 */
[----:B------:R-:W5:Y:S01]  /*1f80*/  LDG.E R24, desc[UR6][R24.64] ;  /* 0x0000000618187981 */ /* 0x000f62000c1e1900 */
[----:B------:R-:W-:-:S04]  /*1f90*/  FFMA R12, R12, R12, R21 ;  /* 0x0000000c0c0c7223 */ /* 0x000fc80000000015 */
[----:B------:R-:W-:-:S04]  /*1fa0*/  FFMA R13, R13, R13, R12 ;  /* 0x0000000d0d0d7223 */ /* 0x000fc8000000000c */
[----:B------:R-:W-:-:S04]  /*1fb0*/  FFMA R18, R18, R18, R13 ;  /* 0x0000001212127223 */ /* 0x000fc8000000000d */
[----:B----4-:R-:W-:-:S04]  /*1fc0*/  FFMA R27, R27, R27, R18 ;  /* 0x0000001b1b1b7223 */ /* 0x010fc80000000012 */
[----:B------:R-:W-:-:S04]  /*1fd0*/  FFMA R26, R26, R26, R27 ;  /* 0x0000001a1a1a7223 */ /* 0x000fc8000000001b */
[----:B------:R-:W-:-:S04]  /*1fe0*/  FFMA R19, R19, R19, R26 ;  /* 0x0000001313137223 */ /* 0x000fc8000000001a */
[----:B------:R-:W-:Y:S01]  /*1ff0*/  FFMA R28, R28, R28, R19 ;  /* 0x0000001c1c1c7223 */ /* 0x000fe20000000013 */
[----:B------:R-:W-:-:S04]  /*2000*/  IADD3 R0, PT, PT, R0, 0x10, RZ ;  /* 0x0000001000007810 */ /* 0x000fc80007ffe0ff */
[----:B------:R-:W-:Y:S02]  /*2010*/  ISETP.NE.AND P0, PT, R0, RZ, PT ;  /* 0x000000ff0000720c */ /* 0x000fe40003f05270 */
[----:B------:R-:W-:Y:S02]  /*2020*/  IADD3 R11, PT, PT, R11, 0x2000, RZ ;  /* 0x000020000b0b7810 */ /* 0x000fe40007ffe0ff */
[----:B------:R-:W-:Y:S01]  /*2030*/  IADD3 R7, PT, PT, R7, 0x2000, RZ ;  /* 0x0000200007077810 */ /* 0x000fe20007ffe0ff */
[----:B--2---:R-:W-:-:S04]  /*2040*/  FFMA R29, R29, R29, R28 ;  /* 0x0000001d1d1d7223 */ /* 0x004fc8000000001c */
[----:B---3--:R-:W-:-:S04]  /*2050*/  FFMA R29, R20, R20, R29 ;  /* 0x00000014141d7223 */ /* 0x008fc8000000001d */
[----:B------:R-:W-:-:S04]  /*2060*/  FFMA R29, R14, R14, R29 ;  /* 0x0000000e0e1d7223 */ /* 0x000fc8000000001d */
[----:B-----5:R-:W-:-:S04]  /*2070*/  FFMA R29, R16, R16, R29 ;  /* 0x00000010101d7223 */ /* 0x020fc8000000001d */
[----:B------:R-:W-:-:S04]  /*2080*/  FFMA R29, R22, R22, R29 ;  /* 0x00000016161d7223 */ /* 0x000fc8000000001d */
[----:B------:R-:W-:Y:S01]  /*2090*/  FFMA R23, R24, R24, R29 ;  /* 0x0000001818177223 */ /* 0x000fe2000000001d */
[----:B------:R-:W-:Y:S06]  /*20a0*/  @P0 BRA `(.L_x_197) ;  /* 0xfffffff800f00947 */ /* 0x000fec000383ffff */
[----:B------:R-:W-:Y:S05]  /*20b0*/  BSYNC.RECONVERGENT B3 ;  /* 0x0000000000037941 */ /* 0x000fea0003800200 */
.L_x_196:
[----:B------:R-:W-:-:S07]  /*20c0*/  IADD3 R0, PT, PT, R11, -0x1000, RZ ;  /* 0xfffff0000b007810 */ /* 0x000fce0007ffe0ff */
.L_x_195:
[----:B------:R-:W-:Y:S05]  /*20d0*/  BSYNC.RECONVERGENT B2 ;  /* 0x0000000000027941 */ /* 0x000fea0003800200 */
.L_x_194:
[----:B------:R-:W-:-:S13]  /*20e0*/  ISETP.NE.AND P0, PT, R10, RZ, PT ;  /* 0x000000ff0a00720c */ /* 0x000fda0003f05270 */
[----:B------:R-:W-:Y:S05]  /*20f0*/  @!P0 BRA `(.L_x_193) ;  /* 0x00000004002c8947 */ /* 0x000fea0003800000 */
[----:B------:R-:W-:Y:S01]  /*2100*/  ISETP.GE.U32.AND P0, PT, R10, 0x8, PT ;  /* 0x000000080a00780c */ /* 0x000fe20003f06070 */
[----:B------:R-:W-:Y:S01]  /*2110*/  BSSY.RECONVERGENT B2, `(.L_x_198) ;  /* 0x0000025000027945 */ /* 0x000fe20003800200 */
[----:B------:R-:W-:-:S04]  /*2120*/  LOP3.LUT R25, R8, 0x7, RZ, 0xc0, !PT ;  /* 0x0000000708197812 */ /* 0x000fc800078ec0ff */
[----:B------:R-:W-:-:S07]  /*2130*/  ISETP.NE.AND P1, PT, R25, RZ, PT ;  /* 0x000000ff1900720c */ /* 0x000fce0003f25270 */
[----:B------:R-:W-:Y:S06]  /*2140*/  @!P0 BRA `(.L_x_199) ;  /* 0x0000000000848947 */ /* 0x000fec0003800000 */
[----:B------:R-:W-:-:S04]  /*2150*/  IADD3 R7, PT, PT, R0, R9, RZ ;  /* 0x0000000900077210 */ /* 0x000fc80007ffe0ff */
[C---:B------:R-:W-:Y:S01]  /*2160*/  IADD3 R19, PT, PT, R7.reuse, 0x200, RZ ;  /* 0x0000020007137810 */ /* 0x040fe20007ffe0ff */
[C---:B------:R-:W-:Y:S01]  /*2170*/  IMAD.WIDE.U32 R14, R7.reuse, 0x4, R4 ;  /* 0x00000004070e7825 */ /* 0x040fe200078e0004 */
[----:B------:R-:W-:-:S03]  /*2180*/  IADD3 R17, PT, PT, R7, 0x400, RZ ;  /* 0x0000040007117810 */ /* 0x000fc60007ffe0ff */
[--C-:B------:R-:W-:Y:S01]  /*2190*/  IMAD.WIDE.U32 R18, R19, 0x4, R4.reuse ;  /* 0x0000000413127825 */ /* 0x100fe200078e0004 */
[----:B------:R0:W2:Y:S01]  /*21a0*/  LDG.E R22, desc[UR6][R14.64] ;  /* 0x000000060e167981 */ /* 0x0000a2000c1e1900 */
[----:B------:R-:W-:Y:S02]  /*21b0*/  IADD3 R11, PT, PT, R7, 0x600, RZ ;  /* 0x00000600070b7810 */ /* 0x000fe40007ffe0ff */
[--C-:B------:R-:W-:Y:S01]  /*21c0*/  IMAD.WIDE.U32 R16, R17, 0x4, R4.reuse ;  /* 0x0000000411107825 */ /* 0x100fe200078e0004 */
[----:B------:R1:W3:Y:S01]  /*21d0*/  LDG.E R24, desc[UR6][R18.64] ;  /* 0x0000000612187981 */ /* 0x0002e2000c1e1900 */
[----:B------:R-:W-:Y:S02]  /*21e0*/  IADD3 R13, PT, PT, R7, 0x800, RZ ;  /* 0x00000800070d7810 */ /* 0x000fe40007ffe0ff */
        /* <DEDUP_REMOVED lines=23> */
.L_x_199:
[----:B------:R-:W-:Y:S05]  /*2360*/  BSYNC.RECONVERGENT B2 ;  /* 0x0000000000027941 */ /* 0x000fea0003800200 */
.L_x_198:
[----:B------:R-:W-:Y:S05]  /*2370*/  @!P1 BRA `(.L_x_193) ;  /* 0x00000000008c9947 */ /* 0x000fea0003800000 */
[----:B------:R-:W-:Y:S01]  /*2380*/  ISETP.GE.U32.AND P0, PT, R25, 0x4, PT ;  /* 0x000000041900780c */ /* 0x000fe20003f06070 */
[----:B------:R-:W-:Y:S01]  /*2390*/  BSSY.RECONVERGENT B2, `(.L_x_200) ;  /* 0x0000014000027945 */ /* 0x000fe20003800200 */
[----:B------:R-:W-:-:S11]  /*23a0*/  LOP3.LUT P1, RZ, R8, 0x3, RZ, 0xc0, !PT ;  /* 0x0000000308ff7812 */ /* 0x000fd6000782c0ff */
[----:B------:R-:W-:Y:S05]  /*23b0*/  @!P0 BRA `(.L_x_201) ;  /* 0x0000000000448947 */ /* 0x000fea0003800000 */
[----:B------:R-:W-:-:S04]  /*23c0*/  IADD3 R7, PT, PT, R0, R9, RZ ;  /* 0x0000000900077210 */ /* 0x000fc80007ffe0ff */
[C---:B------:R-:W-:Y:S01]  /*23d0*/  IADD3 R11, PT, PT, R7.reuse, 0x200, RZ ;  /* 0x00000200070b7810 */ /* 0x040fe20007ffe0ff */
[C---:B------:R-:W-:Y:S01]  /*23e0*/  IMAD.WIDE.U32 R8, R7.reuse, 0x4, R4 ;  /* 0x0000000407087825 */ /* 0x040fe200078e0004 */
[----:B------:R-:W-:-:S03]  /*23f0*/  IADD3 R13, PT, PT, R7, 0x400, RZ ;  /* 0x00000400070d7810 */ /* 0x000fc60007ffe0ff */
[--C-:B------:R-:W-:Y:S01]  /*2400*/  IMAD.WIDE.U32 R10, R11, 0x4, R4.reuse ;  /* 0x000000040b0a7825 */ /* 0x100fe200078e0004 */
[----:B------:R-:W-:Y:S01]  /*2410*/  IADD3 R15, PT, PT, R7, 0x600, RZ ;  /* 0x00000600070f7810 */ /* 0x000fe20007ffe0ff */
        /* <DEDUP_REMOVED lines=11> */
.L_x_201:
[----:B------:R-:W-:Y:S05]  /*24d0*/  BSYNC.RECONVERGENT B2 ;  /* 0x0000000000027941 */ /* 0x000fea0003800200 */
.L_x_200:
[----:B------:R-:W-:Y:S05]  /*24e0*/  @!P1 BRA `(.L_x_193) ;  /* 0x0000000000309947 */ /* 0x000fea0003800000 */
[----:B------:R-:W-:Y:S02]  /*24f0*/  LOP3.LUT R6, R6, 0xffff, RZ, 0xc0, !PT ;  /* 0x0000ffff06067812 */ /* 0x000fe400078ec0ff */
[----:B------:R-:W-:Y:S02]  /*2500*/  IADD3 R9, PT, PT, R0, R2, RZ ;  /* 0x0000000200097210 */ /* 0x000fe40007ffe0ff */
[----:B------:R-:W-:-:S04]  /*2510*/  LEA.HI R6, R6, 0x1, RZ, 0x17 ;  /* 0x0000000106067811 */ /* 0x000fc800078fb8ff */
[----:B------:R-:W-:-:S04]  /*2520*/  LOP3.LUT R6, R6, 0x3, RZ, 0xc0, !PT ;  /* 0x0000000306067812 */ /* 0x000fc800078ec0ff */
[----:B------:R-:W-:-:S07]  /*2530*/  IADD3 R0, PT, PT, -R6, RZ, RZ ;  /* 0x000000ff06007210 */ /* 0x000fce0007ffe1ff */
.L_x_202:
[----:B------:R-:W-:-:S06]  /*2540*/  IMAD.WIDE.U32 R6, R9, 0x4, R4 ;  /* 0x0000000409067825 */ /* 0x000fcc00078e0004 */
[----:B------:R-:W2:Y:S01]  /*2550*/  LDG.E R6, desc[UR6][R6.64] ;  /* 0x0000000606067981 */ /* 0x000ea2000c1e1900 */
[----:B------:R-:W-:Y:S02]  /*2560*/  IADD3 R0, PT, PT, R0, 0x1, RZ ;  /* 0x0000000100007810 */ /* 0x000fe40007ffe0ff */
[----:B------:R-:W-:Y:S02]  /*2570*/  IADD3 R9, PT, PT, R9, 0x200, RZ ;  /* 0x0000020009097810 */ /* 0x000fe40007ffe0ff */
[----:B------:R-:W-:Y:S01]  /*2580*/  ISETP.NE.AND P0, PT, R0, RZ, PT ;  /* 0x000000ff0000720c */ /* 0x000fe20003f05270 */
[----:B--2---:R-:W-:-:S12]  /*2590*/  FFMA R23, R6, R6, R23 ;  /* 0x0000000606177223 */ /* 0x004fd80000000017 */
[----:B------:R-:W-:Y:S05]  /*25a0*/  @P0 BRA `(.L_x_202) ;  /* 0xfffffffc00e40947 */ /* 0x000fea000383ffff */
.L_x_193:
[----:B------:R-:W-:Y:S05]  /*25b0*/  BSYNC.RECONVERGENT B1 ;  /* 0x0000000000017941 */ /* 0x000fea0003800200 */
.L_x_190:
        /* <DEDUP_REMOVED lines=33> */
[----:B------:R-:W1:Y:S04]  /*27d0*/  LDS.128 R8, [UR4+0x20] ;  /* 0x00002004ff087984 */ /* 0x000e680008000c00 */
[----:B--2---:R-:W2:Y:S04]  /*27e0*/  LDS.128 R4, [UR4+0x30] ;  /* 0x00003004ff047984 */ /* 0x004ea80008000c00 */
        /* <DEDUP_REMOVED lines=16> */
.L_x_189:
[----:B------:R-:W-:Y:S05]  /*28f0*/  BSYNC.RECONVERGENT B0 ;  /* 0x0000000000007941 */ /* 0x000fea0003800200 */
.L_x_173:
[----:B------:R-:W-:Y:S05]  /*2900*/  @P0 EXIT ;  /* 0x000000000000094d */ /* 0x000fea0003800000 */
[----:B012---:R-:W0:Y:S02]  /*2910*/  LDC.64 R4, c[0x0][0x388] ;  /* 0x0000e200ff047b82 */ /* 0x007e240000000a00 */
[----:B0-----:R-:W-:-:S05]  /*2920*/  IMAD.WIDE.U32 R2, R3, 0x4, R4 ;  /* 0x0000000403027825 */ /* 0x001fca00078e0004 */
[----:B------:R-:W-:Y:S01]  /*2930*/  STG.E desc[UR6][R2.64], R20 ;  /* 0x0000001402007986 */ /* 0x000fe2000c101906 */
[----:B------:R-:W-:Y:S05]  /*2940*/  EXIT ;  /* 0x000000000000794d */ /* 0x000fea0003800000 */
.L_x_203:
        /* <DEDUP_REMOVED lines=11> */
.L_x_240:


//--------------------- .text._ZN3cub18CUB_300001_SM_10006detail6reduce28DeviceReduceSingleTileKernelINS2_10policy_hubIfjN4cuda3std3__44plusIfEEE10Policy1000EN6thrust24THRUST_300001_SM_1000_NS6detail15normal_iteratorINSD_10device_ptrIfEEEEPfjS9_ff6squareIfEEEvT0_T1_T2_T3_T4_T6_ --------------------------
	.section	.text._ZN3cub18CUB_300001_SM_10006detail6reduce28DeviceReduceSingleTileKernelINS2_10policy_hubIfjN4cuda3std3__44plusIfEEE10Policy1000EN6thrust24THRUST_300001_SM_1000_NS6detail15normal_iteratorINSD_10device_ptrIfEEEEPfjS9_ff6squareIfEEEvT0_T1_T2_T3_T4_T6_,"ax",@progbits
	.align	128
        .global         _ZN3cub18CUB_300001_SM_10006detail6reduce28DeviceReduceSingleTileKernelINS2_10policy_hubIfjN4cuda3std3__44plusIfEEE10Policy1000EN6thrust24THRUST_300001_SM_1000_NS6detail15normal_iteratorINSD_10device_ptrIfEEEEPfjS9_ff6squareIfEEEvT0_T1_T2_T3_T4_T6_
        .type           _ZN3cub18CUB_300001_SM_10006detail6reduce28DeviceReduceSingleTileKernelINS2_10policy_hubIfjN4cuda3std3__44plusIfEEE10Policy1000EN6thrust24THRUST_300001_SM_1000_NS6detail15normal_iteratorINSD_10device_ptrIfEEEEPfjS9_ff6squareIfEEEvT0_T1_T2_T3_T4_T6_,@function
        .size           _ZN3cub18CUB_300001_SM_10006detail6reduce28DeviceReduceSingleTileKernelINS2_10policy_hubIfjN4cuda3std3__44plusIfEEE10Policy1000EN6thrust24THRUST_300001_SM_1000_NS6detail15normal_iteratorINSD_10device_ptrIfEEEEPfjS9_ff6squareIfEEEvT0_T1_T2_T3_T4_T6_,(.L_x_241 - _ZN3cub18CUB_300001_SM_10006detail6reduce28DeviceReduceSingleTileKernelINS2_10policy_hubIfjN4cuda3std3__44plusIfEEE10Policy1000EN6thrust24THRUST_300001_SM_1000_NS6detail15normal_iteratorINSD_10device_ptrIfEEEEPfjS9_ff6squareIfEEEvT0_T1_T2_T3_T4_T6_)
        .other          _ZN3cub18CUB_300001_SM_10006detail6reduce28DeviceReduceSingleTileKernelINS2_10policy_hubIfjN4cuda3std3__44plusIfEEE10Policy1000EN6thrust24THRUST_300001_SM_1000_NS6detail15normal_iteratorINSD_10device_ptrIfEEEEPfjS9_ff6squareIfEEEvT0_T1_T2_T3_T4_T6_,@"STO_CUDA_ENTRY STV_DEFAULT"
_ZN3cub18CUB_300001_SM_10006detail6reduce28DeviceReduceSingleTileKernelINS2_10policy_hubIfjN4cuda3std3__44plusIfEEE10Policy1000EN6thrust24THRUST_300001_SM_1000_NS6detail15normal_iteratorINSD_10device_ptrIfEEEEPfjS9_ff6squareIfEEEvT0_T1_T2_T3_T4_T6_:
.text._ZN3cub18CUB_300001_SM_10006detail6reduce28DeviceReduceSingleTileKernelINS2_10policy_hubIfjN4cuda3std3__44plusIfEEE10Policy1000EN6thrust24THRUST_300001_SM_1000_NS6detail15normal_iteratorINSD_10device_ptrIfEEEEPfjS9_ff6squareIfEEEvT0_T1_T2_T3_T4_T6_:
        /* <DEDUP_REMOVED lines=13> */
.L_x_204:
[----:B------:R-:W-:Y:S01]  /*00d0*/  ISETP.GT.U32.AND P0, PT, R4, 0x1fff, PT ;  /* 0x00001fff0400780c */ /* 0x000fe20003f04070 */
[----:B------:R-:W-:-:S12]  /*00e0*/  BSSY.RECONVERGENT B0, `(.L_x_205) ;  /* 0x000023c000007945 */ /* 0x000fd80003800200 */
[----:B------:R-:W-:Y:S05]  /*00f0*/  @P0 BRA `(.L_x_206) ;  /* 0x0000001000040947 */ /* 0x000fea0003800000 */
[----:B------:R-:W0:Y:S01]  /*0100*/  S2R R5, SR_TID.X ;  /* 0x0000000000057919 */ /* 0x000e220000002100 */
[----:B------:R-:W-:Y:S01]  /*0110*/  BSSY.RECONVERGENT B1, `(.L_x_207) ;  /* 0x000000a000017945 */ /* 0x000fe20003800200 */
[----:B------:R-:W-:Y:S01]  /*0120*/  HFMA2 R0, -RZ, RZ, 0, 0 ;  /* 0x00000000ff007431 */ /* 0x000fe200000001ff */
        /* <DEDUP_REMOVED lines=8> */
.L_x_208:
[----:B------:R-:W-:Y:S05]  /*01b0*/  BSYNC.RECONVERGENT B1 ;  /* 0x0000000000017941 */ /* 0x000fea0003800200 */
.L_x_207:
[----:B------:R-:W-:Y:S01]  /*01c0*/  ISETP.GE.U32.AND P0, PT, R7, R4, PT ;  /* 0x000000040700720c */ /* 0x000fe20003f06070 */
[----:B------:R-:W-:-:S12]  /*01d0*/  BSSY.RECONVERGENT B1, `(.L_x_209) ;  /* 0x0000070000017945 */ /* 0x000fd80003800200 */
[----:B------:R-:W-:Y:S05]  /*01e0*/  @P0 BRA `(.L_x_210) ;  /* 0x0000000400b80947 */ /* 0x000fea0003800000 */
[----:B------:R-:W-:Y:S01]  /*01f0*/  LOP3.LUT R3, RZ, R7, RZ, 0x33, !PT ;  /* 0x00000007ff037212 */ /* 0x000fe200078e33ff */
[----:B------:R-:W-:Y:S03]  /*0200*/  BSSY.RECONVERGENT B2, `(.L_x_211) ;  /* 0x0000033000027945 */ /* 0x000fe60003800200 */
[----:B------:R-:W-:-:S04]  /*0210*/  IADD3 R3, PT, PT, R3, R4, RZ ;  /* 0x0000000403037210 */ /* 0x000fc80007ffe0ff */
        /* <DEDUP_REMOVED lines=11> */
.L_x_213:
        /* <DEDUP_REMOVED lines=38> */
.L_x_212:
[----:B------:R-:W-:Y:S05]  /*0530*/  BSYNC.RECONVERGENT B2 ;  /* 0x0000000000027941 */ /* 0x000fea0003800200 */
.L_x_211:
[----:B------:R-:W-:Y:S05]  /*0540*/  @!P1 BRA `(.L_x_210) ;  /* 0x0000000000e09947 */ /* 0x000fea0003800000 */
[----:B------:R-:W-:Y:S01]  /*0550*/  ISETP.GE.U32.AND P0, PT, R20, 0x8, PT ;  /* 0x000000081400780c */ /* 0x000fe20003f06070 */
[----:B------:R-:W-:Y:S01]  /*0560*/  BSSY.RECONVERGENT B2, `(.L_x_214) ;  /* 0x0000017000027945 */ /* 0x000fe20003800200 */
[----:B------:R-:W-:-:S04]  /*0570*/  LOP3.LUT R8, R6, 0x7, RZ, 0xc0, !PT ;  /* 0x0000000706087812 */ /* 0x000fc800078ec0ff */
[----:B------:R-:W-:-:S07]  /*0580*/  ISETP.NE.AND P1, PT, R8, RZ, PT ;  /* 0x000000ff0800720c */ /* 0x000fce0003f25270 */
[----:B------:R-:W-:Y:S06]  /*0590*/  @!P0 BRA `(.L_x_215) ;  /* 0x00000000004c8947 */ /* 0x000fec0003800000 */
        /* <DEDUP_REMOVED lines=19> */
.L_x_215:
[----:B------:R-:W-:Y:S05]  /*06d0*/  BSYNC.RECONVERGENT B2 ;  /* 0x0000000000027941 */ /* 0x000fea0003800200 */
.L_x_214:
        /* <DEDUP_REMOVED lines=17> */
.L_x_217:
[----:B------:R-:W-:Y:S05]  /*07f0*/  BSYNC.RECONVERGENT B2 ;  /* 0x0000000000027941 */ /* 0x000fea0003800200 */
.L_x_216:
[----:B------:R-:W-:Y:S05]  /*0800*/  @!P1 BRA `(.L_x_210) ;  /* 0x0000000000309947 */ /* 0x000fea0003800000 */
[----:B------:R-:W0:Y:S01]  /*0810*/  LDC.64 R2, c[0x0][0x380] ;  /* 0x0000e000ff027b82 */ /* 0x000e220000000a00 */
[----:B------:R-:W-:Y:S01]  /*0820*/  IADD3 R6, PT, PT, -R6, RZ, RZ ;  /* 0x000000ff06067210 */ /* 0x000fe20007ffe1ff */
[----:B0-----:R-:W-:-:S05]  /*0830*/  IMAD.WIDE.U32 R2, R7, 0x4, R2 ;  /* 0x0000000407027825 */ /* 0x001fca00078e0002 */
[----:B------:R-:W-:-:S07]  /*0840*/  MOV R7, R3 ;  /* 0x0000000300077202 */ /* 0x000fce0000000f00 */
.L_x_218:
[----:B------:R-:W-:-:S06]  /*0850*/  MOV R3, R7 ;  /* 0x0000000700037202 */ /* 0x000fcc0000000f00 */
[----:B------:R0:W2:Y:S01]  /*0860*/  LDG.E R3, desc[UR6][R2.64] ;  /* 0x0000000602037981 */ /* 0x0000a2000c1e1900 */
[----:B------:R-:W-:-:S04]  /*0870*/  IADD3 R6, PT, PT, R6, 0x1, RZ ;  /* 0x0000000106067810 */ /* 0x000fc80007ffe0ff */
[----:B------:R-:W-:Y:S02]  /*0880*/  ISETP.NE.AND P0, PT, R6, RZ, PT ;  /* 0x000000ff0600720c */ /* 0x000fe40003f05270 */
[----:B0-----:R-:W-:-:S04]  /*0890*/  IADD3 R2, P1, PT, R2, 0x800, RZ ;  /* 0x0000080002027810 */ /* 0x001fc80007f3e0ff */
[----:B------:R-:W-:Y:S01]  /*08a0*/  IADD3.X R7, PT, PT, RZ, R7, RZ, P1, !PT ;  /* 0x00000007ff077210 */ /* 0x000fe20000ffe4ff */
[----:B--2---:R-:W-:-:S06]  /*08b0*/  FFMA R0, R3, R3, R0 ;  /* 0x0000000303007223 */ /* 0x004fcc0000000000 */
[----:B------:R-:W-:Y:S05]  /*08c0*/  @P0 BRA `(.L_x_218) ;  /* 0xfffffffc00e00947 */ /* 0x000fea000383ffff */
.L_x_210:
[----:B------:R-:W-:Y:S05]  /*08d0*/  BSYNC.RECONVERGENT B1 ;  /* 0x0000000000017941 */ /* 0x000fea0003800200 */
.L_x_209:
[----:B------:R-:W-:Y:S02]  /*08e0*/  ISETP.GE.U32.AND P0, PT, R4, 0x200, PT ;  /* 0x000002000400780c */ /* 0x000fe40003f06070 */
[----:B------:R-:W-:-:S11]  /*08f0*/  MOV R9, R0 ;  /* 0x0000000000097202 */ /* 0x000fd60000000f00 */
        /* <DEDUP_REMOVED lines=35> */
[----:B------:R-:W3:Y:S04]  /*0b30*/  LDS.128 R8, [UR4+0x30] ;  /* 0x00003004ff087984 */ /* 0x000ee80008000c00 */
[----:B------:R-:W4:Y:S01]  /*0b40*/  LDS.128 R16, [UR4+0x40] ;  /* 0x00004004ff107984 */ /* 0x000f220008000c00 */
[----:B0-----:R-:W-:-:S04]  /*0b50*/  FADD R5, R0, R5 ;  /* 0x0000000500057221 */ /* 0x001fc80000000000 */
        /* <DEDUP_REMOVED lines=9> */
[----:B------:R-:W-:-:S04]  /*0bf0*/  FADD R11, R10, R11 ;  /* 0x0000000b0a0b7221 */ /* 0x000fc80000000000 */
[----:B----4-:R-:W-:-:S04]  /*0c00*/  FADD R16, R11, R16 ;  /* 0x000000100b107221 */ /* 0x010fc80000000000 */
[----:B------:R-:W-:-:S04]  /*0c10*/  FADD R17, R16, R17 ;  /* 0x0000001110117221 */ /* 0x000fc80000000000 */
[----:B------:R-:W-:-:S04]  /*0c20*/  FADD R18, R17, R18 ;  /* 0x0000001211127221 */ /* 0x000fc80000000000 */
[----:B------:R-:W-:Y:S01]  /*0c30*/  FADD R0, R18, R19 ;  /* 0x0000001312007221 */ /* 0x000fe20000000000 */
[----:B------:R-:W-:Y:S06]  /*0c40*/  BRA `(.L_x_220) ;  /* 0x0000001800147947 */ /* 0x000fec0003800000 */
.L_x_219:
[----:B------:R-:W0:Y:S01]  /*0c50*/  S2R R6, SR_LANEID ;  /* 0x0000000000067919 */ /* 0x000e220000000000 */
[----:B------:R-:W-:-:S04]  /*0c60*/  LOP3.LUT R0, R5, 0x3e0, RZ, 0xc0, !PT ;  /* 0x000003e005007812 */ /* 0x000fc800078ec0ff */
[----:B------:R-:W-:Y:S02]  /*0c70*/  IADD3 R3, PT, PT, R0, 0x20, RZ ;  /* 0x0000002000037810 */ /* 0x000fe40007ffe0ff */
[----:B------:R-:W-:Y:S02]  /*0c80*/  LOP3.LUT R7, RZ, R0, RZ, 0x33, !PT ;  /* 0x00000000ff077212 */ /* 0x000fe400078e33ff */
[-C--:B------:R-:W-:Y:S02]  /*0c90*/  ISETP.GT.U32.AND P0, PT, R3, R4.reuse, PT ;  /* 0x000000040300720c */ /* 0x080fe40003f04070 */
        /* <DEDUP_REMOVED lines=40> */
[----:B------:R-:W0:Y:S04]  /*0f20*/  LDS.128 R20, [UR4+0x10] ;  /* 0x00001004ff147984 */ /* 0x000e280008000c00 */
        /* <DEDUP_REMOVED lines=30> */
.L_x_206:
[----:B------:R-:W0:Y:S01]  /*1110*/  S2R R0, SR_TID.X ;  /* 0x0000000000007919 */ /* 0x000e220000002100 */
[----:B------:R-:W1:Y:S02]  /*1120*/  LDCU.64 UR4, c[0x0][0x380] ;  /* 0x00007000ff0477ac */ /* 0x000e640008000a00 */
[----:B-1----:R-:W-:Y:S02]  /*1130*/  MOV R12, UR4 ;  /* 0x00000004000c7c02 */ /* 0x002fe40008000f00 */
[----:B------:R-:W-:-:S03]  /*1140*/  MOV R13, UR5 ;  /* 0x00000005000d7c02 */ /* 0x000fc60008000f00 */
        /* <DEDUP_REMOVED lines=17> */
[----:B------:R-:W-:Y:S01]  /*1260*/  UMOV UR4, 0x2000 ;  /* 0x0000200000047882 */ /* 0x000fe20000000000 */
[----:B--2---:R-:W-:-:S04]  /*1270*/  FMUL R21, R21, R21 ;  /* 0x0000001515157220 */ /* 0x004fc80000400000 */
[----:B---3--:R-:W-:Y:S01]  /*1280*/  FFMA R21, R20, R20, R21 ;  /* 0x0000001414157223 */ /* 0x008fe20000000015 */
[----:B------:R-:W-:Y:S01]  /*1290*/  IADD3 R20, PT, PT, R4, -0x2000, RZ ;  /* 0xffffe00004147810 */ /* 0x000fe20007ffe0ff */
[----:B----4-:R-:W-:-:S03]  /*12a0*/  FMUL R17, R17, R17 ;  /* 0x0000001111117220 */ /* 0x010fc60000400000 */
[----:B------:R-:W-:Y:S01]  /*12b0*/  ISETP.GE.U32.AND P0, PT, R20, 0x2000, PT ;  /* 0x000020001400780c */ /* 0x000fe20003f06070 */
[----:B-----5:R-:W-:Y:S01]  /*12c0*/  FMUL R19, R19, R19 ;  /* 0x0000001313137220 */ /* 0x020fe20000400000 */
[----:B------:R-:W-:Y:S01]  /*12d0*/  FMUL R22, R22, R22 ;  /* 0x0000001616167220 */ /* 0x000fe20000400000 */
        /* <DEDUP_REMOVED lines=19> */
[----:B------:R-:W0:Y:S01]  /*1410*/  LDC R4, c[0x0][0x390] ;  /* 0x0000e400ff047b82 */ /* 0x000e220000000800 */
[----:B------:R-:W-:-:S07]  /*1420*/  UMOV UR4, 0x2000 ;  /* 0x0000200000047882 */ /* 0x000fce0000000000 */
[----:B------:R-:W1:Y:S02]  /*1430*/  LDC.64 R12, c[0x0][0x380] ;  /* 0x0000e000ff0c7b82 */ /* 0x000e640000000a00 */
.L_x_223:
[----:B------:R-:W-:-:S05]  /*1440*/  IADD3 R3, PT, PT, R0, UR4, RZ ;  /* 0x0000000400037c10 */ /* 0x000fca000fffe0ff */
        /* <DEDUP_REMOVED lines=17> */
[----:B0-----:R-:W-:-:S04]  /*1560*/  IADD3 R2, PT, PT, R4, -UR4, RZ ;  /* 0x8000000404027c10 */ /* 0x001fc8000fffe0ff */
[----:B------:R-:W-:Y:S01]  /*1570*/  ISETP.GE.U32.AND P0, PT, R2, 0x2000, PT ;  /* 0x000020000200780c */ /* 0x000fe20003f06070 */
[----:B--2---:R-:W-:Y:S01]  /*1580*/  FFMA R7, R22, R22, R7 ;  /* 0x0000001616077223 */ /* 0x004fe20000000007 */
        /* <DEDUP_REMOVED lines=23> */
[----:B------:R-:W-:-:S06]  /*1700*/  UIADD3 UR4, UPT, UPT, UR4, 0x2000, URZ ;  /* 0x0000200004047890 */ /* 0x000fcc000fffe0ff */
[----:B------:R-:W-:-:S13]  /*1710*/  ISETP.LT.U32.AND P0, PT, R20, UR4, PT ;  /* 0x0000000414007c0c */ /* 0x000fda000bf01070 */
[----:B------:R-:W-:Y:S05]  /*1720*/  @!P0 BRA `(.L_x_223) ;  /* 0xfffffffc00448947 */ /* 0x000fea000383ffff */
.L_x_221:
[----:B------:R-:W-:Y:S01]  /*1730*/  IADD3 R3, PT, PT, R4, -UR4, RZ ;  /* 0x8000000404037c10 */ /* 0x000fe2000fffe0ff */
[----:B------:R-:W-:Y:S03]  /*1740*/  BSSY.RECONVERGENT B1, `(.L_x_222) ;  /* 0x00000a3000017945 */ /* 0x000fe60003800200 */
[----:B------:R-:W-:-:S04]  /*1750*/  ISETP.GE.AND P0, PT, R0, R3, PT ;  /* 0x000000030000720c */ /* 0x000fc80003f06270 */
[----:B------:R-:W-:-:S13]  /*1760*/  ISETP.LE.U32.OR P0, PT, R4, UR4, P0 ;  /* 0x0000000404007c0c */ /* 0x000fda0008703470 */
[----:B------:R-:W-:Y:S05]  /*1770*/  @P0 BRA `(.L_x_224) ;  /* 0x00000008007c0947 */ /* 0x000fea0003800000 */
[-C--:B------:R-:W-:Y:S01]  /*1780*/  LOP3.LUT R3, RZ, R0.reuse, RZ, 0x33, !PT ;  /* 0x00000000ff037212 */ /* 0x080fe200078e33ff */
[----:B------:R-:W-:Y:S01]  /*1790*/  BSSY.RECONVERGENT B2, `(.L_x_225) ;  /* 0x0000052000027945 */ /* 0x000fe20003800200 */
[----:B------:R-:W-:Y:S02]  /*17a0*/  MOV R5, R0 ;  /* 0x0000000000057202 */ /* 0x000fe40000000f00 */
[----:B------:R-:W-:-:S04]  /*17b0*/  IADD3 R3, PT, PT, R4, -UR4, R3 ;  /* 0x8000000404037c10 */ /* 0x000fc8000fffe003 */
[C---:B------:R-:W-:Y:S02]  /*17c0*/  ISETP.GE.U32.AND P0, PT, R3.reuse, 0x1e00, PT ;  /* 0x00001e000300780c */ /* 0x040fe40003f06070 */
[----:B------:R-:W-:-:S04]  /*17d0*/  LEA.HI R3, R3, 0x1, RZ, 0x17 ;  /* 0x0000000103037811 */ /* 0x000fc800078fb8ff */
[----:B------:R-:W-:-:S07]  /*17e0*/  LOP3.LUT R4, R3, 0xf, RZ, 0xc0, !PT ;  /* 0x0000000f03047812 */ /* 0x000fce00078ec0ff */
[----:B------:R-:W-:Y:S05]  /*17f0*/  @!P0 BRA `(.L_x_226) ;  /* 0x00000004002c8947 */ /* 0x000fea0003800000 */
[----:B------:R-:W-:Y:S01]  /*1800*/  LOP3.LUT R6, R3, 0xfffff0, RZ, 0xc0, !PT ;  /* 0x00fffff003067812 */ /* 0x000fe200078ec0ff */
[----:B------:R-:W-:Y:S01]  /*1810*/  BSSY.RECONVERGENT B3, `(.L_x_227) ;  /* 0x0000048000037945 */ /* 0x000fe20003800200 */
[C---:B------:R-:W-:Y:S02]  /*1820*/  LOP3.LUT R5, R0.reuse, 0x1000, RZ, 0xfc, !PT ;  /* 0x0000100000057812 */ /* 0x040fe400078efcff */
[----:B------:R-:W-:Y:S02]  /*1830*/  IADD3 R2, PT, PT, R0, UR4, RZ ;  /* 0x0000000400027c10 */ /* 0x000fe4000fffe0ff */
[----:B------:R-:W-:-:S07]  /*1840*/  IADD3 R6, PT, PT, -R6, RZ, RZ ;  /* 0x000000ff06067210 */ /* 0x000fce0007ffe1ff */
.L_x_228:
[C---:B------:R-:W-:Y:S01]  /*1850*/  IADD3 R19, PT, PT, R2.reuse, 0x200, RZ ;  /* 0x0000020002137810 */ /* 0x040fe20007ffe0ff */
[C---:B------:R-:W-:Y:S01]  /*1860*/  IMAD.WIDE.U32 R14, R2.reuse, 0x4, R12 ;  /* 0x00000004020e7825 */ /* 0x040fe200078e000c */
[----:B------:R-:W-:-:S03]  /*1870*/  IADD3 R11, PT, PT, R2, 0x400, RZ ;  /* 0x00000400020b7810 */ /* 0x000fc60007ffe0ff */
[--C-:B------:R-:W-:Y:S01]  /*1880*/  IMAD.WIDE.U32 R18, R19, 0x4, R12.reuse ;  /* 0x0000000413127825 */ /* 0x100fe200078e000c */
[----:B------:R0:W2:Y:S01]  /*1890*/  LDG.E R8, desc[UR6][R14.64] ;  /* 0x000000060e087981 */ /* 0x0000a2000c1e1900 */
[C---:B------:R-:W-:Y:S02]  /*18a0*/  IADD3 R21, PT, PT, R2.reuse, 0x600, RZ ;  /* 0x0000060002157810 */ /* 0x040fe40007ffe0ff */
[--C-:B------:R-:W-:Y:S01]  /*18b0*/  IMAD.WIDE.U32 R10, R11, 0x4, R12.reuse ;  /* 0x000000040b0a7825 */ /* 0x100fe200078e000c */
[----:B------:R1:W3:Y:S01]  /*18c0*/  LDG.E R9, desc[UR6][R18.64] ;  /* 0x0000000612097981 */ /* 0x0002e2000c1e1900 */
[C---:B------:R-:W-:Y:S02]  /*18d0*/  IADD3 R17, PT, PT, R2.reuse, 0x800, RZ ;  /* 0x0000080002117810 */ /* 0x040fe40007ffe0ff */
[--C-:B------:R-:W-:Y:S02]  /*18e0*/  IMAD.WIDE.U32 R20, R21, 0x4, R12.reuse ;  /* 0x0000000415147825 */ /* 0x100fe400078e000c */
[----:B------:R4:W5:Y:S01]  /*18f0*/  LDG.E R10, desc[UR6][R10.64] ;  /* 0x000000060a0a7981 */ /* 0x000962000c1e1900 */
[----:B------:R-:W-:Y:S01]  /*1900*/  IADD3 R29, PT, PT, R2, 0xa00, RZ ;  /* 0x00000a00021d7810 */ /* 0x000fe20007ffe0ff */
[----:B------:R-:W-:-:S02]  /*1910*/  IMAD.WIDE.U32 R16, R17, 0x4, R12 ;  /* 0x0000000411107825 */ /* 0x000fc400078e000c */
[----:B------:R4:W5:Y:S01]  /*1920*/  LDG.E R27, desc[UR6][R20.64] ;  /* 0x00000006141b7981 */ /* 0x000962000c1e1900 */
[C---:B------:R-:W-:Y:S01]  /*1930*/  IADD3 R23, PT, PT, R2.reuse, 0xc00, RZ ;  /* 0x00000c0002177810 */ /* 0x040fe20007ffe0ff */
[--C-:B------:R-:W-:Y:S02]  /*1940*/  IMAD.WIDE.U32 R28, R29, 0x4, R12.reuse ;  /* 0x000000041d1c7825 */ /* 0x100fe400078e000c */
[----:B------:R-:W5:Y:S01]  /*1950*/  LDG.E R26, desc[UR6][R16.64] ;  /* 0x00000006101a7981 */ /* 0x000f62000c1e1900 */
[C---:B------:R-:W-:Y:S01]  /*1960*/  IADD3 R22, PT, PT, R2.reuse, 0xe00, RZ ;  /* 0x00000e0002167810 */ /* 0x040fe20007ffe0ff */
[--C-:B0-----:R-:W-:Y:S02]  /*1970*/  IMAD.WIDE.U32 R14, R23, 0x4, R12.reuse ;  /* 0x00000004170e7825 */ /* 0x101fe400078e000c */
[----:B------:R0:W5:Y:S01]  /*1980*/  LDG.E R25, desc[UR6][R28.64] ;  /* 0x000000061c197981 */ /* 0x000162000c1e1900 */
[----:B------:R-:W-:Y:S01]  /*1990*/  IADD3 R23, PT, PT, R2, 0x1000, RZ ;  /* 0x0000100002177810 */ /* 0x000fe20007ffe0ff */
[----:B-1----:R-:W-:-:S02]  /*19a0*/  IMAD.WIDE.U32 R18, R22, 0x4, R12 ;  /* 0x0000000416127825 */ /* 0x002fc400078e000c */
[----:B------:R1:W5:Y:S01]  /*19b0*/  LDG.E R24, desc[UR6][R14.64] ;  /* 0x000000060e187981 */ /* 0x000362000c1e1900 */
[C---:B----4-:R-:W-:Y:S01]  /*19c0*/  IADD3 R11, PT, PT, R2.reuse, 0x1200, RZ ;  /* 0x00001200020b7810 */ /* 0x050fe20007ffe0ff */
[--C-:B------:R-:W-:Y:S02]  /*19d0*/  IMAD.WIDE.U32 R20, R23, 0x4, R12.reuse ;  /* 0x0000000417147825 */ /* 0x100fe400078e000c */
[----:B------:R4:W5:Y:S01]  /*19e0*/  LDG.E R23, desc[UR6][R18.64] ;  /* 0x0000000612177981 */ /* 0x000962000c1e1900 */
[C---:B0-----:R-:W-:Y:S01]  /*19f0*/  IADD3 R29, PT, PT, R2.reuse, 0x1400, RZ ;  /* 0x00001400021d7810 */ /* 0x041fe20007ffe0ff */
[--C-:B------:R-:W-:Y:S02]  /*1a00*/  IMAD.WIDE.U32 R16, R11, 0x4, R12.reuse ;  /* 0x000000040b107825 */ /* 0x100fe400078e000c */
[----:B------:R-:W5:Y:S01]  /*1a10*/  LDG.E R22, desc[UR6][R20.64] ;  /* 0x0000000614167981 */ /* 0x000f62000c1e1900 */
[----:B-1----:R-:W-:Y:S01]  /*1a20*/  IADD3 R15, PT, PT, R2, 0x1600, RZ ;  /* 0x00001600020f7810 */ /* 0x002fe20007ffe0ff */
[----:B------:R-:W-:-:S02]  /*1a30*/  IMAD.WIDE.U32 R28, R29, 0x4, R12 ;  /* 0x000000041d1c7825 */ /* 0x000fc400078e000c */
[----:B------:R0:W5:Y:S01]  /*1a40*/  LDG.E R11, desc[UR6][R16.64] ;  /* 0x00000006100b7981 */ /* 0x000162000c1e1900 */
[C---:B----4-:R-:W-:Y:S01]  /*1a50*/  IADD3 R19, PT, PT, R2.reuse, 0x1800, RZ ;  /* 0x0000180002137810 */ /* 0x050fe20007ffe0ff */
[--C-:B------:R-:W-:Y:S02]  /*1a60*/  IMAD.WIDE.U32 R14, R15, 0x4, R12.reuse ;  /* 0x000000040f0e7825 */ /* 0x100fe400078e000c */
[----:B------:R-:W4:Y:S02]  /*1a70*/  LDG.E R28, desc[UR6][R28.64] ;  /* 0x000000061c1c7981 */ /* 0x000f24000c1e1900 */
[----:B------:R-:W-:Y:S01]  /*1a80*/  IMAD.WIDE.U32 R18, R19, 0x4, R12 ;  /* 0x0000000413127825 */ /* 0x000fe200078e000c */
[C---:B0-----:R-:W-:Y:S02]  /*1a90*/  IADD3 R17, PT, PT, R2.reuse, 0x1a00, RZ ;  /* 0x00001a0002117810 */ /* 0x041fe40007ffe0ff */
[----:B------:R-:W-:-:S03]  /*1aa0*/  IADD3 R21, PT, PT, R2, 0x1c00, RZ ;  /* 0x00001c0002157810 */ /* 0x000fc60007ffe0ff */
[----:B------:R-:W4:Y:S04]  /*1ab0*/  LDG.E R18, desc[UR6][R18.64] ;  /* 0x0000000612127981 */ /* 0x000f28000c1e1900 */
[----:B------:R0:W4:Y:S01]  /*1ac0*/  LDG.E R29, desc[UR6][R14.64] ;  /* 0x000000060e1d7981 */ /* 0x000122000c1e1900 */
[----:B------:R-:W-:Y:S01]  /*1ad0*/  IADD3 R20, PT, PT, R2, 0x1e00, RZ ;  /* 0x00001e0002147810 */ /* 0x000fe20007ffe0ff */
[----:B0-----:R-:W-:-:S04]  /*1ae0*/  IMAD.WIDE.U32 R14, R17, 0x4, R12 ;  /* 0x00000004110e7825 */ /* 0x001fc800078e000c */
[--C-:B------:R-:W-:Y:S02]  /*1af0*/  IMAD.WIDE.U32 R16, R21, 0x4, R12.reuse ;  /* 0x0000000415107825 */ /* 0x100fe400078e000c */
[----:B------:R-:W4:Y:S02]  /*1b00*/  LDG.E R14, desc[UR6][R14.64] ;  /* 0x000000060e0e7981 */ /* 0x000f24000c1e1900 */
[----:B------:R-:W-:Y:S02]  /*1b10*/  IMAD.WIDE.U32 R20, R20, 0x4, R12 ;  /* 0x0000000414147825 */ /* 0x000fe400078e000c */
[----:B------:R-:W4:Y:S04]  /*1b20*/  LDG.E R16, desc[UR6][R16.64] ;  /* 0x0000000610107981 */ /* 0x000f28000c1e1900 */
[----:B------:R-:W4:Y:S01]  /*1b30*/  LDG.E R20, desc[UR6][R20.64] ;  /* 0x0000000614147981 */ /* 0x000f22000c1e1900 */
[----:B------:R-:W-:-:S04]  /*1b40*/  IADD3 R6, PT, PT, R6, 0x10, RZ ;  /* 0x0000001006067810 */ /* 0x000fc80007ffe0ff */
[----:B------:R-:W-:Y:S02]  /*1b50*/  ISETP.NE.AND P0, PT, R6, RZ, PT ;  /* 0x000000ff0600720c */ /* 0x000fe40003f05270 */
[----:B------:R-:W-:Y:S02]  /*1b60*/  IADD3 R5, PT, PT, R5, 0x2000, RZ ;  /* 0x0000200005057810 */ /* 0x000fe40007ffe0ff */
[----:B------:R-:W-:Y:S01]  /*1b70*/  IADD3 R2, PT, PT, R2, 0x2000, RZ ;  /* 0x0000200002027810 */ /* 0x000fe20007ffe0ff */
[----:B--2---:R-:W-:-:S04]  /*1b80*/  FFMA R8, R8, R8, R7 ;  /* 0x0000000808087223 */ /* 0x004fc80000000007 */
[----:B---3--:R-:W-:-:S04]  /*1b90*/  FFMA R9, R9, R9, R8 ;  /* 0x0000000909097223 */ /* 0x008fc80000000008 */
        /* <DEDUP_REMOVED lines=8> */
[----:B----4-:R-:W-:-:S04]  /*1c20*/  FFMA R28, R28, R28, R11 ;  /* 0x0000001c1c1c7223 */ /* 0x010fc8000000000b */
[----:B------:R-:W-:-:S04]  /*1c30*/  FFMA R29, R29, R29, R28 ;  /* 0x0000001d1d1d7223 */ /* 0x000fc8000000001c */
[----:B------:R-:W-:-:S04]  /*1c40*/  FFMA R29, R18, R18, R29 ;  /* 0x00000012121d7223 */ /* 0x000fc8000000001d */
[----:B------:R-:W-:-:S04]  /*1c50*/  FFMA R29, R14, R14, R29 ;  /* 0x0000000e0e1d7223 */ /* 0x000fc8000000001d */
[----:B------:R-:W-:-:S04]  /*1c60*/  FFMA R29, R16, R16, R29 ;  /* 0x00000010101d7223 */ /* 0x000fc8000000001d */
[----:B------:R-:W-:Y:S01]  /*1c70*/  FFMA R7, R20, R20, R29 ;  /* 0x0000001414077223 */ /* 0x000fe2000000001d */
[----:B------:R-:W-:Y:S06]  /*1c80*/  @P0 BRA `(.L_x_228) ;  /* 0xfffffff800f00947 */ /* 0x000fec000383ffff */
[----:B------:R-:W-:Y:S05]  /*1c90*/  BSYNC.RECONVERGENT B3 ;  /* 0x0000000000037941 */ /* 0x000fea0003800200 */
.L_x_227:
[----:B------:R-:W-:-:S07]  /*1ca0*/  IADD3 R5, PT, PT, R5, -0x1000, RZ ;  /* 0xfffff00005057810 */ /* 0x000fce0007ffe0ff */
.L_x_226:
[----:B------:R-:W-:Y:S05]  /*1cb0*/  BSYNC.RECONVERGENT B2 ;  /* 0x0000000000027941 */ /* 0x000fea0003800200 */
.L_x_225:
[----:B------:R-:W-:-:S13]  /*1cc0*/  ISETP.NE.AND P0, PT, R4, RZ, PT ;  /* 0x000000ff0400720c */ /* 0x000fda0003f05270 */
[----:B------:R-:W-:Y:S05]  /*1cd0*/  @!P0 BRA `(.L_x_224) ;  /* 0x0000000400248947 */ /* 0x000fea0003800000 */
[----:B------:R-:W-:Y:S01]  /*1ce0*/  ISETP.GE.U32.AND P0, PT, R4, 0x8, PT ;  /* 0x000000080400780c */ /* 0x000fe20003f06070 */
[----:B------:R-:W-:Y:S01]  /*1cf0*/  BSSY.RECONVERGENT B2, `(.L_x_229) ;  /* 0x0000025000027945 */ /* 0x000fe20003800200 */
[----:B------:R-:W-:-:S04]  /*1d00*/  LOP3.LUT R22, R3, 0x7, RZ, 0xc0, !PT ;  /* 0x0000000703167812 */ /* 0x000fc800078ec0ff */
[----:B------:R-:W-:-:S07]  /*1d10*/  ISETP.NE.AND P1, PT, R22, RZ, PT ;  /* 0x000000ff1600720c */ /* 0x000fce0003f25270 */
[----:B------:R-:W-:Y:S06]  /*1d20*/  @!P0 BRA `(.L_x_230) ;  /* 0x0000000000848947 */ /* 0x000fec0003800000 */
[----:B------:R-:W-:-:S04]  /*1d30*/  IADD3 R15, PT, PT, R5, UR4, RZ ;  /* 0x00000004050f7c10 */ /* 0x000fc8000fffe0ff */
        /* <DEDUP_REMOVED lines=9> */
[----:B------:R-:W-:Y:S01]  /*1dd0*/  IMAD.WIDE.U32 R10, R11, 0x4, R12 ;  /* 0x000000040b0a7825 */ /* 0x000fe200078e000c */
[----:B------:R-:W4:Y:S01]  /*1de0*/  LDG.E R6, desc[UR6][R20.64] ;  /* 0x0000000614067981 */ /* 0x000f22000c1e1900 */
[----:B------:R-:W-:-:S02]  /*1df0*/  IADD3 R23, PT, PT, R15, 0xa00, RZ ;  /* 0x00000a000f177810 */ /* 0x000fc40007ffe0ff */
[--C-:B------:R-:W-:Y:S01]  /*1e00*/  IMAD.WIDE.U32 R16, R17, 0x4, R12.reuse ;  /* 0x0000000411107825 */ /* 0x100fe200078e000c */
[----:B------:R-:W-:Y:S01]  /*1e10*/  IADD3 R25, PT, PT, R15, 0xc00, RZ ;  /* 0x00000c000f197810 */ /* 0x000fe20007ffe0ff */
[----:B------:R-:W5:Y:S02]  /*1e20*/  LDG.E R10, desc[UR6][R10.64] ;  /* 0x000000060a0a7981 */ /* 0x000f64000c1e1900 */
[--C-:B0-----:R-:W-:Y:S01]  /*1e30*/  IMAD.WIDE.U32 R8, R23, 0x4, R12.reuse ;  /* 0x0000000417087825 */ /* 0x101fe200078e000c */
[----:B------:R-:W-:Y:S01]  /*1e40*/  IADD3 R23, PT, PT, R15, 0xe00, RZ ;  /* 0x00000e000f177810 */ /* 0x000fe20007ffe0ff */
[----:B------:R-:W5:Y:S02]  /*1e50*/  LDG.E R16, desc[UR6][R16.64] ;  /* 0x0000000610107981 */ /* 0x000f64000c1e1900 */
[--C-:B------:R-:W-:Y:S02]  /*1e60*/  IMAD.WIDE.U32 R14, R25, 0x4, R12.reuse ;  /* 0x00000004190e7825 */ /* 0x100fe400078e000c */
[----:B------:R-:W5:Y:S02]  /*1e70*/  LDG.E R8, desc[UR6][R8.64] ;  /* 0x0000000608087981 */ /* 0x000f64000c1e1900 */
[----:B-1----:R-:W-:-:S02]  /*1e80*/  IMAD.WIDE.U32 R18, R23, 0x4, R12 ;  /* 0x0000000417127825 */ /* 0x002fc400078e000c */
        /* <DEDUP_REMOVED lines=11> */
.L_x_230:
[----:B------:R-:W-:Y:S05]  /*1f40*/  BSYNC.RECONVERGENT B2 ;  /* 0x0000000000027941 */ /* 0x000fea0003800200 */
.L_x_229:
        /* <DEDUP_REMOVED lines=23> */
.L_x_232:
[----:B------:R-:W-:Y:S05]  /*20c0*/  BSYNC.RECONVERGENT B2 ;  /* 0x0000000000027941 */ /* 0x000fea0003800200 */
.L_x_231:
[----:B------:R-:W-:Y:S05]  /*20d0*/  @!P1 BRA `(.L_x_224) ;  /* 0x0000000000249947 */ /* 0x000fea0003800000 */
[----:B------:R-:W-:Y:S02]  /*20e0*/  IADD3 R5, PT, PT, R5, UR4, RZ ;  /* 0x0000000405057c10 */ /* 0x000fe4000fffe0ff */
[----:B------:R-:W-:-:S07]  /*20f0*/  IADD3 R4, PT, PT, -R4, RZ, RZ ;  /* 0x000000ff04047210 */ /* 0x000fce0007ffe1ff */
.L_x_233:
[----:B------:R-:W-:-:S06]  /*2100*/  IMAD.WIDE.U32 R2, R5, 0x4, R12 ;  /* 0x0000000405027825 */ /* 0x000fcc00078e000c */
[----:B------:R-:W2:Y:S01]  /*2110*/  LDG.E R2, desc[UR6][R2.64] ;  /* 0x0000000602027981 */ /* 0x000ea2000c1e1900 */
[----:B------:R-:W-:Y:S02]  /*2120*/  IADD3 R4, PT, PT, R4, 0x1, RZ ;  /* 0x0000000104047810 */ /* 0x000fe40007ffe0ff */
[----:B------:R-:W-:Y:S02]  /*2130*/  IADD3 R5, PT, PT, R5, 0x200, RZ ;  /* 0x0000020005057810 */ /* 0x000fe40007ffe0ff */
[----:B------:R-:W-:Y:S01]  /*2140*/  ISETP.NE.AND P0, PT, R4, RZ, PT ;  /* 0x000000ff0400720c */ /* 0x000fe20003f05270 */
[----:B--2---:R-:W-:-:S12]  /*2150*/  FFMA R7, R2, R2, R7 ;  /* 0x0000000202077223 */ /* 0x004fd80000000007 */
[----:B------:R-:W-:Y:S05]  /*2160*/  @P0 BRA `(.L_x_233) ;  /* 0xfffffffc00e40947 */ /* 0x000fea000383ffff */
.L_x_224:
[----:B------:R-:W-:Y:S05]  /*2170*/  BSYNC.RECONVERGENT B1 ;  /* 0x0000000000017941 */ /* 0x000fea0003800200 */
.L_x_222:
        /* <DEDUP_REMOVED lines=33> */
[----:B------:R-:W3:Y:S04]  /*2390*/  LDS.128 R8, [UR4+0x30] ;  /* 0x00003004ff087984 */ /* 0x000ee80008000c00 */
[----:B------:R-:W4:Y:S01]  /*23a0*/  LDS.128 R16, [UR4+0x40] ;  /* 0x00004004ff107984 */ /* 0x000f220008000c00 */
[----:B0-----:R-:W-:-:S04]  /*23b0*/  FADD R5, R0, R5 ;  /* 0x0000000500057221 */ /* 0x001fc80000000000 */
        /* <DEDUP_REMOVED lines=13> */
[----:B------:R-:W-:-:S07]  /*2490*/  FADD R0, R18, R19 ;  /* 0x0000001312007221 */ /* 0x000fce0000000000 */
.L_x_220:
[----:B------:R-:W-:Y:S05]  /*24a0*/  BSYNC.RECONVERGENT B0 ;  /* 0x0000000000007941 */ /* 0x000fea0003800200 */
.L_x_205:
[----:B------:R-:W-:Y:S05]  /*24b0*/  @P0 EXIT ;  /* 0x000000000000094d */ /* 0x000fea0003800000 */
[----:B012---:R-:W0:Y:S01]  /*24c0*/  LDC.64 R2, c[0x0][0x388] ;  /* 0x0000e200ff027b82 */ /* 0x007e220000000a00 */
[----:B------:R-:W1:Y:S02]  /*24d0*/  LDCU UR4, c[0x0][0x398] ;  /* 0x00007300ff0477ac */ /* 0x000e640008000800 */
[----:B-1----:R-:W-:-:S05]  /*24e0*/  FADD R5, R0, UR4 ;  /* 0x0000000400057e21 */ /* 0x002fca0008000000 */
[----:B0-----:R-:W-:Y:S01]  /*24f0*/  STG.E desc[UR6][R2.64], R5 ;  /* 0x0000000502007986 */ /* 0x001fe2000c101906 */
[----:B------:R-:W-:Y:S05]  /*2500*/  EXIT ;  /* 0x000000000000794d */ /* 0x000fea0003800000 */
.L_x_234:
        /* <DEDUP_REMOVED lines=15> */
.L_x_241:


//--------------------- .text._ZN3cub18CUB_300001_SM_10006detail11EmptyKernelIvEEvv --------------------------
	.section	.text._ZN3cub18CUB_300001_SM_10006detail11EmptyKernelIvEEvv,"ax",@progbits
	.align	128
        .global         _ZN3cub18CUB_300001_SM_10006detail11EmptyKernelIvEEvv
        .type           _ZN3cub18CUB_300001_SM_10006detail11EmptyKernelIvEEvv,@function
        .size           _ZN3cub18CUB_300001_SM_10006detail11EmptyKernelIvEEvv,(.L_x_242 - _ZN3cub18CUB_300001_SM_10006detail11EmptyKernelIvEEvv)
        .other          _ZN3cub18CUB_300001_SM_10006detail11EmptyKernelIvEEvv,@"STO_CUDA_ENTRY STV_DEFAULT"
_ZN3cub18CUB_300001_SM_10006detail11EmptyKernelIvEEvv:
.text._ZN3cub18CUB_300001_SM_10006detail11EmptyKernelIvEEvv:
[----:B------:R-:W-:Y:S01]  /*0000*/  LDC R1, c[0x0][0x37c] ;  /* 0x0000df00ff017b82 */ /* 0x000fe20000000800 */
[----:B------:R-:W-:Y:S05]  /*0010*/  EXIT ;  /* 0x000000000000794d */ /* 0x000fea0003800000 */
.L_x_235:
        /* <DEDUP_REMOVED lines=14> */
.L_x_242:


//--------------------- .nv.shared._ZN3cub18CUB_300001_SM_10006detail6reduce28DeviceReduceSingleTileKernelINS2_10policy_hubIfyN4cuda3std3__44plusIfEEE10Policy1000EPfSC_iS9_ffNS7_10__identityEEEvT0_T1_T2_T3_T4_T6_ --------------------------
	.section	.nv.shared._ZN3cub18CUB_300001_SM_10006detail6reduce28DeviceReduceSingleTileKernelINS2_10policy_hubIfyN4cuda3std3__44plusIfEEE10Policy1000EPfSC_iS9_ffNS7_10__identityEEEvT0_T1_T2_T3_T4_T6_,"aw",@nobits
	.sectionflags	@""
	.align	4
.nv.shared._ZN3cub18CUB_300001_SM_10006detail6reduce28DeviceReduceSingleTileKernelINS2_10policy_hubIfyN4cuda3std3__44plusIfEEE10Policy1000EPfSC_iS9_ffNS7_10__identityEEEvT0_T1_T2_T3_T4_T6_:
	.zero		1068


//--------------------- .nv.shared.reserved.0     --------------------------
	.section	.nv.shared.reserved.0,"aw",@nobits
	.weak		__nv_reservedSMEM_offset_0_alias
	.size		__nv_reservedSMEM_offset_0_alias, 0, 64
	.other		__nv_reservedSMEM_offset_0_alias,@"STO_CUDA_RESERVED_SHARED STV_DEFAULT"
__nv_reservedSMEM_offset_0_alias:
	.zero		0
	.zero		64


//--------------------- .nv.global                --------------------------
	.section	.nv.global,"aw",@nobits
.nv.global:
	.type		_ZN30_INTERNAL_4e12e831_4_k_cu_main6thrust24THRUST_300001_SM_1000_NS3seqE,@object
	.size		_ZN30_INTERNAL_4e12e831_4_k_cu_main6thrust24THRUST_300001_SM_1000_NS3seqE,(_ZN30_INTERNAL_4e12e831_4_k_cu_main4cuda3std3__48in_placeE - _ZN30_INTERNAL_4e12e831_4_k_cu_main6thrust24THRUST_300001_SM_1000_NS3seqE)
_ZN30_INTERNAL_4e12e831_4_k_cu_main6thrust24THRUST_300001_SM_1000_NS3seqE:
	.zero		1
	.type		_ZN30_INTERNAL_4e12e831_4_k_cu_main4cuda3std3__48in_placeE,@object
	.size		_ZN30_INTERNAL_4e12e831_4_k_cu_main4cuda3std3__48in_placeE,(_ZN30_INTERNAL_4e12e831_4_k_cu_main4cuda3std6ranges3__45__cpo4sizeE - _ZN30_INTERNAL_4e12e831_4_k_cu_main4cuda3std3__48in_placeE)
_ZN30_INTERNAL_4e12e831_4_k_cu_main4cuda3std3__48in_placeE:
	.zero		1
	.type		_ZN30_INTERNAL_4e12e831_4_k_cu_main4cuda3std6ranges3__45__cpo4sizeE,@object
	.size		_ZN30_INTERNAL_4e12e831_4_k_cu_main4cuda3std6ranges3__45__cpo4sizeE,(_ZN30_INTERNAL_4e12e831_4_k_cu_main6thrust24THRUST_300001_SM_1000_NS12placeholders2_3E - _ZN30_INTERNAL_4e12e831_4_k_cu_main4cuda3std6ranges3__45__cpo4sizeE)
_ZN30_INTERNAL_4e12e831_4_k_cu_main4cuda3std6ranges3__45__cpo4sizeE:
	.zero		1
	.type		_ZN30_INTERNAL_4e12e831_4_k_cu_main6thrust24THRUST_300001_SM_1000_NS12placeholders2_3E,@object
	.size		_ZN30_INTERNAL_4e12e831_4_k_cu_main6thrust24THRUST_300001_SM_1000_NS12placeholders2_3E,(_ZN30_INTERNAL_4e12e831_4_k_cu_main4cuda3std3__45__cpo6cbeginE - _ZN30_INTERNAL_4e12e831_4_k_cu_main6thrust24THRUST_300001_SM_1000_NS12placeholders2_3E)
_ZN30_INTERNAL_4e12e831_4_k_cu_main6thrust24THRUST_300001_SM_1000_NS12placeholders2_3E:
	.zero		1
	.type		_ZN30_INTERNAL_4e12e831_4_k_cu_main4cuda3std3__45__cpo6cbeginE,@object
	.size		_ZN30_INTERNAL_4e12e831_4_k_cu_main4cuda3std3__45__cpo6cbeginE,(_ZN30_INTERNAL_4e12e831_4_k_cu_main4cuda3std6ranges3__45__cpo6cbeginE - _ZN30_INTERNAL_4e12e831_4_k_cu_main4cuda3std3__45__cpo6cbeginE)
_ZN30_INTERNAL_4e12e831_4_k_cu_main4cuda3std3__45__cpo6cbeginE:
	.zero		1
	.type		_ZN30_INTERNAL_4e12e831_4_k_cu_main4cuda3std6ranges3__45__cpo6cbeginE,@object
	.size		_ZN30_INTERNAL_4e12e831_4_k_cu_main4cuda3std6ranges3__45__cpo6cbeginE,(_ZN30_INTERNAL_4e12e831_4_k_cu_main6thrust24THRUST_300001_SM_1000_NS12placeholders2_7E - _ZN30_INTERNAL_4e12e831_4_k_cu_main4cuda3std6ranges3__45__cpo6cbeginE)
_ZN30_INTERNAL_4e12e831_4_k_cu_main4cuda3std6ranges3__45__cpo6cbeginE:
	.zero		1
	.type		_ZN30_INTERNAL_4e12e831_4_k_cu_main6thrust24THRUST_300001_SM_1000_NS12placeholders2_7E,@object
	.size		_ZN30_INTERNAL_4e12e831_4_k_cu_main6thrust24THRUST_300001_SM_1000_NS12placeholders2_7E,(_ZN30_INTERNAL_4e12e831_4_k_cu_main4cuda3std3__45__cpo7crbeginE - _ZN30_INTERNAL_4e12e831_4_k_cu_main6thrust24THRUST_300001_SM_1000_NS12placeholders2_7E)
_ZN30_INTERNAL_4e12e831_4_k_cu_main6thrust24THRUST_300001_SM_1000_NS12placeholders2_7E:
	.zero		1
	.type		_ZN30_INTERNAL_4e12e831_4_k_cu_main4cuda3std3__45__cpo7crbeginE,@object
	.size		_ZN30_INTERNAL_4e12e831_4_k_cu_main4cuda3std3__45__cpo7crbeginE,(_ZN30_INTERNAL_4e12e831_4_k_cu_main4cuda3std6ranges3__45__cpo4nextE - _ZN30_INTERNAL_4e12e831_4_k_cu_main4cuda3std3__45__cpo7crbeginE)
_ZN30_INTERNAL_4e12e831_4_k_cu_main4cuda3std3__45__cpo7crbeginE:
	.zero		1
	.type		_ZN30_INTERNAL_4e12e831_4_k_cu_main4cuda3std6ranges3__45__cpo4nextE,@object
	.size		_ZN30_INTERNAL_4e12e831_4_k_cu_main4cuda3std6ranges3__45__cpo4nextE,(_ZN30_INTERNAL_4e12e831_4_k_cu_main4cuda3std6ranges3__45__cpo4swapE - _ZN30_INTERNAL_4e12e831_4_k_cu_main4cuda3std6ranges3__45__cpo4nextE)
_ZN30_INTERNAL_4e12e831_4_k_cu_main4cuda3std6ranges3__45__cpo4nextE:
	.zero		1
	.type		_ZN30_INTERNAL_4e12e831_4_k_cu_main4cuda3std6ranges3__45__cpo4swapE,@object
	.size		_ZN30_INTERNAL_4e12e831_4_k_cu_main4cuda3std6ranges3__45__cpo4swapE,(_ZN30_INTERNAL_4e12e831_4_k_cu_main6thrust24THRUST_300001_SM_1000_NS8cuda_cub10par_nosyncE - _ZN30_INTERNAL_4e12e831_4_k_cu_main4cuda3std6ranges3__45__cpo4swapE)
_ZN30_INTERNAL_4e12e831_4_k_cu_main4cuda3std6ranges3__45__cpo4swapE:
	.zero		1
	.type		_ZN30_INTERNAL_4e12e831_4_k_cu_main6thrust24THRUST_300001_SM_1000_NS8cuda_cub10par_nosyncE,@object
	.size		_ZN30_INTERNAL_4e12e831_4_k_cu_main6thrust24THRUST_300001_SM_1000_NS8cuda_cub10par_nosyncE,(_ZN30_INTERNAL_4e12e831_4_k_cu_main6thrust24THRUST_300001_SM_1000_NS12placeholders2_9E - _ZN30_INTERNAL_4e12e831_4_k_cu_main6thrust24THRUST_300001_SM_1000_NS8cuda_cub10par_nosyncE)
_ZN30_INTERNAL_4e12e831_4_k_cu_main6thrust24THRUST_300001_SM_1000_NS8cuda_cub10par_nosyncE:
	.zero		1
	.type		_ZN30_INTERNAL_4e12e831_4_k_cu_main6thrust24THRUST_300001_SM_1000_NS12placeholders2_9E,@object
	.size		_ZN30_INTERNAL_4e12e831_4_k_cu_main6thrust24THRUST_300001_SM_1000_NS12placeholders2_9E,(_ZN30_INTERNAL_4e12e831_4_k_cu_main4cuda3std3__432_GLOBAL__N__4e12e831_4_k_cu_main6ignoreE - _ZN30_INTERNAL_4e12e831_4_k_cu_main6thrust24THRUST_300001_SM_1000_NS12placeholders2_9E)
_ZN30_INTERNAL_4e12e831_4_k_cu_main6thrust24THRUST_300001_SM_1000_NS12placeholders2_9E:
	.zero		1
	.type		_ZN30_INTERNAL_4e12e831_4_k_cu_main4cuda3std3__432_GLOBAL__N__4e12e831_4_k_cu_main6ignoreE,@object
	.size		_ZN30_INTERNAL_4e12e831_4_k_cu_main4cuda3std3__432_GLOBAL__N__4e12e831_4_k_cu_main6ignoreE,(_ZN30_INTERNAL_4e12e831_4_k_cu_main4cuda3std6ranges3__45__cpo4dataE - _ZN30_INTERNAL_4e12e831_4_k_cu_main4cuda3std3__432_GLOBAL__N__4e12e831_4_k_cu_main6ignoreE)
_ZN30_INTERNAL_4e12e831_4_k_cu_main4cuda3std3__432_GLOBAL__N__4e12e831_4_k_cu_main6ignoreE:
	.zero		1
	.type		_ZN30_INTERNAL_4e12e831_4_k_cu_main4cuda3std6ranges3__45__cpo4dataE,@object
	.size		_ZN30_INTERNAL_4e12e831_4_k_cu_main4cuda3std6ranges3__45__cpo4dataE,(_ZN30_INTERNAL_4e12e831_4_k_cu_main6thrust24THRUST_300001_SM_1000_NS12placeholders2_1E - _ZN30_INTERNAL_4e12e831_4_k_cu_main4cuda3std6ranges3__45__cpo4dataE)
_ZN30_INTERNAL_4e12e831_4_k_cu_main4cuda3std6ranges3__45__cpo4dataE:
	.zero		1
	.type		_ZN30_INTERNAL_4e12e831_4_k_cu_main6thrust24THRUST_300001_SM_1000_NS12placeholders2_1E,@object
	.size		_ZN30_INTERNAL_4e12e831_4_k_cu_main6thrust24THRUST_300001_SM_1000_NS12placeholders2_1E,(_ZN30_INTERNAL_4e12e831_4_k_cu_main4cuda3std3__45__cpo5beginE - _ZN30_INTERNAL_4e12e831_4_k_cu_main6thrust24THRUST_300001_SM_1000_NS12placeholders2_1E)
_ZN30_INTERNAL_4e12e831_4_k_cu_main6thrust24THRUST_300001_SM_1000_NS12placeholders2_1E:
	.zero		1
	.type		_ZN30_INTERNAL_4e12e831_4_k_cu_main4cuda3std3__45__cpo5beginE,@object
	.size		_ZN30_INTERNAL_4e12e831_4_k_cu_main4cuda3std3__45__cpo5beginE,(_ZN30_INTERNAL_4e12e831_4_k_cu_main4cuda3std6ranges3__45__cpo5beginE - _ZN30_INTERNAL_4e12e831_4_k_cu_main4cuda3std3__45__cpo5beginE)
_ZN30_INTERNAL_4e12e831_4_k_cu_main4cuda3std3__45__cpo5beginE:
	.zero		1
	.type		_ZN30_INTERNAL_4e12e831_4_k_cu_main4cuda3std6ranges3__45__cpo5beginE,@object
	.size		_ZN30_INTERNAL_4e12e831_4_k_cu_main4cuda3std6ranges3__45__cpo5beginE,(_ZN30_INTERNAL_4e12e831_4_k_cu_main6thrust24THRUST_300001_SM_1000_NS12placeholders2_5E - _ZN30_INTERNAL_4e12e831_4_k_cu_main4cuda3std6ranges3__45__cpo5beginE)
_ZN30_INTERNAL_4e12e831_4_k_cu_main4cuda3std6ranges3__45__cpo5beginE:
	.zero		1
	.type		_ZN30_INTERNAL_4e12e831_4_k_cu_main6thrust24THRUST_300001_SM_1000_NS12placeholders2_5E,@object
	.size		_ZN30_INTERNAL_4e12e831_4_k_cu_main6thrust24THRUST_300001_SM_1000_NS12placeholders2_5E,(_ZN30_INTERNAL_4e12e831_4_k_cu_main4cuda3std3__45__cpo6rbeginE - _ZN30_INTERNAL_4e12e831_4_k_cu_main6thrust24THRUST_300001_SM_1000_NS12placeholders2_5E)
_ZN30_INTERNAL_4e12e831_4_k_cu_main6thrust24THRUST_300001_SM_1000_NS12placeholders2_5E:
	.zero		1
	.type		_ZN30_INTERNAL_4e12e831_4_k_cu_main4cuda3std3__45__cpo6rbeginE,@object
	.size		_ZN30_INTERNAL_4e12e831_4_k_cu_main4cuda3std3__45__cpo6rbeginE,(_ZN30_INTERNAL_4e12e831_4_k_cu_main4cuda3std6ranges3__45__cpo7advanceE - _ZN30_INTERNAL_4e12e831_4_k_cu_main4cuda3std3__45__cpo6rbeginE)
_ZN30_INTERNAL_4e12e831_4_k_cu_main4cuda3std3__45__cpo6rbeginE:
	.zero		1
	.type		_ZN30_INTERNAL_4e12e831_4_k_cu_main4cuda3std6ranges3__45__cpo7advanceE,@object
	.size		_ZN30_INTERNAL_4e12e831_4_k_cu_main4cuda3std6ranges3__45__cpo7advanceE,(_ZN30_INTERNAL_4e12e831_4_k_cu_main4cuda3std3__47nulloptE - _ZN30_INTERNAL_4e12e831_4_k_cu_main4cuda3std6ranges3__45__cpo7advanceE)
_ZN30_INTERNAL_4e12e831_4_k_cu_main4cuda3std6ranges3__45__cpo7advanceE:
	.zero		1
	.type		_ZN30_INTERNAL_4e12e831_4_k_cu_main4cuda3std3__47nulloptE,@object
	.size		_ZN30_INTERNAL_4e12e831_4_k_cu_main4cuda3std3__47nulloptE,(_ZN30_INTERNAL_4e12e831_4_k_cu_main4cuda3std6ranges3__45__cpo8distanceE - _ZN30_INTERNAL_4e12e831_4_k_cu_main4cuda3std3__47nulloptE)
_ZN30_INTERNAL_4e12e831_4_k_cu_main4cuda3std3__47nulloptE:
	.zero		1
	.type		_ZN30_INTERNAL_4e12e831_4_k_cu_main4cuda3std6ranges3__45__cpo8distanceE,@object
	.size		_ZN30_INTERNAL_4e12e831_4_k_cu_main4cuda3std6ranges3__45__cpo8distanceE,(_ZN30_INTERNAL_4e12e831_4_k_cu_main6thrust24THRUST_300001_SM_1000_NS12placeholders3_10E - _ZN30_INTERNAL_4e12e831_4_k_cu_main4cuda3std6ranges3__45__cpo8distanceE)
_ZN30_INTERNAL_4e12e831_4_k_cu_main4cuda3std6ranges3__45__cpo8distanceE:
	.zero		1
	.type		_ZN30_INTERNAL_4e12e831_4_k_cu_main6thrust24THRUST_300001_SM_1000_NS12placeholders3_10E,@object
	.size		_ZN30_INTERNAL_4e12e831_4_k_cu_main6thrust24THRUST_300001_SM_1000_NS12placeholders3_10E,(_ZN30_INTERNAL_4e12e831_4_k_cu_main4cuda3std3__419piecewise_constructE - _ZN30_INTERNAL_4e12e831_4_k_cu_main6thrust24THRUST_300001_SM_1000_NS12placeholders3_10E)
_ZN30_INTERNAL_4e12e831_4_k_cu_main6thrust24THRUST_300001_SM_1000_NS12placeholders3_10E:
	.zero		1
	.type		_ZN30_INTERNAL_4e12e831_4_k_cu_main4cuda3std3__419piecewise_constructE,@object
	.size		_ZN30_INTERNAL_4e12e831_4_k_cu_main4cuda3std3__419piecewise_constructE,(_ZN30_INTERNAL_4e12e831_4_k_cu_main4cuda3std6ranges3__45__cpo5cdataE - _ZN30_INTERNAL_4e12e831_4_k_cu_main4cuda3std3__419piecewise_constructE)
_ZN30_INTERNAL_4e12e831_4_k_cu_main4cuda3std3__419piecewise_constructE:
	.zero		1
	.type		_ZN30_INTERNAL_4e12e831_4_k_cu_main4cuda3std6ranges3__45__cpo5cdataE,@object
	.size		_ZN30_INTERNAL_4e12e831_4_k_cu_main4cuda3std6ranges3__45__cpo5cdataE,(_ZN30_INTERNAL_4e12e831_4_k_cu_main6thrust24THRUST_300001_SM_1000_NS12placeholders2_2E - _ZN30_INTERNAL_4e12e831_4_k_cu_main4cuda3std6ranges3__45__cpo5cdataE)
_ZN30_INTERNAL_4e12e831_4_k_cu_main4cuda3std6ranges3__45__cpo5cdataE:
	.zero		1
	.type		_ZN30_INTERNAL_4e12e831_4_k_cu_main6thrust24THRUST_300001_SM_1000_NS12placeholders2_2E,@object
	.size		_ZN30_INTERNAL_4e12e831_4_k_cu_main6thrust24THRUST_300001_SM_1000_NS12placeholders2_2E,(_ZN30_INTERNAL_4e12e831_4_k_cu_main4cuda3std3__45__cpo3endE - _ZN30_INTERNAL_4e12e831_4_k_cu_main6thrust24THRUST_300001_SM_1000_NS12placeholders2_2E)
_ZN30_INTERNAL_4e12e831_4_k_cu_main6thrust24THRUST_300001_SM_1000_NS12placeholders2_2E:
	.zero		1
	.type		_ZN30_INTERNAL_4e12e831_4_k_cu_main4cuda3std3__45__cpo3endE,@object
	.size		_ZN30_INTERNAL_4e12e831_4_k_cu_main4cuda3std3__45__cpo3endE,(_ZN30_INTERNAL_4e12e831_4_k_cu_main4cuda3std6ranges3__45__cpo3endE - _ZN30_INTERNAL_4e12e831_4_k_cu_main4cuda3std3__45__cpo3endE)
_ZN30_INTERNAL_4e12e831_4_k_cu_main4cuda3std3__45__cpo3endE:
	.zero		1
	.type		_ZN30_INTERNAL_4e12e831_4_k_cu_main4cuda3std6ranges3__45__cpo3endE,@object
	.size		_ZN30_INTERNAL_4e12e831_4_k_cu_main4cuda3std6ranges3__45__cpo3endE,(_ZN30_INTERNAL_4e12e831_4_k_cu_main6thrust24THRUST_300001_SM_1000_NS12placeholders2_6E - _ZN30_INTERNAL_4e12e831_4_k_cu_main4cuda3std6ranges3__45__cpo3endE)
_ZN30_INTERNAL_4e12e831_4_k_cu_main4cuda3std6ranges3__45__cpo3endE:
	.zero		1
	.type		_ZN30_INTERNAL_4e12e831_4_k_cu_main6thrust24THRUST_300001_SM_1000_NS12placeholders2_6E,@object
	.size		_ZN30_INTERNAL_4e12e831_4_k_cu_main6thrust24THRUST_300001_SM_1000_NS12placeholders2_6E,(_ZN30_INTERNAL_4e12e831_4_k_cu_main4cuda3std3__45__cpo4rendE - _ZN30_INTERNAL_4e12e831_4_k_cu_main6thrust24THRUST_300001_SM_1000_NS12placeholders2_6E)
_ZN30_INTERNAL_4e12e831_4_k_cu_main6thrust24THRUST_300001_SM_1000_NS12placeholders2_6E:
	.zero		1
	.type		_ZN30_INTERNAL_4e12e831_4_k_cu_main4cuda3std3__45__cpo4rendE,@object
	.size		_ZN30_INTERNAL_4e12e831_4_k_cu_main4cuda3std3__45__cpo4rendE,(_ZN30_INTERNAL_4e12e831_4_k_cu_main4cuda3std6ranges3__45__cpo9iter_swapE - _ZN30_INTERNAL_4e12e831_4_k_cu_main4cuda3std3__45__cpo4rendE)
_ZN30_INTERNAL_4e12e831_4_k_cu_main4cuda3std3__45__cpo4rendE:
	.zero		1
	.type		_ZN30_INTERNAL_4e12e831_4_k_cu_main4cuda3std6ranges3__45__cpo9iter_swapE,@object
	.size		_ZN30_INTERNAL_4e12e831_4_k_cu_main4cuda3std6ranges3__45__cpo9iter_swapE,(_ZN30_INTERNAL_4e12e831_4_k_cu_main4cuda3std3__48unexpectE - _ZN30_INTERNAL_4e12e831_4_k_cu_main4cuda3std6ranges3__45__cpo9iter_swapE)
_ZN30_INTERNAL_4e12e831_4_k_cu_main4cuda3std6ranges3__45__cpo9iter_swapE:
	.zero		1
	.type		_ZN30_INTERNAL_4e12e831_4_k_cu_main4cuda3std3__48unexpectE,@object
	.size		_ZN30_INTERNAL_4e12e831_4_k_cu_main4cuda3std3__48unexpectE,(_ZN30_INTERNAL_4e12e831_4_k_cu_main6thrust24THRUST_300001_SM_1000_NS8cuda_cub3parE - _ZN30_INTERNAL_4e12e831_4_k_cu_main4cuda3std3__48unexpectE)
_ZN30_INTERNAL_4e12e831_4_k_cu_main4cuda3std3__48unexpectE:
	.zero		1
	.type		_ZN30_INTERNAL_4e12e831_4_k_cu_main6thrust24THRUST_300001_SM_1000_NS8cuda_cub3parE,@object
	.size		_ZN30_INTERNAL_4e12e831_4_k_cu_main6thrust24THRUST_300001_SM_1000_NS8cuda_cub3parE,(_ZN30_INTERNAL_4e12e831_4_k_cu_main6thrust24THRUST_300001_SM_1000_NS12placeholders2_4E - _ZN30_INTERNAL_4e12e831_4_k_cu_main6thrust24THRUST_300001_SM_1000_NS8cuda_cub3parE)
_ZN30_INTERNAL_4e12e831_4_k_cu_main6thrust24THRUST_300001_SM_1000_NS8cuda_cub3parE:
	.zero		1
	.type		_ZN30_INTERNAL_4e12e831_4_k_cu_main6thrust24THRUST_300001_SM_1000_NS12placeholders2_4E,@object
	.size		_ZN30_INTERNAL_4e12e831_4_k_cu_main6thrust24THRUST_300001_SM_1000_NS12placeholders2_4E,(_ZN30_INTERNAL_4e12e831_4_k_cu_main4cuda3std3__45__cpo4cendE - _ZN30_INTERNAL_4e12e831_4_k_cu_main6thrust24THRUST_300001_SM_1000_NS12placeholders2_4E)
_ZN30_INTERNAL_4e12e831_4_k_cu_main6thrust24THRUST_300001_SM_1000_NS12placeholders2_4E:
	.zero		1
	.type		_ZN30_INTERNAL_4e12e831_4_k_cu_main4cuda3std3__45__cpo4cendE,@object
	.size		_ZN30_INTERNAL_4e12e831_4_k_cu_main4cuda3std3__45__cpo4cendE,(_ZN30_INTERNAL_4e12e831_4_k_cu_main4cuda3std6ranges3__45__cpo4cendE - _ZN30_INTERNAL_4e12e831_4_k_cu_main4cuda3std3__45__cpo4cendE)
_ZN30_INTERNAL_4e12e831_4_k_cu_main4cuda3std3__45__cpo4cendE:
	.zero		1
	.type		_ZN30_INTERNAL_4e12e831_4_k_cu_main4cuda3std6ranges3__45__cpo4cendE,@object
	.size		_ZN30_INTERNAL_4e12e831_4_k_cu_main4cuda3std6ranges3__45__cpo4cendE,(_ZN30_INTERNAL_4e12e831_4_k_cu_main4cuda3std3__420unreachable_sentinelE - _ZN30_INTERNAL_4e12e831_4_k_cu_main4cuda3std6ranges3__45__cpo4cendE)
_ZN30_INTERNAL_4e12e831_4_k_cu_main4cuda3std6ranges3__45__cpo4cendE:
	.zero		1
	.type		_ZN30_INTERNAL_4e12e831_4_k_cu_main4cuda3std3__420unreachable_sentinelE,@object
	.size		_ZN30_INTERNAL_4e12e831_4_k_cu_main4cuda3std3__420unreachable_sentinelE,(_ZN30_INTERNAL_4e12e831_4_k_cu_main4cuda3std6ranges3__45__cpo5ssizeE - _ZN30_INTERNAL_4e12e831_4_k_cu_main4cuda3std3__420unreachable_sentinelE)
_ZN30_INTERNAL_4e12e831_4_k_cu_main4cuda3std3__420unreachable_sentinelE:
	.zero		1
	.type		_ZN30_INTERNAL_4e12e831_4_k_cu_main4cuda3std6ranges3__45__cpo5ssizeE,@object
	.size		_ZN30_INTERNAL_4e12e831_4_k_cu_main4cuda3std6ranges3__45__cpo5ssizeE,(_ZN30_INTERNAL_4e12e831_4_k_cu_main6thrust24THRUST_300001_SM_1000_NS12placeholders2_8E - _ZN30_INTERNAL_4e12e831_4_k_cu_main4cuda3std6ranges3__45__cpo5ssizeE)
_ZN30_INTERNAL_4e12e831_4_k_cu_main4cuda3std6ranges3__45__cpo5ssizeE:
	.zero		1
	.type		_ZN30_INTERNAL_4e12e831_4_k_cu_main6thrust24THRUST_300001_SM_1000_NS12placeholders2_8E,@object
	.size		_ZN30_INTERNAL_4e12e831_4_k_cu_main6thrust24THRUST_300001_SM_1000_NS12placeholders2_8E,(_ZN30_INTERNAL_4e12e831_4_k_cu_main4cuda3std3__45__cpo5crendE - _ZN30_INTERNAL_4e12e831_4_k_cu_main6thrust24THRUST_300001_SM_1000_NS12placeholders2_8E)
_ZN30_INTERNAL_4e12e831_4_k_cu_main6thrust24THRUST_300001_SM_1000_NS12placeholders2_8E:
	.zero		1
	.type		_ZN30_INTERNAL_4e12e831_4_k_cu_main4cuda3std3__45__cpo5crendE,@object
	.size		_ZN30_INTERNAL_4e12e831_4_k_cu_main4cuda3std3__45__cpo5crendE,(_ZN30_INTERNAL_4e12e831_4_k_cu_main4cuda3std6ranges3__45__cpo4prevE - _ZN30_INTERNAL_4e12e831_4_k_cu_main4cuda3std3__45__cpo5crendE)
_ZN30_INTERNAL_4e12e831_4_k_cu_main4cuda3std3__45__cpo5crendE:
	.zero		1
	.type		_ZN30_INTERNAL_4e12e831_4_k_cu_main4cuda3std6ranges3__45__cpo4prevE,@object
	.size		_ZN30_INTERNAL_4e12e831_4_k_cu_main4cuda3std6ranges3__45__cpo4prevE,(_ZN30_INTERNAL_4e12e831_4_k_cu_main4cuda3std6ranges3__45__cpo9iter_moveE - _ZN30_INTERNAL_4e12e831_4_k_cu_main4cuda3std6ranges3__45__cpo4prevE)
_ZN30_INTERNAL_4e12e831_4_k_cu_main4cuda3std6ranges3__45__cpo4prevE:
	.zero		1
	.type		_ZN30_INTERNAL_4e12e831_4_k_cu_main4cuda3std6ranges3__45__cpo9iter_moveE,@object
	.size		_ZN30_INTERNAL_4e12e831_4_k_cu_main4cuda3std6ranges3__45__cpo9iter_moveE,(_ZN30_INTERNAL_4e12e831_4_k_cu_main6thrust24THRUST_300001_SM_1000_NS6system6detail10sequential3seqE - _ZN30_INTERNAL_4e12e831_4_k_cu_main4cuda3std6ranges3__45__cpo9iter_moveE)
_ZN30_INTERNAL_4e12e831_4_k_cu_main4cuda3std6ranges3__45__cpo9iter_moveE:
	.zero		1
	.type		_ZN30_INTERNAL_4e12e831_4_k_cu_main6thrust24THRUST_300001_SM_1000_NS6system6detail10sequential3seqE,@object
	.size		_ZN30_INTERNAL_4e12e831_4_k_cu_main6thrust24THRUST_300001_SM_1000_NS6system6detail10sequential3seqE,(.L_31 - _ZN30_INTERNAL_4e12e831_4_k_cu_main6thrust24THRUST_300001_SM_1000_NS6system6detail10sequential3seqE)
_ZN30_INTERNAL_4e12e831_4_k_cu_main6thrust24THRUST_300001_SM_1000_NS6system6detail10sequential3seqE:
	.zero		1
.L_31:


//--------------------- .nv.shared._ZN3cub18CUB_300001_SM_10006detail6reduce18DeviceReduceKernelINS2_10policy_hubIfyN4cuda3std3__44plusIfEEE10Policy1000EN6thrust24THRUST_300001_SM_1000_NS6detail15normal_iteratorINSD_10device_ptrIfEEEEyS9_f6squareIfEEEvT0_PT3_T1_NS0_13GridEvenShareISO_EET2_T4_ --------------------------
	.section	.nv.shared._ZN3cub18CUB_300001_SM_10006detail6reduce18DeviceReduceKernelINS2_10policy_hubIfyN4cuda3std3__44plusIfEEE10Policy1000EN6thrust24THRUST_300001_SM_1000_NS6detail15normal_iteratorINSD_10device_ptrIfEEEEyS9_f6squareIfEEEvT0_PT3_T1_NS0_13GridEvenShareISO_EET2_T4_,"aw",@nobits
	.sectionflags	@""
	.align	4
.nv.shared._ZN3cub18CUB_300001_SM_10006detail6reduce18DeviceReduceKernelINS2_10policy_hubIfyN4cuda3std3__44plusIfEEE10Policy1000EN6thrust24THRUST_300001_SM_1000_NS6detail15normal_iteratorINSD_10device_ptrIfEEEEyS9_f6squareIfEEEvT0_PT3_T1_NS0_13GridEvenShareISO_EET2_T4_:
	.zero		1068


//--------------------- .nv.shared._ZN3cub18CUB_300001_SM_10006detail6reduce28DeviceReduceSingleTileKernelINS2_10policy_hubIfyN4cuda3std3__44plusIfEEE10Policy1000EN6thrust24THRUST_300001_SM_1000_NS6detail15normal_iteratorINSD_10device_ptrIfEEEEPfyS9_ff6squareIfEEEvT0_T1_T2_T3_T4_T6_ --------------------------
	.section	.nv.shared._ZN3cub18CUB_300001_SM_10006detail6reduce28DeviceReduceSingleTileKernelINS2_10policy_hubIfyN4cuda3std3__44plusIfEEE10Policy1000EN6thrust24THRUST_300001_SM_1000_NS6detail15normal_iteratorINSD_10device_ptrIfEEEEPfyS9_ff6squareIfEEEvT0_T1_T2_T3_T4_T6_,"aw",@nobits
	.sectionflags	@""
	.align	4
.nv.shared._ZN3cub18CUB_300001_SM_10006detail6reduce28DeviceReduceSingleTileKernelINS2_10policy_hubIfyN4cuda3std3__44plusIfEEE10Policy1000EN6thrust24THRUST_300001_SM_1000_NS6detail15normal_iteratorINSD_10device_ptrIfEEEEPfyS9_ff6squareIfEEEvT0_T1_T2_T3_T4_T6_:
	.zero		1068


//--------------------- .nv.shared._ZN3cub18CUB_300001_SM_10006detail6reduce28DeviceReduceSingleTileKernelINS2_10policy_hubIfjN4cuda3std3__44plusIfEEE10Policy1000EPfSC_iS9_ffNS7_10__identityEEEvT0_T1_T2_T3_T4_T6_ --------------------------
	.section	.nv.shared._ZN3cub18CUB_300001_SM_10006detail6reduce28DeviceReduceSingleTileKernelINS2_10policy_hubIfjN4cuda3std3__44plusIfEEE10Policy1000EPfSC_iS9_ffNS7_10__identityEEEvT0_T1_T2_T3_T4_T6_,"aw",@nobits
	.sectionflags	@""
	.align	4
.nv.shared._ZN3cub18CUB_300001_SM_10006detail6reduce28DeviceReduceSingleTileKernelINS2_10policy_hubIfjN4cuda3std3__44plusIfEEE10Policy1000EPfSC_iS9_ffNS7_10__identityEEEvT0_T1_T2_T3_T4_T6_:
	.zero		1108


//--------------------- .nv.shared._ZN3cub18CUB_300001_SM_10006detail6reduce18DeviceReduceKernelINS2_10policy_hubIfjN4cuda3std3__44plusIfEEE10Policy1000EN6thrust24THRUST_300001_SM_1000_NS6detail15normal_iteratorINSD_10device_ptrIfEEEEjS9_f6squareIfEEEvT0_PT3_T1_NS0_13GridEvenShareISO_EET2_T4_ --------------------------
	.section	.nv.shared._ZN3cub18CUB_300001_SM_10006detail6reduce18DeviceReduceKernelINS2_10policy_hubIfjN4cuda3std3__44plusIfEEE10Policy1000EN6thrust24THRUST_300001_SM_1000_NS6detail15normal_iteratorINSD_10device_ptrIfEEEEjS9_f6squareIfEEEvT0_PT3_T1_NS0_13GridEvenShareISO_EET2_T4_,"aw",@nobits
	.sectionflags	@""
	.align	4
.nv.shared._ZN3cub18CUB_300001_SM_10006detail6reduce18DeviceReduceKernelINS2_10policy_hubIfjN4cuda3std3__44plusIfEEE10Policy1000EN6thrust24THRUST_300001_SM_1000_NS6detail15normal_iteratorINSD_10device_ptrIfEEEEjS9_f6squareIfEEEvT0_PT3_T1_NS0_13GridEvenShareISO_EET2_T4_:
	.zero		1108


//--------------------- .nv.shared._ZN3cub18CUB_300001_SM_10006detail6reduce28DeviceReduceSingleTileKernelINS2_10policy_hubIfjN4cuda3std3__44plusIfEEE10Policy1000EN6thrust24THRUST_300001_SM_1000_NS6detail15normal_iteratorINSD_10device_ptrIfEEEEPfjS9_ff6squareIfEEEvT0_T1_T2_T3_T4_T6_ --------------------------
	.section	.nv.shared._ZN3cub18CUB_300001_SM_10006detail6reduce28DeviceReduceSingleTileKernelINS2_10policy_hubIfjN4cuda3std3__44plusIfEEE10Policy1000EN6thrust24THRUST_300001_SM_1000_NS6detail15normal_iteratorINSD_10device_ptrIfEEEEPfjS9_ff6squareIfEEEvT0_T1_T2_T3_T4_T6_,"aw",@nobits
	.sectionflags	@""
	.align	4
.nv.shared._ZN3cub18CUB_300001_SM_10006detail6reduce28DeviceReduceSingleTileKernelINS2_10policy_hubIfjN4cuda3std3__44plusIfEEE10Policy1000EN6thrust24THRUST_300001_SM_1000_NS6detail15normal_iteratorINSD_10device_ptrIfEEEEPfjS9_ff6squareIfEEEvT0_T1_T2_T3_T4_T6_:
	.zero		1108


//--------------------- .nv.constant0._ZN3cub18CUB_300001_SM_10006detail6reduce28DeviceReduceSingleTileKernelINS2_10policy_hubIfyN4cuda3std3__44plusIfEEE10Policy1000EPfSC_iS9_ffNS7_10__identityEEEvT0_T1_T2_T3_T4_T6_ --------------------------
	.section	.nv.constant0._ZN3cub18CUB_300001_SM_10006detail6reduce28DeviceReduceSingleTileKernelINS2_10policy_hubIfyN4cuda3std3__44plusIfEEE10Policy1000EPfSC_iS9_ffNS7_10__identityEEEvT0_T1_T2_T3_T4_T6_,"a",@progbits
	.sectionflags	@""
	.align	4
.nv.constant0._ZN3cub18CUB_300001_SM_10006detail6reduce28DeviceReduceSingleTileKernelINS2_10policy_hubIfyN4cuda3std3__44plusIfEEE10Policy1000EPfSC_iS9_ffNS7_10__identityEEEvT0_T1_T2_T3_T4_T6_:
	.zero		925


//--------------------- .nv.constant0._ZN3cub18CUB_300001_SM_10006detail6reduce18DeviceReduceKernelINS2_10policy_hubIfyN4cuda3std3__44plusIfEEE10Policy1000EN6thrust24THRUST_300001_SM_1000_NS6detail15normal_iteratorINSD_10device_ptrIfEEEEyS9_f6squareIfEEEvT0_PT3_T1_NS0_13GridEvenShareISO_EET2_T4_ --------------------------
	.section	.nv.constant0._ZN3cub18CUB_300001_SM_10006detail6reduce18DeviceReduceKernelINS2_10policy_hubIfyN4cuda3std3__44plusIfEEE10Policy1000EN6thrust24THRUST_300001_SM_1000_NS6detail15normal_iteratorINSD_10device_ptrIfEEEEyS9_f6squareIfEEEvT0_PT3_T1_NS0_13GridEvenShareISO_EET2_T4_,"a",@progbits
	.sectionflags	@""
	.align	4
.nv.constant0._ZN3cub18CUB_300001_SM_10006detail6reduce18DeviceReduceKernelINS2_10policy_hubIfyN4cuda3std3__44plusIfEEE10Policy1000EN6thrust24THRUST_300001_SM_1000_NS6detail15normal_iteratorINSD_10device_ptrIfEEEEyS9_f6squareIfEEEvT0_PT3_T1_NS0_13GridEvenShareISO_EET2_T4_:
	.zero		994


//--------------------- .nv.constant0._ZN3cub18CUB_300001_SM_10006detail6reduce28DeviceReduceSingleTileKernelINS2_10policy_hubIfyN4cuda3std3__44plusIfEEE10Policy1000EN6thrust24THRUST_300001_SM_1000_NS6detail15normal_iteratorINSD_10device_ptrIfEEEEPfyS9_ff6squareIfEEEvT0_T1_T2_T3_T4_T6_ --------------------------
	.section	.nv.constant0._ZN3cub18CUB_300001_SM_10006detail6reduce28DeviceReduceSingleTileKernelINS2_10policy_hubIfyN4cuda3std3__44plusIfEEE10Policy1000EN6thrust24THRUST_300001_SM_1000_NS6detail15normal_iteratorINSD_10device_ptrIfEEEEPfyS9_ff6squareIfEEEvT0_T1_T2_T3_T4_T6_,"a",@progbits
	.sectionflags	@""
	.align	4
.nv.constant0._ZN3cub18CUB_300001_SM_10006detail6reduce28DeviceReduceSingleTileKernelINS2_10policy_hubIfyN4cuda3std3__44plusIfEEE10Policy1000EN6thrust24THRUST_300001_SM_1000_NS6detail15normal_iteratorINSD_10device_ptrIfEEEEPfyS9_ff6squareIfEEEvT0_T1_T2_T3_T4_T6_:
	.zero		929


//--------------------- .nv.constant0._ZN3cub18CUB_300001_SM_10006detail6reduce28DeviceReduceSingleTileKernelINS2_10policy_hubIfjN4cuda3std3__44plusIfEEE10Policy1000EPfSC_iS9_ffNS7_10__identityEEEvT0_T1_T2_T3_T4_T6_ --------------------------
	.section	.nv.constant0._ZN3cub18CUB_300001_SM_10006detail6reduce28DeviceReduceSingleTileKernelINS2_10policy_hubIfjN4cuda3std3__44plusIfEEE10Policy1000EPfSC_iS9_ffNS7_10__identityEEEvT0_T1_T2_T3_T4_T6_,"a",@progbits
	.sectionflags	@""
	.align	4
.nv.constant0._ZN3cub18CUB_300001_SM_10006detail6reduce28DeviceReduceSingleTileKernelINS2_10policy_hubIfjN4cuda3std3__44plusIfEEE10Policy1000EPfSC_iS9_ffNS7_10__identityEEEvT0_T1_T2_T3_T4_T6_:
	.zero		925


//--------------------- .nv.constant0._ZN3cub18CUB_300001_SM_10006detail6reduce18DeviceReduceKernelINS2_10policy_hubIfjN4cuda3std3__44plusIfEEE10Policy1000EN6thrust24THRUST_300001_SM_1000_NS6detail15normal_iteratorINSD_10device_ptrIfEEEEjS9_f6squareIfEEEvT0_PT3_T1_NS0_13GridEvenShareISO_EET2_T4_ --------------------------
	.section	.nv.constant0._ZN3cub18CUB_300001_SM_10006detail6reduce18DeviceReduceKernelINS2_10policy_hubIfjN4cuda3std3__44plusIfEEE10Policy1000EN6thrust24THRUST_300001_SM_1000_NS6detail15normal_iteratorINSD_10device_ptrIfEEEEjS9_f6squareIfEEEvT0_PT3_T1_NS0_13GridEvenShareISO_EET2_T4_,"a",@progbits
	.sectionflags	@""
	.align	4
.nv.constant0._ZN3cub18CUB_300001_SM_10006detail6reduce18DeviceReduceKernelINS2_10policy_hubIfjN4cuda3std3__44plusIfEEE10Policy1000EN6thrust24THRUST_300001_SM_1000_NS6detail15normal_iteratorINSD_10device_ptrIfEEEEjS9_f6squareIfEEEvT0_PT3_T1_NS0_13GridEvenShareISO_EET2_T4_:
	.zero		958


//--------------------- .nv.constant0._ZN3cub18CUB_300001_SM_10006detail6reduce28DeviceReduceSingleTileKernelINS2_10policy_hubIfjN4cuda3std3__44plusIfEEE10Policy1000EN6thrust24THRUST_300001_SM_1000_NS6detail15normal_iteratorINSD_10device_ptrIfEEEEPfjS9_ff6squareIfEEEvT0_T1_T2_T3_T4_T6_ --------------------------
	.section	.nv.constant0._ZN3cub18CUB_300001_SM_10006detail6reduce28DeviceReduceSingleTileKernelINS2_10policy_hubIfjN4cuda3std3__44plusIfEEE10Policy1000EN6thrust24THRUST_300001_SM_1000_NS6detail15normal_iteratorINSD_10device_ptrIfEEEEPfjS9_ff6squareIfEEEvT0_T1_T2_T3_T4_T6_,"a",@progbits
	.sectionflags	@""
	.align	4
.nv.constant0._ZN3cub18CUB_300001_SM_10006detail6reduce28DeviceReduceSingleTileKernelINS2_10policy_hubIfjN4cuda3std3__44plusIfEEE10Policy1000EN6thrust24THRUST_300001_SM_1000_NS6detail15normal_iteratorINSD_10device_ptrIfEEEEPfjS9_ff6squareIfEEEvT0_T1_T2_T3_T4_T6_:
	.zero		925


//--------------------- .nv.constant0._ZN3cub18CUB_300001_SM_10006detail11EmptyKernelIvEEvv --------------------------
	.section	.nv.constant0._ZN3cub18CUB_300001_SM_10006detail11EmptyKernelIvEEvv,"a",@progbits
	.sectionflags	@""
	.align	4
.nv.constant0._ZN3cub18CUB_300001_SM_10006detail11EmptyKernelIvEEvv:
	.zero		896


//--------------------- SYMBOLS --------------------------

	.type		.nv.reservedSmem.offset0,@object
	.size		.nv.reservedSmem.offset0,0x4
	.type		.nv.reservedSmem.cap,@object
	.size		.nv.reservedSmem.cap,0x4
